	.target	sm_90

	.elftype	@"ET_EXEC"


//--------------------- .note.nv.tkinfo           --------------------------
	.section	.note.nv.tkinfo,"",@"SHT_NOTE"
	.sectionflags	@"SHF_NOTE_NV_TKINFO"
	.tkinfo
        /*0018*/ 	.word	0x00000002
        /*0030*/ 	.string	""
        /*0030*/ 	.string	"ptxas"
        /*0030*/ 	.string	"Cuda compilation tools, release 13.0, V13.0.88"
        /*0030*/ 	.string	"Build cuda_13.0.r13.0/compiler.36424714_0"
        /*0030*/ 	.string	"-arch sm_90 -m 64 "



//--------------------- .note.nv.cuinfo           --------------------------
	.section	.note.nv.cuinfo,"",@"SHT_NOTE"
	.sectionflags	@"SHF_NOTE_NV_CUINFO"
        /*0018*/ 	.short	0x0002
        /*001a*/ 	.short	0x005a
        /*001c*/ 	.short	0x0082
	.zero		2


//--------------------- .nv.info                  --------------------------
	.section	.nv.info,"",@"SHT_CUDA_INFO"
	.align	4


	//----- nvinfo : EIATTR_REGCOUNT
	.align		4
        /*0000*/ 	.byte	0x04, 0x2f
        /*0002*/ 	.short	(.L_39 - .L_38)
	.align		4
.L_38:
        /*0004*/ 	.word	index@(_ZN2at6native51_GLOBAL__N__eebb21b7_18_MultiMarginLoss_cu_b86932df30MultiMarginLoss_forward_kernelILi1EdEEvPT0_PKS3_PKlS6_iibS3_)
        /*0008*/ 	.word	0x00000020


	//----- nvinfo : EIATTR_FRAME_SIZE
	.align		4
.L_39:
        /*000c*/ 	.byte	0x04, 0x11
        /*000e*/ 	.short	(.L_41 - .L_40)
	.align		4
.L_40:
        /*0010*/ 	.word	index@($__internal_3_$__cuda_sm20_div_rn_f64_full)
        /*0014*/ 	.word	0x00000000


	//----- nvinfo : EIATTR_FRAME_SIZE
	.align		4
.L_41:
        /*0018*/ 	.byte	0x04, 0x11
        /*001a*/ 	.short	(.L_43 - .L_42)
	.align		4
.L_42:
        /*001c*/ 	.word	index@(_ZN2at6native51_GLOBAL__N__eebb21b7_18_MultiMarginLoss_cu_b86932df30MultiMarginLoss_forward_kernelILi1EdEEvPT0_PKS3_PKlS6_iibS3_)
        /*0020*/ 	.word	0x00000000


	//----- nvinfo : EIATTR_REGCOUNT
	.align		4
.L_43:
        /*0024*/ 	.byte	0x04, 0x2f
        /*0026*/ 	.short	(.L_45 - .L_44)
	.align		4
.L_44:
        /*0028*/ 	.word	index@(_ZN2at6native51_GLOBAL__N__eebb21b7_18_MultiMarginLoss_cu_b86932df30MultiMarginLoss_forward_kernelILi2EdEEvPT0_PKS3_PKlS6_iibS3_)
        /*002c*/ 	.word	0x00000020


	//----- nvinfo : EIATTR_FRAME_SIZE
	.align		4
.L_45:
        /*0030*/ 	.byte	0x04, 0x11
        /*0032*/ 	.short	(.L_47 - .L_46)
	.align		4
.L_46:
        /*0034*/ 	.word	index@($__internal_2_$__cuda_sm20_div_rn_f64_full)
        /*0038*/ 	.word	0x00000000


	//----- nvinfo : EIATTR_FRAME_SIZE
	.align		4
.L_47:
        /*003c*/ 	.byte	0x04, 0x11
        /*003e*/ 	.short	(.L_49 - .L_48)
	.align		4
.L_48:
        /*0040*/ 	.word	index@(_ZN2at6native51_GLOBAL__N__eebb21b7_18_MultiMarginLoss_cu_b86932df30MultiMarginLoss_forward_kernelILi2EdEEvPT0_PKS3_PKlS6_iibS3_)
        /*0044*/ 	.word	0x00000000


	//----- nvinfo : EIATTR_REGCOUNT
	.align		4
.L_49:
        /*0048*/ 	.byte	0x04, 0x2f
        /*004a*/ 	.short	(.L_51 - .L_50)
	.align		4
.L_50:
        /*004c*/ 	.word	index@(_ZN2at6native51_GLOBAL__N__eebb21b7_18_MultiMarginLoss_cu_b86932df30MultiMarginLoss_forward_kernelILi1EfEEvPT0_PKS3_PKlS6_iibS3_)
        /*0050*/ 	.word	0x00000019


	//----- nvinfo : EIATTR_FRAME_SIZE
	.align		4
.L_51:
        /*0054*/ 	.byte	0x04, 0x11
        /*0056*/ 	.short	(.L_53 - .L_52)
	.align		4
.L_52:
        /*0058*/ 	.word	index@(_ZN2at6native51_GLOBAL__N__eebb21b7_18_MultiMarginLoss_cu_b86932df30MultiMarginLoss_forward_kernelILi1EfEEvPT0_PKS3_PKlS6_iibS3_)
        /*005c*/ 	.word	0x00000000


	//----- nvinfo : EIATTR_REGCOUNT
	.align		4
.L_53:
        /*0060*/ 	.byte	0x04, 0x2f
        /*0062*/ 	.short	(.L_55 - .L_54)
	.align		4
.L_54:
        /*0064*/ 	.word	index@(_ZN2at6native51_GLOBAL__N__eebb21b7_18_MultiMarginLoss_cu_b86932df30MultiMarginLoss_forward_kernelILi2EfEEvPT0_PKS3_PKlS6_iibS3_)
        /*0068*/ 	.word	0x00000019


	//----- nvinfo : EIATTR_FRAME_SIZE
	.align		4
.L_55:
        /*006c*/ 	.byte	0x04, 0x11
        /*006e*/ 	.short	(.L_57 - .L_56)
	.align		4
.L_56:
        /*0070*/ 	.word	index@(_ZN2at6native51_GLOBAL__N__eebb21b7_18_MultiMarginLoss_cu_b86932df30MultiMarginLoss_forward_kernelILi2EfEEvPT0_PKS3_PKlS6_iibS3_)
        /*0074*/ 	.word	0x00000000


	//----- nvinfo : EIATTR_REGCOUNT
	.align		4
.L_57:
        /*0078*/ 	.byte	0x04, 0x2f
        /*007a*/ 	.short	(.L_59 - .L_58)
	.align		4
.L_58:
        /*007c*/ 	.word	index@(_ZN2at6native51_GLOBAL__N__eebb21b7_18_MultiMarginLoss_cu_b86932df30MultiMarginLoss_forward_kernelILi1EN3c104HalfEEEvPT0_PKS5_PKlS8_iibS5_)
        /*0080*/ 	.word	0x0000001a


	//----- nvinfo : EIATTR_FRAME_SIZE
	.align		4
.L_59:
        /*0084*/ 	.byte	0x04, 0x11
        /*0086*/ 	.short	(.L_61 - .L_60)
	.align		4
.L_60:
        /*0088*/ 	.word	index@(_ZN2at6native51_GLOBAL__N__eebb21b7_18_MultiMarginLoss_cu_b86932df30MultiMarginLoss_forward_kernelILi1EN3c104HalfEEEvPT0_PKS5_PKlS8_iibS5_)
        /*008c*/ 	.word	0x00000000


	//----- nvinfo : EIATTR_REGCOUNT
	.align		4
.L_61:
        /*0090*/ 	.byte	0x04, 0x2f
        /*0092*/ 	.short	(.L_63 - .L_62)
	.align		4
.L_62:
        /*0094*/ 	.word	index@(_ZN2at6native51_GLOBAL__N__eebb21b7_18_MultiMarginLoss_cu_b86932df30MultiMarginLoss_forward_kernelILi2EN3c104HalfEEEvPT0_PKS5_PKlS8_iibS5_)
        /*0098*/ 	.word	0x0000001a


	//----- nvinfo : EIATTR_FRAME_SIZE
	.align		4
.L_63:
        /*009c*/ 	.byte	0x04, 0x11
        /*009e*/ 	.short	(.L_65 - .L_64)
	.align		4
.L_64:
        /*00a0*/ 	.word	index@(_ZN2at6native51_GLOBAL__N__eebb21b7_18_MultiMarginLoss_cu_b86932df30MultiMarginLoss_forward_kernelILi2EN3c104HalfEEEvPT0_PKS5_PKlS8_iibS5_)
        /*00a4*/ 	.word	0x00000000


	//----- nvinfo : EIATTR_REGCOUNT
	.align		4
.L_65:
        /*00a8*/ 	.byte	0x04, 0x2f
        /*00aa*/ 	.short	(.L_67 - .L_66)
	.align		4
.L_66:
        /*00ac*/ 	.word	index@(_ZN2at6native51_GLOBAL__N__eebb21b7_18_MultiMarginLoss_cu_b86932df30MultiMarginLoss_forward_kernelILi1EN3c108BFloat16EEEvPT0_PKS5_PKlS8_iibS5_)
        /*00b0*/ 	.word	0x0000001a


	//----- nvinfo : EIATTR_FRAME_SIZE
	.align		4
.L_67:
        /*00b4*/ 	.byte	0x04, 0x11
        /*00b6*/ 	.short	(.L_69 - .L_68)
	.align		4
.L_68:
        /*00b8*/ 	.word	index@(_ZN2at6native51_GLOBAL__N__eebb21b7_18_MultiMarginLoss_cu_b86932df30MultiMarginLoss_forward_kernelILi1EN3c108BFloat16EEEvPT0_PKS5_PKlS8_iibS5_)
        /*00bc*/ 	.word	0x00000000


	//----- nvinfo : EIATTR_REGCOUNT
	.align		4
.L_69:
        /*00c0*/ 	.byte	0x04, 0x2f
        /*00c2*/ 	.short	(.L_71 - .L_70)
	.align		4
.L_70:
        /*00c4*/ 	.word	index@(_ZN2at6native51_GLOBAL__N__eebb21b7_18_MultiMarginLoss_cu_b86932df30MultiMarginLoss_forward_kernelILi2EN3c108BFloat16EEEvPT0_PKS5_PKlS8_iibS5_)
        /*00c8*/ 	.word	0x0000001a


	//----- nvinfo : EIATTR_FRAME_SIZE
	.align		4
.L_71:
        /*00cc*/ 	.byte	0x04, 0x11
        /*00ce*/ 	.short	(.L_73 - .L_72)
	.align		4
.L_72:
        /*00d0*/ 	.word	index@(_ZN2at6native51_GLOBAL__N__eebb21b7_18_MultiMarginLoss_cu_b86932df30MultiMarginLoss_forward_kernelILi2EN3c108BFloat16EEEvPT0_PKS5_PKlS8_iibS5_)
        /*00d4*/ 	.word	0x00000000


	//----- nvinfo : EIATTR_REGCOUNT
	.align		4
.L_73:
        /*00d8*/ 	.byte	0x04, 0x2f
        /*00da*/ 	.short	(.L_75 - .L_74)
	.align		4
.L_74:
        /*00dc*/ 	.word	index@(_ZN2at6native51_GLOBAL__N__eebb21b7_18_MultiMarginLoss_cu_b86932df31MultiMarginLoss_backward_kernelILi1EdEEvPT0_PKS3_S6_PKlS6_iibS3_b)
        /*00e0*/ 	.word	0x0000001e


	//----- nvinfo : EIATTR_FRAME_SIZE
	.align		4
.L_75:
        /*00e4*/ 	.byte	0x04, 0x11
        /*00e6*/ 	.short	(.L_77 - .L_76)
	.align		4
.L_76:
        /*00e8*/ 	.word	index@($__internal_1_$__cuda_sm20_dblrcp_rn_slowpath_v3)
        /*00ec*/ 	.word	0x00000000


	//----- nvinfo : EIATTR_FRAME_SIZE
	.align		4
.L_77:
        /*00f0*/ 	.byte	0x04, 0x11
        /*00f2*/ 	.short	(.L_79 - .L_78)
	.align		4
.L_78:
        /*00f4*/ 	.word	index@(_ZN2at6native51_GLOBAL__N__eebb21b7_18_MultiMarginLoss_cu_b86932df31MultiMarginLoss_backward_kernelILi1EdEEvPT0_PKS3_S6_PKlS6_iibS3_b)
        /*00f8*/ 	.word	0x00000000


	//----- nvinfo : EIATTR_REGCOUNT
	.align		4
.L_79:
        /*00fc*/ 	.byte	0x04, 0x2f
        /*00fe*/ 	.short	(.L_81 - .L_80)
	.align		4
.L_80:
        /*0100*/ 	.word	index@(_ZN2at6native51_GLOBAL__N__eebb21b7_18_MultiMarginLoss_cu_b86932df31MultiMarginLoss_backward_kernelILi2EdEEvPT0_PKS3_S6_PKlS6_iibS3_b)
        /*0104*/ 	.word	0x0000001e


	//----- nvinfo : EIATTR_FRAME_SIZE
	.align		4
.L_81:
        /*0108*/ 	.byte	0x04, 0x11
        /*010a*/ 	.short	(.L_83 - .L_82)
	.align		4
.L_82:
        /*010c*/ 	.word	index@($__internal_0_$__cuda_sm20_dblrcp_rn_slowpath_v3)
        /*0110*/ 	.word	0x00000000


	//----- nvinfo : EIATTR_FRAME_SIZE
	.align		4
.L_83:
        /*0114*/ 	.byte	0x04, 0x11
        /*0116*/ 	.short	(.L_85 - .L_84)
	.align		4
.L_84:
        /*0118*/ 	.word	index@(_ZN2at6native51_GLOBAL__N__eebb21b7_18_MultiMarginLoss_cu_b86932df31MultiMarginLoss_backward_kernelILi2EdEEvPT0_PKS3_S6_PKlS6_iibS3_b)
        /*011c*/ 	.word	0x00000000


	//----- nvinfo : EIATTR_REGCOUNT
	.align		4
.L_85:
        /*0120*/ 	.byte	0x04, 0x2f
        /*0122*/ 	.short	(.L_87 - .L_86)
	.align		4
.L_86:
        /*0124*/ 	.word	index@(_ZN2at6native51_GLOBAL__N__eebb21b7_18_MultiMarginLoss_cu_b86932df31MultiMarginLoss_backward_kernelILi1EfEEvPT0_PKS3_S6_PKlS6_iibS3_b)
        /*0128*/ 	.word	0x0000001e


	//----- nvinfo : EIATTR_FRAME_SIZE
	.align		4
.L_87:
        /*012c*/ 	.byte	0x04, 0x11
        /*012e*/ 	.short	(.L_89 - .L_88)
	.align		4
.L_88:
        /*0130*/ 	.word	index@(_ZN2at6native51_GLOBAL__N__eebb21b7_18_MultiMarginLoss_cu_b86932df31MultiMarginLoss_backward_kernelILi1EfEEvPT0_PKS3_S6_PKlS6_iibS3_b)
        /*0134*/ 	.word	0x00000000


	//----- nvinfo : EIATTR_REGCOUNT
	.align		4
.L_89:
        /*0138*/ 	.byte	0x04, 0x2f
        /*013a*/ 	.short	(.L_91 - .L_90)
	.align		4
.L_90:
        /*013c*/ 	.word	index@(_ZN2at6native51_GLOBAL__N__eebb21b7_18_MultiMarginLoss_cu_b86932df31MultiMarginLoss_backward_kernelILi2EfEEvPT0_PKS3_S6_PKlS6_iibS3_b)
        /*0140*/ 	.word	0x0000001e


	//----- nvinfo : EIATTR_FRAME_SIZE
	.align		4
.L_91:
        /*0144*/ 	.byte	0x04, 0x11
        /*0146*/ 	.short	(.L_93 - .L_92)
	.align		4
.L_92:
        /*0148*/ 	.word	index@(_ZN2at6native51_GLOBAL__N__eebb21b7_18_MultiMarginLoss_cu_b86932df31MultiMarginLoss_backward_kernelILi2EfEEvPT0_PKS3_S6_PKlS6_iibS3_b)
        /*014c*/ 	.word	0x00000000


	//----- nvinfo : EIATTR_REGCOUNT
	.align		4
.L_93:
        /*0150*/ 	.byte	0x04, 0x2f
        /*0152*/ 	.short	(.L_95 - .L_94)
	.align		4
.L_94:
        /*0154*/ 	.word	index@(_ZN2at6native51_GLOBAL__N__eebb21b7_18_MultiMarginLoss_cu_b86932df31MultiMarginLoss_backward_kernelILi1EN3c104HalfEEEvPT0_PKS5_S8_PKlS8_iibS5_b)
        /*0158*/ 	.word	0x0000001f


	//----- nvinfo : EIATTR_FRAME_SIZE
	.align		4
.L_95:
        /*015c*/ 	.byte	0x04, 0x11
        /*015e*/ 	.short	(.L_97 - .L_96)
	.align		4
.L_96:
        /*0160*/ 	.word	index@(_ZN2at6native51_GLOBAL__N__eebb21b7_18_MultiMarginLoss_cu_b86932df31MultiMarginLoss_backward_kernelILi1EN3c104HalfEEEvPT0_PKS5_S8_PKlS8_iibS5_b)
        /*0164*/ 	.word	0x00000000


	//----- nvinfo : EIATTR_REGCOUNT
	.align		4
.L_97:
        /*0168*/ 	.byte	0x04, 0x2f
        /*016a*/ 	.short	(.L_99 - .L_98)
	.align		4
.L_98:
        /*016c*/ 	.word	index@(_ZN2at6native51_GLOBAL__N__eebb21b7_18_MultiMarginLoss_cu_b86932df31MultiMarginLoss_backward_kernelILi2EN3c104HalfEEEvPT0_PKS5_S8_PKlS8_iibS5_b)
        /*0170*/ 	.word	0x0000001f


	//----- nvinfo : EIATTR_FRAME_SIZE
	.align		4
.L_99:
        /*0174*/ 	.byte	0x04, 0x11
        /*0176*/ 	.short	(.L_101 - .L_100)
	.align		4
.L_100:
        /*0178*/ 	.word	index@(_ZN2at6native51_GLOBAL__N__eebb21b7_18_MultiMarginLoss_cu_b86932df31MultiMarginLoss_backward_kernelILi2EN3c104HalfEEEvPT0_PKS5_S8_PKlS8_iibS5_b)
        /*017c*/ 	.word	0x00000000


	//----- nvinfo : EIATTR_REGCOUNT
	.align		4
.L_101:
        /*0180*/ 	.byte	0x04, 0x2f
        /*0182*/ 	.short	(.L_103 - .L_102)
	.align		4
.L_102:
        /*0184*/ 	.word	index@(_ZN2at6native51_GLOBAL__N__eebb21b7_18_MultiMarginLoss_cu_b86932df31MultiMarginLoss_backward_kernelILi1EN3c108BFloat16EEEvPT0_PKS5_S8_PKlS8_iibS5_b)
        /*0188*/ 	.word	0x0000001f


	//----- nvinfo : EIATTR_FRAME_SIZE
	.align		4
.L_103:
        /*018c*/ 	.byte	0x04, 0x11
        /*018e*/ 	.short	(.L_105 - .L_104)
	.align		4
.L_104:
        /*0190*/ 	.word	index@(_ZN2at6native51_GLOBAL__N__eebb21b7_18_MultiMarginLoss_cu_b86932df31MultiMarginLoss_backward_kernelILi1EN3c108BFloat16EEEvPT0_PKS5_S8_PKlS8_iibS5_b)
        /*0194*/ 	.word	0x00000000


	//----- nvinfo : EIATTR_REGCOUNT
	.align		4
.L_105:
        /*0198*/ 	.byte	0x04, 0x2f
        /*019a*/ 	.short	(.L_107 - .L_106)
	.align		4
.L_106:
        /*019c*/ 	.word	index@(_ZN2at6native51_GLOBAL__N__eebb21b7_18_MultiMarginLoss_cu_b86932df31MultiMarginLoss_backward_kernelILi2EN3c108BFloat16EEEvPT0_PKS5_S8_PKlS8_iibS5_b)
        /*01a0*/ 	.word	0x0000001f


	//----- nvinfo : EIATTR_FRAME_SIZE
	.align		4
.L_107:
        /*01a4*/ 	.byte	0x04, 0x11
        /*01a6*/ 	.short	(.L_109 - .L_108)
	.align		4
.L_108:
        /*01a8*/ 	.word	index@(_ZN2at6native51_GLOBAL__N__eebb21b7_18_MultiMarginLoss_cu_b86932df31MultiMarginLoss_backward_kernelILi2EN3c108BFloat16EEEvPT0_PKS5_S8_PKlS8_iibS5_b)
        /*01ac*/ 	.word	0x00000000


	//----- nvinfo : EIATTR_MIN_STACK_SIZE
	.align		4
.L_109:
        /*01b0*/ 	.byte	0x04, 0x12
        /*01b2*/ 	.short	(.L_111 - .L_110)
	.align		4
.L_110:
        /*01b4*/ 	.word	index@(_ZN2at6native51_GLOBAL__N__eebb21b7_18_MultiMarginLoss_cu_b86932df31MultiMarginLoss_backward_kernelILi2EN3c108BFloat16EEEvPT0_PKS5_S8_PKlS8_iibS5_b)
        /*01b8*/ 	.word	0x00000000


	//----- nvinfo : EIATTR_MIN_STACK_SIZE
	.align		4
.L_111:
        /*01bc*/ 	.byte	0x04, 0x12
        /*01be*/ 	.short	(.L_113 - .L_112)
	.align		4
.L_112:
        /*01c0*/ 	.word	index@(_ZN2at6native51_GLOBAL__N__eebb21b7_18_MultiMarginLoss_cu_b86932df31MultiMarginLoss_backward_kernelILi1EN3c108BFloat16EEEvPT0_PKS5_S8_PKlS8_iibS5_b)
        /*01c4*/ 	.word	0x00000000


	//----- nvinfo : EIATTR_MIN_STACK_SIZE
	.align		4
.L_113:
        /*01c8*/ 	.byte	0x04, 0x12
        /*01ca*/ 	.short	(.L_115 - .L_114)
	.align		4
.L_114:
        /*01cc*/ 	.word	index@(_ZN2at6native51_GLOBAL__N__eebb21b7_18_MultiMarginLoss_cu_b86932df31MultiMarginLoss_backward_kernelILi2EN3c104HalfEEEvPT0_PKS5_S8_PKlS8_iibS5_b)
        /*01d0*/ 	.word	0x00000000


	//----- nvinfo : EIATTR_MIN_STACK_SIZE
	.align		4
.L_115:
        /*01d4*/ 	.byte	0x04, 0x12
        /*01d6*/ 	.short	(.L_117 - .L_116)
	.align		4
.L_116:
        /*01d8*/ 	.word	index@(_ZN2at6native51_GLOBAL__N__eebb21b7_18_MultiMarginLoss_cu_b86932df31MultiMarginLoss_backward_kernelILi1EN3c104HalfEEEvPT0_PKS5_S8_PKlS8_iibS5_b)
        /*01dc*/ 	.word	0x00000000


	//----- nvinfo : EIATTR_MIN_STACK_SIZE
	.align		4
.L_117:
        /*01e0*/ 	.byte	0x04, 0x12
        /*01e2*/ 	.short	(.L_119 - .L_118)
	.align		4
.L_118:
        /*01e4*/ 	.word	index@(_ZN2at6native51_GLOBAL__N__eebb21b7_18_MultiMarginLoss_cu_b86932df31MultiMarginLoss_backward_kernelILi2EfEEvPT0_PKS3_S6_PKlS6_iibS3_b)
        /*01e8*/ 	.word	0x00000000


	//----- nvinfo : EIATTR_MIN_STACK_SIZE
	.align		4
.L_119:
        /*01ec*/ 	.byte	0x04, 0x12
        /*01ee*/ 	.short	(.L_121 - .L_120)
	.align		4
.L_120:
        /*01f0*/ 	.word	index@(_ZN2at6native51_GLOBAL__N__eebb21b7_18_MultiMarginLoss_cu_b86932df31MultiMarginLoss_backward_kernelILi1EfEEvPT0_PKS3_S6_PKlS6_iibS3_b)
        /*01f4*/ 	.word	0x00000000


	//----- nvinfo : EIATTR_MIN_STACK_SIZE
	.align		4
.L_121:
        /*01f8*/ 	.byte	0x04, 0x12
        /*01fa*/ 	.short	(.L_123 - .L_122)
	.align		4
.L_122:
        /*01fc*/ 	.word	index@(_ZN2at6native51_GLOBAL__N__eebb21b7_18_MultiMarginLoss_cu_b86932df31MultiMarginLoss_backward_kernelILi2EdEEvPT0_PKS3_S6_PKlS6_iibS3_b)
        /*0200*/ 	.word	0x00000000


	//----- nvinfo : EIATTR_MIN_STACK_SIZE
	.align		4
.L_123:
        /*0204*/ 	.byte	0x04, 0x12
        /*0206*/ 	.short	(.L_125 - .L_124)
	.align		4
.L_124:
        /*0208*/ 	.word	index@(_ZN2at6native51_GLOBAL__N__eebb21b7_18_MultiMarginLoss_cu_b86932df31MultiMarginLoss_backward_kernelILi1EdEEvPT0_PKS3_S6_PKlS6_iibS3_b)
        /*020c*/ 	.word	0x00000000


	//----- nvinfo : EIATTR_MIN_STACK_SIZE
	.align		4
.L_125:
        /*0210*/ 	.byte	0x04, 0x12
        /*0212*/ 	.short	(.L_127 - .L_126)
	.align		4
.L_126:
        /*0214*/ 	.word	index@(_ZN2at6native51_GLOBAL__N__eebb21b7_18_MultiMarginLoss_cu_b86932df30MultiMarginLoss_forward_kernelILi2EN3c108BFloat16EEEvPT0_PKS5_PKlS8_iibS5_)
        /*0218*/ 	.word	0x00000000


	//----- nvinfo : EIATTR_MIN_STACK_SIZE
	.align		4
.L_127:
        /*021c*/ 	.byte	0x04, 0x12
        /*021e*/ 	.short	(.L_129 - .L_128)
	.align		4
.L_128:
        /*0220*/ 	.word	index@(_ZN2at6native51_GLOBAL__N__eebb21b7_18_MultiMarginLoss_cu_b86932df30MultiMarginLoss_forward_kernelILi1EN3c108BFloat16EEEvPT0_PKS5_PKlS8_iibS5_)
        /*0224*/ 	.word	0x00000000


	//----- nvinfo : EIATTR_MIN_STACK_SIZE
	.align		4
.L_129:
        /*0228*/ 	.byte	0x04, 0x12
        /*022a*/ 	.short	(.L_131 - .L_130)
	.align		4
.L_130:
        /*022c*/ 	.word	index@(_ZN2at6native51_GLOBAL__N__eebb21b7_18_MultiMarginLoss_cu_b86932df30MultiMarginLoss_forward_kernelILi2EN3c104HalfEEEvPT0_PKS5_PKlS8_iibS5_)
        /*0230*/ 	.word	0x00000000


	//----- nvinfo : EIATTR_MIN_STACK_SIZE
	.align		4
.L_131:
        /*0234*/ 	.byte	0x04, 0x12
        /*0236*/ 	.short	(.L_133 - .L_132)
	.align		4
.L_132:
        /*0238*/ 	.word	index@(_ZN2at6native51_GLOBAL__N__eebb21b7_18_MultiMarginLoss_cu_b86932df30MultiMarginLoss_forward_kernelILi1EN3c104HalfEEEvPT0_PKS5_PKlS8_iibS5_)
        /*023c*/ 	.word	0x00000000


	//----- nvinfo : EIATTR_MIN_STACK_SIZE
	.align		4
.L_133:
        /*0240*/ 	.byte	0x04, 0x12
        /*0242*/ 	.short	(.L_135 - .L_134)
	.align		4
.L_134:
        /*0244*/ 	.word	index@(_ZN2at6native51_GLOBAL__N__eebb21b7_18_MultiMarginLoss_cu_b86932df30MultiMarginLoss_forward_kernelILi2EfEEvPT0_PKS3_PKlS6_iibS3_)
        /*0248*/ 	.word	0x00000000


	//----- nvinfo : EIATTR_MIN_STACK_SIZE
	.align		4
.L_135:
        /*024c*/ 	.byte	0x04, 0x12
        /*024e*/ 	.short	(.L_137 - .L_136)
	.align		4
.L_136:
        /*0250*/ 	.word	index@(_ZN2at6native51_GLOBAL__N__eebb21b7_18_MultiMarginLoss_cu_b86932df30MultiMarginLoss_forward_kernelILi1EfEEvPT0_PKS3_PKlS6_iibS3_)
        /*0254*/ 	.word	0x00000000


	//----- nvinfo : EIATTR_MIN_STACK_SIZE
	.align		4
.L_137:
        /*0258*/ 	.byte	0x04, 0x12
        /*025a*/ 	.short	(.L_139 - .L_138)
	.align		4
.L_138:
        /*025c*/ 	.word	index@(_ZN2at6native51_GLOBAL__N__eebb21b7_18_MultiMarginLoss_cu_b86932df30MultiMarginLoss_forward_kernelILi2EdEEvPT0_PKS3_PKlS6_iibS3_)
        /*0260*/ 	.word	0x00000000


	//----- nvinfo : EIATTR_MIN_STACK_SIZE
	.align		4
.L_139:
        /*0264*/ 	.byte	0x04, 0x12
        /*0266*/ 	.short	(.L_141 - .L_140)
	.align		4
.L_140:
        /*0268*/ 	.word	index@(_ZN2at6native51_GLOBAL__N__eebb21b7_18_MultiMarginLoss_cu_b86932df30MultiMarginLoss_forward_kernelILi1EdEEvPT0_PKS3_PKlS6_iibS3_)
        /*026c*/ 	.word	0x00000000
.L_141:


//--------------------- .nv.compat                --------------------------
	.section	.nv.compat,"",@"SHT_CUDA_COMPAT_INFO"
	.align	4
        /*0000*/ 	.byte	0x02, 0x09, 0x00, 0x00, 0x02, 0x02, 0x01, 0x00, 0x02, 0x05, 0x05, 0x00, 0x03, 0x07, 0x01, 0x01
        /*0010*/ 	.byte	0x02, 0x03, 0x00, 0x00, 0x02, 0x06, 0x01, 0x00, 0x04, 0x0b, 0x08, 0x00, 0x00, 0x00, 0x00, 0x00
        /*0020*/ 	.byte	0x00, 0x00, 0x00, 0x00


//--------------------- .nv.info._ZN2at6native51_GLOBAL__N__eebb21b7_18_MultiMarginLoss_cu_b86932df31MultiMarginLoss_backward_kernelILi2EN3c108BFloat16EEEvPT0_PKS5_S8_PKlS8_iibS5_b --------------------------
	.section	.nv.info._ZN2at6native51_GLOBAL__N__eebb21b7_18_MultiMarginLoss_cu_b86932df31MultiMarginLoss_backward_kernelILi2EN3c108BFloat16EEEvPT0_PKS5_S8_PKlS8_iibS5_b,"",@"SHT_CUDA_INFO"
	.sectionflags	@""
	.align	4


	//----- nvinfo : EIATTR_CUDA_API_VERSION
	.align		4
        /*0000*/ 	.byte	0x04, 0x37
        /*0002*/ 	.short	(.L_143 - .L_142)
.L_142:
        /*0004*/ 	.word	0x00000082


	//----- nvinfo : EIATTR_KPARAM_INFO
	.align		4
.L_143:
        /*0008*/ 	.byte	0x04, 0x17
        /*000a*/ 	.short	(.L_145 - .L_144)
.L_144:
        /*000c*/ 	.word	0x00000000
        /*0010*/ 	.short	0x0009
        /*0012*/ 	.short	0x0034
        /*0014*/ 	.byte	0x00, 0xf0, 0x05, 0x00


	//----- nvinfo : EIATTR_KPARAM_INFO
	.align		4
.L_145:
        /*0018*/ 	.byte	0x04, 0x17
        /*001a*/ 	.short	(.L_147 - .L_146)
.L_146:
        /*001c*/ 	.word	0x00000000
        /*0020*/ 	.short	0x0008
        /*0022*/ 	.short	0x0032
        /*0024*/ 	.byte	0x00, 0xf0, 0x09, 0x00


	//----- nvinfo : EIATTR_KPARAM_INFO
	.align		4
.L_147:
        /*0028*/ 	.byte	0x04, 0x17
        /*002a*/ 	.short	(.L_149 - .L_148)
.L_148:
        /*002c*/ 	.word	0x00000000
        /*0030*/ 	.short	0x0007
        /*0032*/ 	.short	0x0030
        /*0034*/ 	.byte	0x00, 0xf0, 0x05, 0x00


	//----- nvinfo : EIATTR_KPARAM_INFO
	.align		4
.L_149:
        /*0038*/ 	.byte	0x04, 0x17
        /*003a*/ 	.short	(.L_151 - .L_150)
.L_150:
        /*003c*/ 	.word	0x00000000
        /*0040*/ 	.short	0x0006
        /*0042*/ 	.short	0x002c
        /*0044*/ 	.byte	0x00, 0xf0, 0x11, 0x00


	//----- nvinfo : EIATTR_KPARAM_INFO
	.align		4
.L_151:
        /*0048*/ 	.byte	0x04, 0x17
        /*004a*/ 	.short	(.L_153 - .L_152)
.L_152:
        /*004c*/ 	.word	0x00000000
        /*0050*/ 	.short	0x0005
        /*0052*/ 	.short	0x0028
        /*0054*/ 	.byte	0x00, 0xf0, 0x11, 0x00


	//----- nvinfo : EIATTR_KPARAM_INFO
	.align		4
.L_153:
        /*0058*/ 	.byte	0x04, 0x17
        /*005a*/ 	.short	(.L_155 - .L_154)
.L_154:
        /*005c*/ 	.word	0x00000000
        /*0060*/ 	.short	0x0004
        /*0062*/ 	.short	0x0020
        /*0064*/ 	.byte	0x00, 0xf0, 0x21, 0x00


	//----- nvinfo : EIATTR_KPARAM_INFO
	.align		4
.L_155:
        /*0068*/ 	.byte	0x04, 0x17
        /*006a*/ 	.short	(.L_157 - .L_156)
.L_156:
        /*006c*/ 	.word	0x00000000
        /*0070*/ 	.short	0x0003
        /*0072*/ 	.short	0x0018
        /*0074*/ 	.byte	0x00, 0xf0, 0x21, 0x00


	//----- nvinfo : EIATTR_KPARAM_INFO
	.align		4
.L_157:
        /*0078*/ 	.byte	0x04, 0x17
        /*007a*/ 	.short	(.L_159 - .L_158)
.L_158:
        /*007c*/ 	.word	0x00000000
        /*0080*/ 	.short	0x0002
        /*0082*/ 	.short	0x0010
        /*0084*/ 	.byte	0x00, 0xf0, 0x21, 0x00


	//----- nvinfo : EIATTR_KPARAM_INFO
	.align		4
.L_159:
        /*0088*/ 	.byte	0x04, 0x17
        /*008a*/ 	.short	(.L_161 - .L_160)
.L_160:
        /*008c*/ 	.word	0x00000000
        /*0090*/ 	.short	0x0001
        /*0092*/ 	.short	0x0008
        /*0094*/ 	.byte	0x00, 0xf0, 0x21, 0x00


	//----- nvinfo : EIATTR_KPARAM_INFO
	.align		4
.L_161:
        /*0098*/ 	.byte	0x04, 0x17
        /*009a*/ 	.short	(.L_163 - .L_162)
.L_162:
        /*009c*/ 	.word	0x00000000
        /*00a0*/ 	.short	0x0000
        /*00a2*/ 	.short	0x0000
        /*00a4*/ 	.byte	0x00, 0xf0, 0x21, 0x00


	//----- nvinfo : EIATTR_SPARSE_MMA_MASK
	.align		4
.L_163:
        /*00a8*/ 	.byte	0x03, 0x50
        /*00aa*/ 	.short	0x0000


	//----- nvinfo : EIATTR_MAXREG_COUNT
	.align		4
        /*00ac*/ 	.byte	0x03, 0x1b
        /*00ae*/ 	.short	0x00ff


	//----- nvinfo : EIATTR_NUM_BARRIERS
	.align		4
        /*00b0*/ 	.byte	0x02, 0x4c
        /*00b2*/ 	.byte	0x01
	.zero		1


	//----- nvinfo : EIATTR_MERCURY_ISA_VERSION
	.align		4
        /*00b4*/ 	.byte	0x03, 0x5f
        /*00b6*/ 	.short	0x0101


	//----- nvinfo : EIATTR_EXIT_INSTR_OFFSETS
	.align		4
        /*00b8*/ 	.byte	0x04, 0x1c
        /*00ba*/ 	.short	(.L_165 - .L_164)


	//   ....[0]....
.L_164:
        /*00bc*/ 	.word	0x00000e40


	//   ....[1]....
        /*00c0*/ 	.word	0x00000fc0


	//----- nvinfo : EIATTR_CRS_STACK_SIZE
	.align		4
.L_165:
        /*00c4*/ 	.byte	0x04, 0x1e
        /*00c6*/ 	.short	(.L_167 - .L_166)
.L_166:
        /*00c8*/ 	.word	0x00000000


	//----- nvinfo : EIATTR_CBANK_PARAM_SIZE
	.align		4
.L_167:
        /*00cc*/ 	.byte	0x03, 0x19
        /*00ce*/ 	.short	0x0035


	//----- nvinfo : EIATTR_PARAM_CBANK
	.align		4
        /*00d0*/ 	.byte	0x04, 0x0a
        /*00d2*/ 	.short	(.L_169 - .L_168)
	.align		4
.L_168:
        /*00d4*/ 	.word	index@(.nv.constant0._ZN2at6native51_GLOBAL__N__eebb21b7_18_MultiMarginLoss_cu_b86932df31MultiMarginLoss_backward_kernelILi2EN3c108BFloat16EEEvPT0_PKS5_S8_PKlS8_iibS5_b)
        /*00d8*/ 	.short	0x0210
        /*00da*/ 	.short	0x0035


	//----- nvinfo : EIATTR_SW_WAR
	.align		4
.L_169:
        /*00dc*/ 	.byte	0x04, 0x36
        /*00de*/ 	.short	(.L_171 - .L_170)
.L_170:
        /*00e0*/ 	.word	0x00000008
.L_171:


//--------------------- .nv.info._ZN2at6native51_GLOBAL__N__eebb21b7_18_MultiMarginLoss_cu_b86932df31MultiMarginLoss_backward_kernelILi1EN3c108BFloat16EEEvPT0_PKS5_S8_PKlS8_iibS5_b --------------------------
	.section	.nv.info._ZN2at6native51_GLOBAL__N__eebb21b7_18_MultiMarginLoss_cu_b86932df31MultiMarginLoss_backward_kernelILi1EN3c108BFloat16EEEvPT0_PKS5_S8_PKlS8_iibS5_b,"",@"SHT_CUDA_INFO"
	.sectionflags	@""
	.align	4


	//----- nvinfo : EIATTR_CUDA_API_VERSION
	.align		4
        /*0000*/ 	.byte	0x04, 0x37
        /*0002*/ 	.short	(.L_173 - .L_172)
.L_172:
        /*0004*/ 	.word	0x00000082


	//----- nvinfo : EIATTR_KPARAM_INFO
	.align		4
.L_173:
        /*0008*/ 	.byte	0x04, 0x17
        /*000a*/ 	.short	(.L_175 - .L_174)
.L_174:
        /*000c*/ 	.word	0x00000000
        /*0010*/ 	.short	0x0009
        /*0012*/ 	.short	0x0034
        /*0014*/ 	.byte	0x00, 0xf0, 0x05, 0x00


	//----- nvinfo : EIATTR_KPARAM_INFO
	.align		4
.L_175:
        /*0018*/ 	.byte	0x04, 0x17
        /*001a*/ 	.short	(.L_177 - .L_176)
.L_176:
        /*001c*/ 	.word	0x00000000
        /*0020*/ 	.short	0x0008
        /*0022*/ 	.short	0x0032
        /*0024*/ 	.byte	0x00, 0xf0, 0x09, 0x00


	//----- nvinfo : EIATTR_KPARAM_INFO
	.align		4
.L_177:
        /*0028*/ 	.byte	0x04, 0x17
        /*002a*/ 	.short	(.L_179 - .L_178)
.L_178:
        /*002c*/ 	.word	0x00000000
        /*0030*/ 	.short	0x0007
        /*0032*/ 	.short	0x0030
        /*0034*/ 	.byte	0x00, 0xf0, 0x05, 0x00


	//----- nvinfo : EIATTR_KPARAM_INFO
	.align		4
.L_179:
        /*0038*/ 	.byte	0x04, 0x17
        /*003a*/ 	.short	(.L_181 - .L_180)
.L_180:
        /*003c*/ 	.word	0x00000000
        /*0040*/ 	.short	0x0006
        /*0042*/ 	.short	0x002c
        /*0044*/ 	.byte	0x00, 0xf0, 0x11, 0x00


	//----- nvinfo : EIATTR_KPARAM_INFO
	.align		4
.L_181:
        /*0048*/ 	.byte	0x04, 0x17
        /*004a*/ 	.short	(.L_183 - .L_182)
.L_182:
        /*004c*/ 	.word	0x00000000
        /*0050*/ 	.short	0x0005
        /*0052*/ 	.short	0x0028
        /*0054*/ 	.byte	0x00, 0xf0, 0x11, 0x00


	//----- nvinfo : EIATTR_KPARAM_INFO
	.align		4
.L_183:
        /*0058*/ 	.byte	0x04, 0x17
        /*005a*/ 	.short	(.L_185 - .L_184)
.L_184:
        /*005c*/ 	.word	0x00000000
        /*0060*/ 	.short	0x0004
        /*0062*/ 	.short	0x0020
        /*0064*/ 	.byte	0x00, 0xf0, 0x21, 0x00


	//----- nvinfo : EIATTR_KPARAM_INFO
	.align		4
.L_185:
        /*0068*/ 	.byte	0x04, 0x17
        /*006a*/ 	.short	(.L_187 - .L_186)
.L_186:
        /*006c*/ 	.word	0x00000000
        /*0070*/ 	.short	0x0003
        /*0072*/ 	.short	0x0018
        /*0074*/ 	.byte	0x00, 0xf0, 0x21, 0x00


	//----- nvinfo : EIATTR_KPARAM_INFO
	.align		4
.L_187:
        /*0078*/ 	.byte	0x04, 0x17
        /*007a*/ 	.short	(.L_189 - .L_188)
.L_188:
        /*007c*/ 	.word	0x00000000
        /*0080*/ 	.short	0x0002
        /*0082*/ 	.short	0x0010
        /*0084*/ 	.byte	0x00, 0xf0, 0x21, 0x00


	//----- nvinfo : EIATTR_KPARAM_INFO
	.align		4
.L_189:
        /*0088*/ 	.byte	0x04, 0x17
        /*008a*/ 	.short	(.L_191 - .L_190)
.L_190:
        /*008c*/ 	.word	0x00000000
        /*0090*/ 	.short	0x0001
        /*0092*/ 	.short	0x0008
        /*0094*/ 	.byte	0x00, 0xf0, 0x21, 0x00


	//----- nvinfo : EIATTR_KPARAM_INFO
	.align		4
.L_191:
        /*0098*/ 	.byte	0x04, 0x17
        /*009a*/ 	.short	(.L_193 - .L_192)
.L_192:
        /*009c*/ 	.word	0x00000000
        /*00a0*/ 	.short	0x0000
        /*00a2*/ 	.short	0x0000
        /*00a4*/ 	.byte	0x00, 0xf0, 0x21, 0x00


	//----- nvinfo : EIATTR_SPARSE_MMA_MASK
	.align		4
.L_193:
        /*00a8*/ 	.byte	0x03, 0x50
        /*00aa*/ 	.short	0x0000


	//----- nvinfo : EIATTR_MAXREG_COUNT
	.align		4
        /*00ac*/ 	.byte	0x03, 0x1b
        /*00ae*/ 	.short	0x00ff


	//----- nvinfo : EIATTR_NUM_BARRIERS
	.align		4
        /*00b0*/ 	.byte	0x02, 0x4c
        /*00b2*/ 	.byte	0x01
	.zero		1


	//----- nvinfo : EIATTR_MERCURY_ISA_VERSION
	.align		4
        /*00b4*/ 	.byte	0x03, 0x5f
        /*00b6*/ 	.short	0x0101


	//----- nvinfo : EIATTR_EXIT_INSTR_OFFSETS
	.align		4
        /*00b8*/ 	.byte	0x04, 0x1c
        /*00ba*/ 	.short	(.L_195 - .L_194)


	//   ....[0]....
.L_194:
        /*00bc*/ 	.word	0x00000df0


	//   ....[1]....
        /*00c0*/ 	.word	0x00000f70


	//----- nvinfo : EIATTR_CRS_STACK_SIZE
	.align		4
.L_195:
        /*00c4*/ 	.byte	0x04, 0x1e
        /*00c6*/ 	.short	(.L_197 - .L_196)
.L_196:
        /*00c8*/ 	.word	0x00000000


	//----- nvinfo : EIATTR_CBANK_PARAM_SIZE
	.align		4
.L_197:
        /*00cc*/ 	.byte	0x03, 0x19
        /*00ce*/ 	.short	0x0035


	//----- nvinfo : EIATTR_PARAM_CBANK
	.align		4
        /*00d0*/ 	.byte	0x04, 0x0a
        /*00d2*/ 	.short	(.L_199 - .L_198)
	.align		4
.L_198:
        /*00d4*/ 	.word	index@(.nv.constant0._ZN2at6native51_GLOBAL__N__eebb21b7_18_MultiMarginLoss_cu_b86932df31MultiMarginLoss_backward_kernelILi1EN3c108BFloat16EEEvPT0_PKS5_S8_PKlS8_iibS5_b)
        /*00d8*/ 	.short	0x0210
        /*00da*/ 	.short	0x0035


	//----- nvinfo : EIATTR_SW_WAR
	.align		4
.L_199:
        /*00dc*/ 	.byte	0x04, 0x36
        /*00de*/ 	.short	(.L_201 - .L_200)
.L_200:
        /*00e0*/ 	.word	0x00000008
.L_201:


//--------------------- .nv.info._ZN2at6native51_GLOBAL__N__eebb21b7_18_MultiMarginLoss_cu_b86932df31MultiMarginLoss_backward_kernelILi2EN3c104HalfEEEvPT0_PKS5_S8_PKlS8_iibS5_b --------------------------
	.section	.nv.info._ZN2at6native51_GLOBAL__N__eebb21b7_18_MultiMarginLoss_cu_b86932df31MultiMarginLoss_backward_kernelILi2EN3c104HalfEEEvPT0_PKS5_S8_PKlS8_iibS5_b,"",@"SHT_CUDA_INFO"
	.sectionflags	@""
	.align	4


	//----- nvinfo : EIATTR_CUDA_API_VERSION
	.align		4
        /*0000*/ 	.byte	0x04, 0x37
        /*0002*/ 	.short	(.L_203 - .L_202)
.L_202:
        /*0004*/ 	.word	0x00000082


	//----- nvinfo : EIATTR_KPARAM_INFO
	.align		4
.L_203:
        /*0008*/ 	.byte	0x04, 0x17
        /*000a*/ 	.short	(.L_205 - .L_204)
.L_204:
        /*000c*/ 	.word	0x00000000
        /*0010*/ 	.short	0x0009
        /*0012*/ 	.short	0x0034
        /*0014*/ 	.byte	0x00, 0xf0, 0x05, 0x00


	//----- nvinfo : EIATTR_KPARAM_INFO
	.align		4
.L_205:
        /*0018*/ 	.byte	0x04, 0x17
        /*001a*/ 	.short	(.L_207 - .L_206)
.L_206:
        /*001c*/ 	.word	0x00000000
        /*0020*/ 	.short	0x0008
        /*0022*/ 	.short	0x0032
        /*0024*/ 	.byte	0x00, 0xf0, 0x09, 0x00


	//----- nvinfo : EIATTR_KPARAM_INFO
	.align		4
.L_207:
        /*0028*/ 	.byte	0x04, 0x17
        /*002a*/ 	.short	(.L_209 - .L_208)
.L_208:
        /*002c*/ 	.word	0x00000000
        /*0030*/ 	.short	0x0007
        /*0032*/ 	.short	0x0030
        /*0034*/ 	.byte	0x00, 0xf0, 0x05, 0x00


	//----- nvinfo : EIATTR_KPARAM_INFO
	.align		4
.L_209:
        /*0038*/ 	.byte	0x04, 0x17
        /*003a*/ 	.short	(.L_211 - .L_210)
.L_210:
        /*003c*/ 	.word	0x00000000
        /*0040*/ 	.short	0x0006
        /*0042*/ 	.short	0x002c
        /*0044*/ 	.byte	0x00, 0xf0, 0x11, 0x00


	//----- nvinfo : EIATTR_KPARAM_INFO
	.align		4
.L_211:
        /*0048*/ 	.byte	0x04, 0x17
        /*004a*/ 	.short	(.L_213 - .L_212)
.L_212:
        /*004c*/ 	.word	0x00000000
        /*0050*/ 	.short	0x0005
        /*0052*/ 	.short	0x0028
        /*0054*/ 	.byte	0x00, 0xf0, 0x11, 0x00


	//----- nvinfo : EIATTR_KPARAM_INFO
	.align		4
.L_213:
        /*0058*/ 	.byte	0x04, 0x17
        /*005a*/ 	.short	(.L_215 - .L_214)
.L_214:
        /*005c*/ 	.word	0x00000000
        /*0060*/ 	.short	0x0004
        /*0062*/ 	.short	0x0020
        /*0064*/ 	.byte	0x00, 0xf0, 0x21, 0x00


	//----- nvinfo : EIATTR_KPARAM_INFO
	.align		4
.L_215:
        /*0068*/ 	.byte	0x04, 0x17
        /*006a*/ 	.short	(.L_217 - .L_216)
.L_216:
        /*006c*/ 	.word	0x00000000
        /*0070*/ 	.short	0x0003
        /*0072*/ 	.short	0x0018
        /*0074*/ 	.byte	0x00, 0xf0, 0x21, 0x00


	//----- nvinfo : EIATTR_KPARAM_INFO
	.align		4
.L_217:
        /*0078*/ 	.byte	0x04, 0x17
        /*007a*/ 	.short	(.L_219 - .L_218)
.L_218:
        /*007c*/ 	.word	0x00000000
        /*0080*/ 	.short	0x0002
        /*0082*/ 	.short	0x0010
        /*0084*/ 	.byte	0x00, 0xf0, 0x21, 0x00


	//----- nvinfo : EIATTR_KPARAM_INFO
	.align		4
.L_219:
        /*0088*/ 	.byte	0x04, 0x17
        /*008a*/ 	.short	(.L_221 - .L_220)
.L_220:
        /*008c*/ 	.word	0x00000000
        /*0090*/ 	.short	0x0001
        /*0092*/ 	.short	0x0008
        /*0094*/ 	.byte	0x00, 0xf0, 0x21, 0x00


	//----- nvinfo : EIATTR_KPARAM_INFO
	.align		4
.L_221:
        /*0098*/ 	.byte	0x04, 0x17
        /*009a*/ 	.short	(.L_223 - .L_222)
.L_222:
        /*009c*/ 	.word	0x00000000
        /*00a0*/ 	.short	0x0000
        /*00a2*/ 	.short	0x0000
        /*00a4*/ 	.byte	0x00, 0xf0, 0x21, 0x00


	//----- nvinfo : EIATTR_SPARSE_MMA_MASK
	.align		4
.L_223:
        /*00a8*/ 	.byte	0x03, 0x50
        /*00aa*/ 	.short	0x0000


	//----- nvinfo : EIATTR_MAXREG_COUNT
	.align		4
        /*00ac*/ 	.byte	0x03, 0x1b
        /*00ae*/ 	.short	0x00ff


	//----- nvinfo : EIATTR_NUM_BARRIERS
	.align		4
        /*00b0*/ 	.byte	0x02, 0x4c
        /*00b2*/ 	.byte	0x01
	.zero		1


	//----- nvinfo : EIATTR_MERCURY_ISA_VERSION
	.align		4
        /*00b4*/ 	.byte	0x03, 0x5f
        /*00b6*/ 	.short	0x0101


	//----- nvinfo : EIATTR_EXIT_INSTR_OFFSETS
	.align		4
        /*00b8*/ 	.byte	0x04, 0x1c
        /*00ba*/ 	.short	(.L_225 - .L_224)


	//   ....[0]....
.L_224:
        /*00bc*/ 	.word	0x00000e50


	//   ....[1]....
        /*00c0*/ 	.word	0x00000fd0


	//----- nvinfo : EIATTR_CRS_STACK_SIZE
	.align		4
.L_225:
        /*00c4*/ 	.byte	0x04, 0x1e
        /*00c6*/ 	.short	(.L_227 - .L_226)
.L_226:
        /*00c8*/ 	.word	0x00000000


	//----- nvinfo : EIATTR_CBANK_PARAM_SIZE
	.align		4
.L_227:
        /*00cc*/ 	.byte	0x03, 0x19
        /*00ce*/ 	.short	0x0035


	//----- nvinfo : EIATTR_PARAM_CBANK
	.align		4
        /*00d0*/ 	.byte	0x04, 0x0a
        /*00d2*/ 	.short	(.L_229 - .L_228)
	.align		4
.L_228:
        /*00d4*/ 	.word	index@(.nv.constant0._ZN2at6native51_GLOBAL__N__eebb21b7_18_MultiMarginLoss_cu_b86932df31MultiMarginLoss_backward_kernelILi2EN3c104HalfEEEvPT0_PKS5_S8_PKlS8_iibS5_b)
        /*00d8*/ 	.short	0x0210
        /*00da*/ 	.short	0x0035


	//----- nvinfo : EIATTR_SW_WAR
	.align		4
.L_229:
        /*00dc*/ 	.byte	0x04, 0x36
        /*00de*/ 	.short	(.L_231 - .L_230)
.L_230:
        /*00e0*/ 	.word	0x00000008
.L_231:


//--------------------- .nv.info._ZN2at6native51_GLOBAL__N__eebb21b7_18_MultiMarginLoss_cu_b86932df31MultiMarginLoss_backward_kernelILi1EN3c104HalfEEEvPT0_PKS5_S8_PKlS8_iibS5_b --------------------------
	.section	.nv.info._ZN2at6native51_GLOBAL__N__eebb21b7_18_MultiMarginLoss_cu_b86932df31MultiMarginLoss_backward_kernelILi1EN3c104HalfEEEvPT0_PKS5_S8_PKlS8_iibS5_b,"",@"SHT_CUDA_INFO"
	.sectionflags	@""
	.align	4


	//----- nvinfo : EIATTR_CUDA_API_VERSION
	.align		4
        /*0000*/ 	.byte	0x04, 0x37
        /*0002*/ 	.short	(.L_233 - .L_232)
.L_232:
        /*0004*/ 	.word	0x00000082


	//----- nvinfo : EIATTR_KPARAM_INFO
	.align		4
.L_233:
        /*0008*/ 	.byte	0x04, 0x17
        /*000a*/ 	.short	(.L_235 - .L_234)
.L_234:
        /*000c*/ 	.word	0x00000000
        /*0010*/ 	.short	0x0009
        /*0012*/ 	.short	0x0034
        /*0014*/ 	.byte	0x00, 0xf0, 0x05, 0x00


	//----- nvinfo : EIATTR_KPARAM_INFO
	.align		4
.L_235:
        /*0018*/ 	.byte	0x04, 0x17
        /*001a*/ 	.short	(.L_237 - .L_236)
.L_236:
        /*001c*/ 	.word	0x00000000
        /*0020*/ 	.short	0x0008
        /*0022*/ 	.short	0x0032
        /*0024*/ 	.byte	0x00, 0xf0, 0x09, 0x00


	//----- nvinfo : EIATTR_KPARAM_INFO
	.align		4
.L_237:
        /*0028*/ 	.byte	0x04, 0x17
        /*002a*/ 	.short	(.L_239 - .L_238)
.L_238:
        /*002c*/ 	.word	0x00000000
        /*0030*/ 	.short	0x0007
        /*0032*/ 	.short	0x0030
        /*0034*/ 	.byte	0x00, 0xf0, 0x05, 0x00


	//----- nvinfo : EIATTR_KPARAM_INFO
	.align		4
.L_239:
        /*0038*/ 	.byte	0x04, 0x17
        /*003a*/ 	.short	(.L_241 - .L_240)
.L_240:
        /*003c*/ 	.word	0x00000000
        /*0040*/ 	.short	0x0006
        /*0042*/ 	.short	0x002c
        /*0044*/ 	.byte	0x00, 0xf0, 0x11, 0x00


	//----- nvinfo : EIATTR_KPARAM_INFO
	.align		4
.L_241:
        /*0048*/ 	.byte	0x04, 0x17
        /*004a*/ 	.short	(.L_243 - .L_242)
.L_242:
        /*004c*/ 	.word	0x00000000
        /*0050*/ 	.short	0x0005
        /*0052*/ 	.short	0x0028
        /*0054*/ 	.byte	0x00, 0xf0, 0x11, 0x00


	//----- nvinfo : EIATTR_KPARAM_INFO
	.align		4
.L_243:
        /*0058*/ 	.byte	0x04, 0x17
        /*005a*/ 	.short	(.L_245 - .L_244)
.L_244:
        /*005c*/ 	.word	0x00000000
        /*0060*/ 	.short	0x0004
        /*0062*/ 	.short	0x0020
        /*0064*/ 	.byte	0x00, 0xf0, 0x21, 0x00


	//----- nvinfo : EIATTR_KPARAM_INFO
	.align		4
.L_245:
        /*0068*/ 	.byte	0x04, 0x17
        /*006a*/ 	.short	(.L_247 - .L_246)
.L_246:
        /*006c*/ 	.word	0x00000000
        /*0070*/ 	.short	0x0003
        /*0072*/ 	.short	0x0018
        /*0074*/ 	.byte	0x00, 0xf0, 0x21, 0x00


	//----- nvinfo : EIATTR_KPARAM_INFO
	.align		4
.L_247:
        /*0078*/ 	.byte	0x04, 0x17
        /*007a*/ 	.short	(.L_249 - .L_248)
.L_248:
        /*007c*/ 	.word	0x00000000
        /*0080*/ 	.short	0x0002
        /*0082*/ 	.short	0x0010
        /*0084*/ 	.byte	0x00, 0xf0, 0x21, 0x00


	//----- nvinfo : EIATTR_KPARAM_INFO
	.align		4
.L_249:
        /*0088*/ 	.byte	0x04, 0x17
        /*008a*/ 	.short	(.L_251 - .L_250)
.L_250:
        /*008c*/ 	.word	0x00000000
        /*0090*/ 	.short	0x0001
        /*0092*/ 	.short	0x0008
        /*0094*/ 	.byte	0x00, 0xf0, 0x21, 0x00


	//----- nvinfo : EIATTR_KPARAM_INFO
	.align		4
.L_251:
        /*0098*/ 	.byte	0x04, 0x17
        /*009a*/ 	.short	(.L_253 - .L_252)
.L_252:
        /*009c*/ 	.word	0x00000000
        /*00a0*/ 	.short	0x0000
        /*00a2*/ 	.short	0x0000
        /*00a4*/ 	.byte	0x00, 0xf0, 0x21, 0x00


	//----- nvinfo : EIATTR_SPARSE_MMA_MASK
	.align		4
.L_253:
        /*00a8*/ 	.byte	0x03, 0x50
        /*00aa*/ 	.short	0x0000


	//----- nvinfo : EIATTR_MAXREG_COUNT
	.align		4
        /*00ac*/ 	.byte	0x03, 0x1b
        /*00ae*/ 	.short	0x00ff


	//----- nvinfo : EIATTR_NUM_BARRIERS
	.align		4
        /*00b0*/ 	.byte	0x02, 0x4c
        /*00b2*/ 	.byte	0x01
	.zero		1


	//----- nvinfo : EIATTR_MERCURY_ISA_VERSION
	.align		4
        /*00b4*/ 	.byte	0x03, 0x5f
        /*00b6*/ 	.short	0x0101


	//----- nvinfo : EIATTR_EXIT_INSTR_OFFSETS
	.align		4
        /*00b8*/ 	.byte	0x04, 0x1c
        /*00ba*/ 	.short	(.L_255 - .L_254)


	//   ....[0]....
.L_254:
        /*00bc*/ 	.word	0x00000e00


	//   ....[1]....
        /*00c0*/ 	.word	0x00000f80


	//----- nvinfo : EIATTR_CRS_STACK_SIZE
	.align		4
.L_255:
        /*00c4*/ 	.byte	0x04, 0x1e
        /*00c6*/ 	.short	(.L_257 - .L_256)
.L_256:
        /*00c8*/ 	.word	0x00000000


	//----- nvinfo : EIATTR_CBANK_PARAM_SIZE
	.align		4
.L_257:
        /*00cc*/ 	.byte	0x03, 0x19
        /*00ce*/ 	.short	0x0035


	//----- nvinfo : EIATTR_PARAM_CBANK
	.align		4
        /*00d0*/ 	.byte	0x04, 0x0a
        /*00d2*/ 	.short	(.L_259 - .L_258)
	.align		4
.L_258:
        /*00d4*/ 	.word	index@(.nv.constant0._ZN2at6native51_GLOBAL__N__eebb21b7_18_MultiMarginLoss_cu_b86932df31MultiMarginLoss_backward_kernelILi1EN3c104HalfEEEvPT0_PKS5_S8_PKlS8_iibS5_b)
        /*00d8*/ 	.short	0x0210
        /*00da*/ 	.short	0x0035


	//----- nvinfo : EIATTR_SW_WAR
	.align		4
.L_259:
        /*00dc*/ 	.byte	0x04, 0x36
        /*00de*/ 	.short	(.L_261 - .L_260)
.L_260:
        /*00e0*/ 	.word	0x00000008
.L_261:


//--------------------- .nv.info._ZN2at6native51_GLOBAL__N__eebb21b7_18_MultiMarginLoss_cu_b86932df31MultiMarginLoss_backward_kernelILi2EfEEvPT0_PKS3_S6_PKlS6_iibS3_b --------------------------
	.section	.nv.info._ZN2at6native51_GLOBAL__N__eebb21b7_18_MultiMarginLoss_cu_b86932df31MultiMarginLoss_backward_kernelILi2EfEEvPT0_PKS3_S6_PKlS6_iibS3_b,"",@"SHT_CUDA_INFO"
	.sectionflags	@""
	.align	4


	//----- nvinfo : EIATTR_CUDA_API_VERSION
	.align		4
        /*0000*/ 	.byte	0x04, 0x37
        /*0002*/ 	.short	(.L_263 - .L_262)
.L_262:
        /*0004*/ 	.word	0x00000082


	//----- nvinfo : EIATTR_KPARAM_INFO
	.align		4
.L_263:
        /*0008*/ 	.byte	0x04, 0x17
        /*000a*/ 	.short	(.L_265 - .L_264)
.L_264:
        /*000c*/ 	.word	0x00000000
        /*0010*/ 	.short	0x0009
        /*0012*/ 	.short	0x0038
        /*0014*/ 	.byte	0x00, 0xf0, 0x05, 0x00


	//----- nvinfo : EIATTR_KPARAM_INFO
	.align		4
.L_265:
        /*0018*/ 	.byte	0x04, 0x17
        /*001a*/ 	.short	(.L_267 - .L_266)
.L_266:
        /*001c*/ 	.word	0x00000000
        /*0020*/ 	.short	0x0008
        /*0022*/ 	.short	0x0034
        /*0024*/ 	.byte	0x00, 0xf0, 0x11, 0x00


	//----- nvinfo : EIATTR_KPARAM_INFO
	.align		4
.L_267:
        /*0028*/ 	.byte	0x04, 0x17
        /*002a*/ 	.short	(.L_269 - .L_268)
.L_268:
        /*002c*/ 	.word	0x00000000
        /*0030*/ 	.short	0x0007
        /*0032*/ 	.short	0x0030
        /*0034*/ 	.byte	0x00, 0xf0, 0x05, 0x00


	//----- nvinfo : EIATTR_KPARAM_INFO
	.align		4
.L_269:
        /*0038*/ 	.byte	0x04, 0x17
        /*003a*/ 	.short	(.L_271 - .L_270)
.L_270:
        /*003c*/ 	.word	0x00000000
        /*0040*/ 	.short	0x0006
        /*0042*/ 	.short	0x002c
        /*0044*/ 	.byte	0x00, 0xf0, 0x11, 0x00


	//----- nvinfo : EIATTR_KPARAM_INFO
	.align		4
.L_271:
        /*0048*/ 	.byte	0x04, 0x17
        /*004a*/ 	.short	(.L_273 - .L_272)
.L_272:
        /*004c*/ 	.word	0x00000000
        /*0050*/ 	.short	0x0005
        /*0052*/ 	.short	0x0028
        /*0054*/ 	.byte	0x00, 0xf0, 0x11, 0x00


	//----- nvinfo : EIATTR_KPARAM_INFO
	.align		4
.L_273:
        /*0058*/ 	.byte	0x04, 0x17
        /*005a*/ 	.short	(.L_275 - .L_274)
.L_274:
        /*005c*/ 	.word	0x00000000
        /*0060*/ 	.short	0x0004
        /*0062*/ 	.short	0x0020
        /*0064*/ 	.byte	0x00, 0xf0, 0x21, 0x00


	//----- nvinfo : EIATTR_KPARAM_INFO
	.align		4
.L_275:
        /*0068*/ 	.byte	0x04, 0x17
        /*006a*/ 	.short	(.L_277 - .L_276)
.L_276:
        /*006c*/ 	.word	0x00000000
        /*0070*/ 	.short	0x0003
        /*0072*/ 	.short	0x0018
        /*0074*/ 	.byte	0x00, 0xf0, 0x21, 0x00


	//----- nvinfo : EIATTR_KPARAM_INFO
	.align		4
.L_277:
        /*0078*/ 	.byte	0x04, 0x17
        /*007a*/ 	.short	(.L_279 - .L_278)
.L_278:
        /*007c*/ 	.word	0x00000000
        /*0080*/ 	.short	0x0002
        /*0082*/ 	.short	0x0010
        /*0084*/ 	.byte	0x00, 0xf0, 0x21, 0x00


	//----- nvinfo : EIATTR_KPARAM_INFO
	.align		4
.L_279:
        /*0088*/ 	.byte	0x04, 0x17
        /*008a*/ 	.short	(.L_281 - .L_280)
.L_280:
        /*008c*/ 	.word	0x00000000
        /*0090*/ 	.short	0x0001
        /*0092*/ 	.short	0x0008
        /*0094*/ 	.byte	0x00, 0xf0, 0x21, 0x00


	//----- nvinfo : EIATTR_KPARAM_INFO
	.align		4
.L_281:
        /*0098*/ 	.byte	0x04, 0x17
        /*009a*/ 	.short	(.L_283 - .L_282)
.L_282:
        /*009c*/ 	.word	0x00000000
        /*00a0*/ 	.short	0x0000
        /*00a2*/ 	.short	0x0000
        /*00a4*/ 	.byte	0x00, 0xf0, 0x21, 0x00


	//----- nvinfo : EIATTR_SPARSE_MMA_MASK
	.align		4
.L_283:
        /*00a8*/ 	.byte	0x03, 0x50
        /*00aa*/ 	.short	0x0000


	//----- nvinfo : EIATTR_MAXREG_COUNT
	.align		4
        /*00ac*/ 	.byte	0x03, 0x1b
        /*00ae*/ 	.short	0x00ff


	//----- nvinfo : EIATTR_NUM_BARRIERS
	.align		4
        /*00b0*/ 	.byte	0x02, 0x4c
        /*00b2*/ 	.byte	0x01
	.zero		1


	//----- nvinfo : EIATTR_MERCURY_ISA_VERSION
	.align		4
        /*00b4*/ 	.byte	0x03, 0x5f
        /*00b6*/ 	.short	0x0101


	//----- nvinfo : EIATTR_EXIT_INSTR_OFFSETS
	.align		4
        /*00b8*/ 	.byte	0x04, 0x1c
        /*00ba*/ 	.short	(.L_285 - .L_284)


	//   ....[0]....
.L_284:
        /*00bc*/ 	.word	0x00001a30


	//   ....[1]....
        /*00c0*/ 	.word	0x00001d00


	//   ....[2]....
        /*00c4*/ 	.word	0x00001ec0


	//----- nvinfo : EIATTR_CRS_STACK_SIZE
	.align		4
.L_285:
        /*00c8*/ 	.byte	0x04, 0x1e
        /*00ca*/ 	.short	(.L_287 - .L_286)
.L_286:
        /*00cc*/ 	.word	0x00000000


	//----- nvinfo : EIATTR_CBANK_PARAM_SIZE
	.align		4
.L_287:
        /*00d0*/ 	.byte	0x03, 0x19
        /*00d2*/ 	.short	0x0039


	//----- nvinfo : EIATTR_PARAM_CBANK
	.align		4
        /*00d4*/ 	.byte	0x04, 0x0a
        /*00d6*/ 	.short	(.L_289 - .L_288)
	.align		4
.L_288:
        /*00d8*/ 	.word	index@(.nv.constant0._ZN2at6native51_GLOBAL__N__eebb21b7_18_MultiMarginLoss_cu_b86932df31MultiMarginLoss_backward_kernelILi2EfEEvPT0_PKS3_S6_PKlS6_iibS3_b)
        /*00dc*/ 	.short	0x0210
        /*00de*/ 	.short	0x0039


	//----- nvinfo : EIATTR_SW_WAR
	.align		4
.L_289:
        /*00e0*/ 	.byte	0x04, 0x36
        /*00e2*/ 	.short	(.L_291 - .L_290)
.L_290:
        /*00e4*/ 	.word	0x00000008
.L_291:


//--------------------- .nv.info._ZN2at6native51_GLOBAL__N__eebb21b7_18_MultiMarginLoss_cu_b86932df31MultiMarginLoss_backward_kernelILi1EfEEvPT0_PKS3_S6_PKlS6_iibS3_b --------------------------
	.section	.nv.info._ZN2at6native51_GLOBAL__N__eebb21b7_18_MultiMarginLoss_cu_b86932df31MultiMarginLoss_backward_kernelILi1EfEEvPT0_PKS3_S6_PKlS6_iibS3_b,"",@"SHT_CUDA_INFO"
	.sectionflags	@""
	.align	4


	//----- nvinfo : EIATTR_CUDA_API_VERSION
	.align		4
        /*0000*/ 	.byte	0x04, 0x37
        /*0002*/ 	.short	(.L_293 - .L_292)
.L_292:
        /*0004*/ 	.word	0x00000082


	//----- nvinfo : EIATTR_KPARAM_INFO
	.align		4
.L_293:
        /*0008*/ 	.byte	0x04, 0x17
        /*000a*/ 	.short	(.L_295 - .L_294)
.L_294:
        /*000c*/ 	.word	0x00000000
        /*0010*/ 	.short	0x0009
        /*0012*/ 	.short	0x0038
        /*0014*/ 	.byte	0x00, 0xf0, 0x05, 0x00


	//----- nvinfo : EIATTR_KPARAM_INFO
	.align		4
.L_295:
        /*0018*/ 	.byte	0x04, 0x17
        /*001a*/ 	.short	(.L_297 - .L_296)
.L_296:
        /*001c*/ 	.word	0x00000000
        /*0020*/ 	.short	0x0008
        /*0022*/ 	.short	0x0034
        /*0024*/ 	.byte	0x00, 0xf0, 0x11, 0x00


	//----- nvinfo : EIATTR_KPARAM_INFO
	.align		4
.L_297:
        /*0028*/ 	.byte	0x04, 0x17
        /*002a*/ 	.short	(.L_299 - .L_298)
.L_298:
        /*002c*/ 	.word	0x00000000
        /*0030*/ 	.short	0x0007
        /*0032*/ 	.short	0x0030
        /*0034*/ 	.byte	0x00, 0xf0, 0x05, 0x00


	//----- nvinfo : EIATTR_KPARAM_INFO
	.align		4
.L_299:
        /*0038*/ 	.byte	0x04, 0x17
        /*003a*/ 	.short	(.L_301 - .L_300)
.L_300:
        /*003c*/ 	.word	0x00000000
        /*0040*/ 	.short	0x0006
        /*0042*/ 	.short	0x002c
        /*0044*/ 	.byte	0x00, 0xf0, 0x11, 0x00


	//----- nvinfo : EIATTR_KPARAM_INFO
	.align		4
.L_301:
        /*0048*/ 	.byte	0x04, 0x17
        /*004a*/ 	.short	(.L_303 - .L_302)
.L_302:
        /*004c*/ 	.word	0x00000000
        /*0050*/ 	.short	0x0005
        /*0052*/ 	.short	0x0028
        /*0054*/ 	.byte	0x00, 0xf0, 0x11, 0x00


	//----- nvinfo : EIATTR_KPARAM_INFO
	.align		4
.L_303:
        /*0058*/ 	.byte	0x04, 0x17
        /*005a*/ 	.short	(.L_305 - .L_304)
.L_304:
        /*005c*/ 	.word	0x00000000
        /*0060*/ 	.short	0x0004
        /*0062*/ 	.short	0x0020
        /*0064*/ 	.byte	0x00, 0xf0, 0x21, 0x00


	//----- nvinfo : EIATTR_KPARAM_INFO
	.align		4
.L_305:
        /*0068*/ 	.byte	0x04, 0x17
        /*006a*/ 	.short	(.L_307 - .L_306)
.L_306:
        /*006c*/ 	.word	0x00000000
        /*0070*/ 	.short	0x0003
        /*0072*/ 	.short	0x0018
        /*0074*/ 	.byte	0x00, 0xf0, 0x21, 0x00


	//----- nvinfo : EIATTR_KPARAM_INFO
	.align		4
.L_307:
        /*0078*/ 	.byte	0x04, 0x17
        /*007a*/ 	.short	(.L_309 - .L_308)
.L_308:
        /*007c*/ 	.word	0x00000000
        /*0080*/ 	.short	0x0002
        /*0082*/ 	.short	0x0010
        /*0084*/ 	.byte	0x00, 0xf0, 0x21, 0x00


	//----- nvinfo : EIATTR_KPARAM_INFO
	.align		4
.L_309:
        /*0088*/ 	.byte	0x04, 0x17
        /*008a*/ 	.short	(.L_311 - .L_310)
.L_310:
        /*008c*/ 	.word	0x00000000
        /*0090*/ 	.short	0x0001
        /*0092*/ 	.short	0x0008
        /*0094*/ 	.byte	0x00, 0xf0, 0x21, 0x00


	//----- nvinfo : EIATTR_KPARAM_INFO
	.align		4
.L_311:
        /*0098*/ 	.byte	0x04, 0x17
        /*009a*/ 	.short	(.L_313 - .L_312)
.L_312:
        /*009c*/ 	.word	0x00000000
        /*00a0*/ 	.short	0x0000
        /*00a2*/ 	.short	0x0000
        /*00a4*/ 	.byte	0x00, 0xf0, 0x21, 0x00


	//----- nvinfo : EIATTR_SPARSE_MMA_MASK
	.align		4
.L_313:
        /*00a8*/ 	.byte	0x03, 0x50
        /*00aa*/ 	.short	0x0000


	//----- nvinfo : EIATTR_MAXREG_COUNT
	.align		4
        /*00ac*/ 	.byte	0x03, 0x1b
        /*00ae*/ 	.short	0x00ff


	//----- nvinfo : EIATTR_NUM_BARRIERS
	.align		4
        /*00b0*/ 	.byte	0x02, 0x4c
        /*00b2*/ 	.byte	0x01
	.zero		1


	//----- nvinfo : EIATTR_MERCURY_ISA_VERSION
	.align		4
        /*00b4*/ 	.byte	0x03, 0x5f
        /*00b6*/ 	.short	0x0101


	//----- nvinfo : EIATTR_EXIT_INSTR_OFFSETS
	.align		4
        /*00b8*/ 	.byte	0x04, 0x1c
        /*00ba*/ 	.short	(.L_315 - .L_314)


	//   ....[0]....
.L_314:
        /*00bc*/ 	.word	0x00001980


	//   ....[1]....
        /*00c0*/ 	.word	0x00001c50


	//   ....[2]....
        /*00c4*/ 	.word	0x00001e10


	//----- nvinfo : EIATTR_CRS_STACK_SIZE
	.align		4
.L_315:
        /*00c8*/ 	.byte	0x04, 0x1e
        /*00ca*/ 	.short	(.L_317 - .L_316)
.L_316:
        /*00cc*/ 	.word	0x00000000


	//----- nvinfo : EIATTR_CBANK_PARAM_SIZE
	.align		4
.L_317:
        /*00d0*/ 	.byte	0x03, 0x19
        /*00d2*/ 	.short	0x0039


	//----- nvinfo : EIATTR_PARAM_CBANK
	.align		4
        /*00d4*/ 	.byte	0x04, 0x0a
        /*00d6*/ 	.short	(.L_319 - .L_318)
	.align		4
.L_318:
        /*00d8*/ 	.word	index@(.nv.constant0._ZN2at6native51_GLOBAL__N__eebb21b7_18_MultiMarginLoss_cu_b86932df31MultiMarginLoss_backward_kernelILi1EfEEvPT0_PKS3_S6_PKlS6_iibS3_b)
        /*00dc*/ 	.short	0x0210
        /*00de*/ 	.short	0x0039


	//----- nvinfo : EIATTR_SW_WAR
	.align		4
.L_319:
        /*00e0*/ 	.byte	0x04, 0x36
        /*00e2*/ 	.short	(.L_321 - .L_320)
.L_320:
        /*00e4*/ 	.word	0x00000008
.L_321:


//--------------------- .nv.info._ZN2at6native51_GLOBAL__N__eebb21b7_18_MultiMarginLoss_cu_b86932df31MultiMarginLoss_backward_kernelILi2EdEEvPT0_PKS3_S6_PKlS6_iibS3_b --------------------------
	.section	.nv.info._ZN2at6native51_GLOBAL__N__eebb21b7_18_MultiMarginLoss_cu_b86932df31MultiMarginLoss_backward_kernelILi2EdEEvPT0_PKS3_S6_PKlS6_iibS3_b,"",@"SHT_CUDA_INFO"
	.sectionflags	@""
	.align	4


	//----- nvinfo : EIATTR_CUDA_API_VERSION
	.align		4
        /*0000*/ 	.byte	0x04, 0x37
        /*0002*/ 	.short	(.L_323 - .L_322)
.L_322:
        /*0004*/ 	.word	0x00000082


	//----- nvinfo : EIATTR_KPARAM_INFO
	.align		4
.L_323:
        /*0008*/ 	.byte	0x04, 0x17
        /*000a*/ 	.short	(.L_325 - .L_324)
.L_324:
        /*000c*/ 	.word	0x00000000
        /*0010*/ 	.short	0x0009
        /*0012*/ 	.short	0x0040
        /*0014*/ 	.byte	0x00, 0xf0, 0x05, 0x00


	//----- nvinfo : EIATTR_KPARAM_INFO
	.align		4
.L_325:
        /*0018*/ 	.byte	0x04, 0x17
        /*001a*/ 	.short	(.L_327 - .L_326)
.L_326:
        /*001c*/ 	.word	0x00000000
        /*0020*/ 	.short	0x0008
        /*0022*/ 	.short	0x0038
        /*0024*/ 	.byte	0x00, 0xf0, 0x21, 0x00


	//----- nvinfo : EIATTR_KPARAM_INFO
	.align		4
.L_327:
        /*0028*/ 	.byte	0x04, 0x17
        /*002a*/ 	.short	(.L_329 - .L_328)
.L_328:
        /*002c*/ 	.word	0x00000000
        /*0030*/ 	.short	0x0007
        /*0032*/ 	.short	0x0030
        /*0034*/ 	.byte	0x00, 0xf0, 0x05, 0x00


	//----- nvinfo : EIATTR_KPARAM_INFO
	.align		4
.L_329:
        /*0038*/ 	.byte	0x04, 0x17
        /*003a*/ 	.short	(.L_331 - .L_330)
.L_330:
        /*003c*/ 	.word	0x00000000
        /*0040*/ 	.short	0x0006
        /*0042*/ 	.short	0x002c
        /*0044*/ 	.byte	0x00, 0xf0, 0x11, 0x00


	//----- nvinfo : EIATTR_KPARAM_INFO
	.align		4
.L_331:
        /*0048*/ 	.byte	0x04, 0x17
        /*004a*/ 	.short	(.L_333 - .L_332)
.L_332:
        /*004c*/ 	.word	0x00000000
        /*0050*/ 	.short	0x0005
        /*0052*/ 	.short	0x0028
        /*0054*/ 	.byte	0x00, 0xf0, 0x11, 0x00


	//----- nvinfo : EIATTR_KPARAM_INFO
	.align		4
.L_333:
        /*0058*/ 	.byte	0x04, 0x17
        /*005a*/ 	.short	(.L_335 - .L_334)
.L_334:
        /*005c*/ 	.word	0x00000000
        /*0060*/ 	.short	0x0004
        /*0062*/ 	.short	0x0020
        /*0064*/ 	.byte	0x00, 0xf0, 0x21, 0x00


	//----- nvinfo : EIATTR_KPARAM_INFO
	.align		4
.L_335:
        /*0068*/ 	.byte	0x04, 0x17
        /*006a*/ 	.short	(.L_337 - .L_336)
.L_336:
        /*006c*/ 	.word	0x00000000
        /*0070*/ 	.short	0x0003
        /*0072*/ 	.short	0x0018
        /*0074*/ 	.byte	0x00, 0xf0, 0x21, 0x00


	//----- nvinfo : EIATTR_KPARAM_INFO
	.align		4
.L_337:
        /*0078*/ 	.byte	0x04, 0x17
        /*007a*/ 	.short	(.L_339 - .L_338)
.L_338:
        /*007c*/ 	.word	0x00000000
        /*0080*/ 	.short	0x0002
        /*0082*/ 	.short	0x0010
        /*0084*/ 	.byte	0x00, 0xf0, 0x21, 0x00


	//----- nvinfo : EIATTR_KPARAM_INFO
	.align		4
.L_339:
        /*0088*/ 	.byte	0x04, 0x17
        /*008a*/ 	.short	(.L_341 - .L_340)
.L_340:
        /*008c*/ 	.word	0x00000000
        /*0090*/ 	.short	0x0001
        /*0092*/ 	.short	0x0008
        /*0094*/ 	.byte	0x00, 0xf0, 0x21, 0x00


	//----- nvinfo : EIATTR_KPARAM_INFO
	.align		4
.L_341:
        /*0098*/ 	.byte	0x04, 0x17
        /*009a*/ 	.short	(.L_343 - .L_342)
.L_342:
        /*009c*/ 	.word	0x00000000
        /*00a0*/ 	.short	0x0000
        /*00a2*/ 	.short	0x0000
        /*00a4*/ 	.byte	0x00, 0xf0, 0x21, 0x00


	//----- nvinfo : EIATTR_SPARSE_MMA_MASK
	.align		4
.L_343:
        /*00a8*/ 	.byte	0x03, 0x50
        /*00aa*/ 	.short	0x0000


	//----- nvinfo : EIATTR_MAXREG_COUNT
	.align		4
        /*00ac*/ 	.byte	0x03, 0x1b
        /*00ae*/ 	.short	0x00ff


	//----- nvinfo : EIATTR_NUM_BARRIERS
	.align		4
        /*00b0*/ 	.byte	0x02, 0x4c
        /*00b2*/ 	.byte	0x01
	.zero		1


	//----- nvinfo : EIATTR_MERCURY_ISA_VERSION
	.align		4
        /*00b4*/ 	.byte	0x03, 0x5f
        /*00b6*/ 	.short	0x0101


	//----- nvinfo : EIATTR_EXIT_INSTR_OFFSETS
	.align		4
        /*00b8*/ 	.byte	0x04, 0x1c
        /*00ba*/ 	.short	(.L_345 - .L_344)


	//   ....[0]....
.L_344:
        /*00bc*/ 	.word	0x00001ce0


	//   ....[1]....
        /*00c0*/ 	.word	0x00001fe0


	//   ....[2]....
        /*00c4*/ 	.word	0x00002220


	//----- nvinfo : EIATTR_CRS_STACK_SIZE
	.align		4
.L_345:
        /*00c8*/ 	.byte	0x04, 0x1e
        /*00ca*/ 	.short	(.L_347 - .L_346)
.L_346:
        /*00cc*/ 	.word	0x00000000


	//----- nvinfo : EIATTR_CBANK_PARAM_SIZE
	.align		4
.L_347:
        /*00d0*/ 	.byte	0x03, 0x19
        /*00d2*/ 	.short	0x0041


	//----- nvinfo : EIATTR_PARAM_CBANK
	.align		4
        /*00d4*/ 	.byte	0x04, 0x0a
        /*00d6*/ 	.short	(.L_349 - .L_348)
	.align		4
.L_348:
        /*00d8*/ 	.word	index@(.nv.constant0._ZN2at6native51_GLOBAL__N__eebb21b7_18_MultiMarginLoss_cu_b86932df31MultiMarginLoss_backward_kernelILi2EdEEvPT0_PKS3_S6_PKlS6_iibS3_b)
        /*00dc*/ 	.short	0x0210
        /*00de*/ 	.short	0x0041


	//----- nvinfo : EIATTR_SW_WAR
	.align		4
.L_349:
        /*00e0*/ 	.byte	0x04, 0x36
        /*00e2*/ 	.short	(.L_351 - .L_350)
.L_350:
        /*00e4*/ 	.word	0x00000008
.L_351:


//--------------------- .nv.info._ZN2at6native51_GLOBAL__N__eebb21b7_18_MultiMarginLoss_cu_b86932df31MultiMarginLoss_backward_kernelILi1EdEEvPT0_PKS3_S6_PKlS6_iibS3_b --------------------------
	.section	.nv.info._ZN2at6native51_GLOBAL__N__eebb21b7_18_MultiMarginLoss_cu_b86932df31MultiMarginLoss_backward_kernelILi1EdEEvPT0_PKS3_S6_PKlS6_iibS3_b,"",@"SHT_CUDA_INFO"
	.sectionflags	@""
	.align	4


	//----- nvinfo : EIATTR_CUDA_API_VERSION
	.align		4
        /*0000*/ 	.byte	0x04, 0x37
        /*0002*/ 	.short	(.L_353 - .L_352)
.L_352:
        /*0004*/ 	.word	0x00000082


	//----- nvinfo : EIATTR_KPARAM_INFO
	.align		4
.L_353:
        /*0008*/ 	.byte	0x04, 0x17
        /*000a*/ 	.short	(.L_355 - .L_354)
.L_354:
        /*000c*/ 	.word	0x00000000
        /*0010*/ 	.short	0x0009
        /*0012*/ 	.short	0x0040
        /*0014*/ 	.byte	0x00, 0xf0, 0x05, 0x00


	//----- nvinfo : EIATTR_KPARAM_INFO
	.align		4
.L_355:
        /*0018*/ 	.byte	0x04, 0x17
        /*001a*/ 	.short	(.L_357 - .L_356)
.L_356:
        /*001c*/ 	.word	0x00000000
        /*0020*/ 	.short	0x0008
        /*0022*/ 	.short	0x0038
        /*0024*/ 	.byte	0x00, 0xf0, 0x21, 0x00


	//----- nvinfo : EIATTR_KPARAM_INFO
	.align		4
.L_357:
        /*0028*/ 	.byte	0x04, 0x17
        /*002a*/ 	.short	(.L_359 - .L_358)
.L_358:
        /*002c*/ 	.word	0x00000000
        /*0030*/ 	.short	0x0007
        /*0032*/ 	.short	0x0030
        /*0034*/ 	.byte	0x00, 0xf0, 0x05, 0x00


	//----- nvinfo : EIATTR_KPARAM_INFO
	.align		4
.L_359:
        /*0038*/ 	.byte	0x04, 0x17
        /*003a*/ 	.short	(.L_361 - .L_360)
.L_360:
        /*003c*/ 	.word	0x00000000
        /*0040*/ 	.short	0x0006
        /*0042*/ 	.short	0x002c
        /*0044*/ 	.byte	0x00, 0xf0, 0x11, 0x00


	//----- nvinfo : EIATTR_KPARAM_INFO
	.align		4
.L_361:
        /*0048*/ 	.byte	0x04, 0x17
        /*004a*/ 	.short	(.L_363 - .L_362)
.L_362:
        /*004c*/ 	.word	0x00000000
        /*0050*/ 	.short	0x0005
        /*0052*/ 	.short	0x0028
        /*0054*/ 	.byte	0x00, 0xf0, 0x11, 0x00


	//----- nvinfo : EIATTR_KPARAM_INFO
	.align		4
.L_363:
        /*0058*/ 	.byte	0x04, 0x17
        /*005a*/ 	.short	(.L_365 - .L_364)
.L_364:
        /*005c*/ 	.word	0x00000000
        /*0060*/ 	.short	0x0004
        /*0062*/ 	.short	0x0020
        /*0064*/ 	.byte	0x00, 0xf0, 0x21, 0x00


	//----- nvinfo : EIATTR_KPARAM_INFO
	.align		4
.L_365:
        /*0068*/ 	.byte	0x04, 0x17
        /*006a*/ 	.short	(.L_367 - .L_366)
.L_366:
        /*006c*/ 	.word	0x00000000
        /*0070*/ 	.short	0x0003
        /*0072*/ 	.short	0x0018
        /*0074*/ 	.byte	0x00, 0xf0, 0x21, 0x00


	//----- nvinfo : EIATTR_KPARAM_INFO
	.align		4
.L_367:
        /*0078*/ 	.byte	0x04, 0x17
        /*007a*/ 	.short	(.L_369 - .L_368)
.L_368:
        /*007c*/ 	.word	0x00000000
        /*0080*/ 	.short	0x0002
        /*0082*/ 	.short	0x0010
        /*0084*/ 	.byte	0x00, 0xf0, 0x21, 0x00


	//----- nvinfo : EIATTR_KPARAM_INFO
	.align		4
.L_369:
        /*0088*/ 	.byte	0x04, 0x17
        /*008a*/ 	.short	(.L_371 - .L_370)
.L_370:
        /*008c*/ 	.word	0x00000000
        /*0090*/ 	.short	0x0001
        /*0092*/ 	.short	0x0008
        /*0094*/ 	.byte	0x00, 0xf0, 0x21, 0x00


	//----- nvinfo : EIATTR_KPARAM_INFO
	.align		4
.L_371:
        /*0098*/ 	.byte	0x04, 0x17
        /*009a*/ 	.short	(.L_373 - .L_372)
.L_372:
        /*009c*/ 	.word	0x00000000
        /*00a0*/ 	.short	0x0000
        /*00a2*/ 	.short	0x0000
        /*00a4*/ 	.byte	0x00, 0xf0, 0x21, 0x00


	//----- nvinfo : EIATTR_SPARSE_MMA_MASK
	.align		4
.L_373:
        /*00a8*/ 	.byte	0x03, 0x50
        /*00aa*/ 	.short	0x0000


	//----- nvinfo : EIATTR_MAXREG_COUNT
	.align		4
        /*00ac*/ 	.byte	0x03, 0x1b
        /*00ae*/ 	.short	0x00ff


	//----- nvinfo : EIATTR_NUM_BARRIERS
	.align		4
        /*00b0*/ 	.byte	0x02, 0x4c
        /*00b2*/ 	.byte	0x01
	.zero		1


	//----- nvinfo : EIATTR_MERCURY_ISA_VERSION
	.align		4
        /*00b4*/ 	.byte	0x03, 0x5f
        /*00b6*/ 	.short	0x0101


	//----- nvinfo : EIATTR_EXIT_INSTR_OFFSETS
	.align		4
        /*00b8*/ 	.byte	0x04, 0x1c
        /*00ba*/ 	.short	(.L_375 - .L_374)


	//   ....[0]....
.L_374:
        /*00bc*/ 	.word	0x00001be0


	//   ....[1]....
        /*00c0*/ 	.word	0x00001ee0


	//   ....[2]....
        /*00c4*/ 	.word	0x00002120


	//----- nvinfo : EIATTR_CRS_STACK_SIZE
	.align		4
.L_375:
        /*00c8*/ 	.byte	0x04, 0x1e
        /*00ca*/ 	.short	(.L_377 - .L_376)
.L_376:
        /*00cc*/ 	.word	0x00000000


	//----- nvinfo : EIATTR_CBANK_PARAM_SIZE
	.align		4
.L_377:
        /*00d0*/ 	.byte	0x03, 0x19
        /*00d2*/ 	.short	0x0041


	//----- nvinfo : EIATTR_PARAM_CBANK
	.align		4
        /*00d4*/ 	.byte	0x04, 0x0a
        /*00d6*/ 	.short	(.L_379 - .L_378)
	.align		4
.L_378:
        /*00d8*/ 	.word	index@(.nv.constant0._ZN2at6native51_GLOBAL__N__eebb21b7_18_MultiMarginLoss_cu_b86932df31MultiMarginLoss_backward_kernelILi1EdEEvPT0_PKS3_S6_PKlS6_iibS3_b)
        /*00dc*/ 	.short	0x0210
        /*00de*/ 	.short	0x0041


	//----- nvinfo : EIATTR_SW_WAR
	.align		4
.L_379:
        /*00e0*/ 	.byte	0x04, 0x36
        /*00e2*/ 	.short	(.L_381 - .L_380)
.L_380:
        /*00e4*/ 	.word	0x00000008
.L_381:


//--------------------- .nv.info._ZN2at6native51_GLOBAL__N__eebb21b7_18_MultiMarginLoss_cu_b86932df30MultiMarginLoss_forward_kernelILi2EN3c108BFloat16EEEvPT0_PKS5_PKlS8_iibS5_ --------------------------
	.section	.nv.info._ZN2at6native51_GLOBAL__N__eebb21b7_18_MultiMarginLoss_cu_b86932df30MultiMarginLoss_forward_kernelILi2EN3c108BFloat16EEEvPT0_PKS5_PKlS8_iibS5_,"",@"SHT_CUDA_INFO"
	.sectionflags	@""
	.align	4


	//----- nvinfo : EIATTR_CUDA_API_VERSION
	.align		4
        /*0000*/ 	.byte	0x04, 0x37
        /*0002*/ 	.short	(.L_383 - .L_382)
.L_382:
        /*0004*/ 	.word	0x00000082


	//----- nvinfo : EIATTR_KPARAM_INFO
	.align		4
.L_383:
        /*0008*/ 	.byte	0x04, 0x17
        /*000a*/ 	.short	(.L_385 - .L_384)
.L_384:
        /*000c*/ 	.word	0x00000000
        /*0010*/ 	.short	0x0007
        /*0012*/ 	.short	0x002a
        /*0014*/ 	.byte	0x00, 0xf0, 0x09, 0x00


	//----- nvinfo : EIATTR_KPARAM_INFO
	.align		4
.L_385:
        /*0018*/ 	.byte	0x04, 0x17
        /*001a*/ 	.short	(.L_387 - .L_386)
.L_386:
        /*001c*/ 	.word	0x00000000
        /*0020*/ 	.short	0x0006
        /*0022*/ 	.short	0x0028
        /*0024*/ 	.byte	0x00, 0xf0, 0x05, 0x00


	//----- nvinfo : EIATTR_KPARAM_INFO
	.align		4
.L_387:
        /*0028*/ 	.byte	0x04, 0x17
        /*002a*/ 	.short	(.L_389 - .L_388)
.L_388:
        /*002c*/ 	.word	0x00000000
        /*0030*/ 	.short	0x0005
        /*0032*/ 	.short	0x0024
        /*0034*/ 	.byte	0x00, 0xf0, 0x11, 0x00


	//----- nvinfo : EIATTR_KPARAM_INFO
	.align		4
.L_389:
        /*0038*/ 	.byte	0x04, 0x17
        /*003a*/ 	.short	(.L_391 - .L_390)
.L_390:
        /*003c*/ 	.word	0x00000000
        /*0040*/ 	.short	0x0004
        /*0042*/ 	.short	0x0020
        /*0044*/ 	.byte	0x00, 0xf0, 0x11, 0x00


	//----- nvinfo : EIATTR_KPARAM_INFO
	.align		4
.L_391:
        /*0048*/ 	.byte	0x04, 0x17
        /*004a*/ 	.short	(.L_393 - .L_392)
.L_392:
        /*004c*/ 	.word	0x00000000
        /*0050*/ 	.short	0x0003
        /*0052*/ 	.short	0x0018
        /*0054*/ 	.byte	0x00, 0xf0, 0x21, 0x00


	//----- nvinfo : EIATTR_KPARAM_INFO
	.align		4
.L_393:
        /*0058*/ 	.byte	0x04, 0x17
        /*005a*/ 	.short	(.L_395 - .L_394)
.L_394:
        /*005c*/ 	.word	0x00000000
        /*0060*/ 	.short	0x0002
        /*0062*/ 	.short	0x0010
        /*0064*/ 	.byte	0x00, 0xf0, 0x21, 0x00


	//----- nvinfo : EIATTR_KPARAM_INFO
	.align		4
.L_395:
        /*0068*/ 	.byte	0x04, 0x17
        /*006a*/ 	.short	(.L_397 - .L_396)
.L_396:
        /*006c*/ 	.word	0x00000000
        /*0070*/ 	.short	0x0001
        /*0072*/ 	.short	0x0008
        /*0074*/ 	.byte	0x00, 0xf0, 0x21, 0x00


	//----- nvinfo : EIATTR_KPARAM_INFO
	.align		4
.L_397:
        /*0078*/ 	.byte	0x04, 0x17
        /*007a*/ 	.short	(.L_399 - .L_398)
.L_398:
        /*007c*/ 	.word	0x00000000
        /*0080*/ 	.short	0x0000
        /*0082*/ 	.short	0x0000
        /*0084*/ 	.byte	0x00, 0xf0, 0x21, 0x00


	//----- nvinfo : EIATTR_SPARSE_MMA_MASK
	.align		4
.L_399:
        /*0088*/ 	.byte	0x03, 0x50
        /*008a*/ 	.short	0x0000


	//----- nvinfo : EIATTR_MAXREG_COUNT
	.align		4
        /*008c*/ 	.byte	0x03, 0x1b
        /*008e*/ 	.short	0x00ff


	//----- nvinfo : EIATTR_NUM_BARRIERS
	.align		4
        /*0090*/ 	.byte	0x02, 0x4c
        /*0092*/ 	.byte	0x01
	.zero		1


	//----- nvinfo : EIATTR_EXTERNS
	.align		4
        /*0094*/ 	.byte	0x04, 0x0f
        /*0096*/ 	.short	(.L_401 - .L_400)


	//   ....[0]....
	.align		4
.L_400:
        /*0098*/ 	.word	index@(__assertfail)


	//----- nvinfo : EIATTR_MERCURY_ISA_VERSION
	.align		4
.L_401:
        /*009c*/ 	.byte	0x03, 0x5f
        /*009e*/ 	.short	0x0101


	//----- nvinfo : EIATTR_SYSCALL_OFFSETS
	.align		4
        /*00a0*/ 	.byte	0x04, 0x46
        /*00a2*/ 	.short	(.L_403 - .L_402)


	//   ....[0]....
.L_402:
        /*00a4*/ 	.word	0x00000260


	//----- nvinfo : EIATTR_EXIT_INSTR_OFFSETS
	.align		4
.L_403:
        /*00a8*/ 	.byte	0x04, 0x1c
        /*00aa*/ 	.short	(.L_405 - .L_404)


	//   ....[0]....
.L_404:
        /*00ac*/ 	.word	0x00000890


	//   ....[1]....
        /*00b0*/ 	.word	0x00000eb0


	//----- nvinfo : EIATTR_CRS_STACK_SIZE
	.align		4
.L_405:
        /*00b4*/ 	.byte	0x04, 0x1e
        /*00b6*/ 	.short	(.L_407 - .L_406)
.L_406:
        /*00b8*/ 	.word	0x00000000


	//----- nvinfo : EIATTR_CBANK_PARAM_SIZE
	.align		4
.L_407:
        /*00bc*/ 	.byte	0x03, 0x19
        /*00be*/ 	.short	0x002c


	//----- nvinfo : EIATTR_PARAM_CBANK
	.align		4
        /*00c0*/ 	.byte	0x04, 0x0a
        /*00c2*/ 	.short	(.L_409 - .L_408)
	.align		4
.L_408:
        /*00c4*/ 	.word	index@(.nv.constant0._ZN2at6native51_GLOBAL__N__eebb21b7_18_MultiMarginLoss_cu_b86932df30MultiMarginLoss_forward_kernelILi2EN3c108BFloat16EEEvPT0_PKS5_PKlS8_iibS5_)
        /*00c8*/ 	.short	0x0210
        /*00ca*/ 	.short	0x002c


	//----- nvinfo : EIATTR_SW_WAR
	.align		4
.L_409:
        /*00cc*/ 	.byte	0x04, 0x36
        /*00ce*/ 	.short	(.L_411 - .L_410)
.L_410:
        /*00d0*/ 	.word	0x00000008
.L_411:


//--------------------- .nv.info._ZN2at6native51_GLOBAL__N__eebb21b7_18_MultiMarginLoss_cu_b86932df30MultiMarginLoss_forward_kernelILi1EN3c108BFloat16EEEvPT0_PKS5_PKlS8_iibS5_ --------------------------
	.section	.nv.info._ZN2at6native51_GLOBAL__N__eebb21b7_18_MultiMarginLoss_cu_b86932df30MultiMarginLoss_forward_kernelILi1EN3c108BFloat16EEEvPT0_PKS5_PKlS8_iibS5_,"",@"SHT_CUDA_INFO"
	.sectionflags	@""
	.align	4


	//----- nvinfo : EIATTR_CUDA_API_VERSION
	.align		4
        /*0000*/ 	.byte	0x04, 0x37
        /*0002*/ 	.short	(.L_413 - .L_412)
.L_412:
        /*0004*/ 	.word	0x00000082


	//----- nvinfo : EIATTR_KPARAM_INFO
	.align		4
.L_413:
        /*0008*/ 	.byte	0x04, 0x17
        /*000a*/ 	.short	(.L_415 - .L_414)
.L_414:
        /*000c*/ 	.word	0x00000000
        /*0010*/ 	.short	0x0007
        /*0012*/ 	.short	0x002a
        /*0014*/ 	.byte	0x00, 0xf0, 0x09, 0x00


	//----- nvinfo : EIATTR_KPARAM_INFO
	.align		4
.L_415:
        /*0018*/ 	.byte	0x04, 0x17
        /*001a*/ 	.short	(.L_417 - .L_416)
.L_416:
        /*001c*/ 	.word	0x00000000
        /*0020*/ 	.short	0x0006
        /*0022*/ 	.short	0x0028
        /*0024*/ 	.byte	0x00, 0xf0, 0x05, 0x00


	//----- nvinfo : EIATTR_KPARAM_INFO
	.align		4
.L_417:
        /*0028*/ 	.byte	0x04, 0x17
        /*002a*/ 	.short	(.L_419 - .L_418)
.L_418:
        /*002c*/ 	.word	0x00000000
        /*0030*/ 	.short	0x0005
        /*0032*/ 	.short	0x0024
        /*0034*/ 	.byte	0x00, 0xf0, 0x11, 0x00


	//----- nvinfo : EIATTR_KPARAM_INFO
	.align		4
.L_419:
        /*0038*/ 	.byte	0x04, 0x17
        /*003a*/ 	.short	(.L_421 - .L_420)
.L_420:
        /*003c*/ 	.word	0x00000000
        /*0040*/ 	.short	0x0004
        /*0042*/ 	.short	0x0020
        /*0044*/ 	.byte	0x00, 0xf0, 0x11, 0x00


	//----- nvinfo : EIATTR_KPARAM_INFO
	.align		4
.L_421:
        /*0048*/ 	.byte	0x04, 0x17
        /*004a*/ 	.short	(.L_423 - .L_422)
.L_422:
        /*004c*/ 	.word	0x00000000
        /*0050*/ 	.short	0x0003
        /*0052*/ 	.short	0x0018
        /*0054*/ 	.byte	0x00, 0xf0, 0x21, 0x00


	//----- nvinfo : EIATTR_KPARAM_INFO
	.align		4
.L_423:
        /*0058*/ 	.byte	0x04, 0x17
        /*005a*/ 	.short	(.L_425 - .L_424)
.L_424:
        /*005c*/ 	.word	0x00000000
        /*0060*/ 	.short	0x0002
        /*0062*/ 	.short	0x0010
        /*0064*/ 	.byte	0x00, 0xf0, 0x21, 0x00


	//----- nvinfo : EIATTR_KPARAM_INFO
	.align		4
.L_425:
        /*0068*/ 	.byte	0x04, 0x17
        /*006a*/ 	.short	(.L_427 - .L_426)
.L_426:
        /*006c*/ 	.word	0x00000000
        /*0070*/ 	.short	0x0001
        /*0072*/ 	.short	0x0008
        /*0074*/ 	.byte	0x00, 0xf0, 0x21, 0x00


	//----- nvinfo : EIATTR_KPARAM_INFO
	.align		4
.L_427:
        /*0078*/ 	.byte	0x04, 0x17
        /*007a*/ 	.short	(.L_429 - .L_428)
.L_428:
        /*007c*/ 	.word	0x00000000
        /*0080*/ 	.short	0x0000
        /*0082*/ 	.short	0x0000
        /*0084*/ 	.byte	0x00, 0xf0, 0x21, 0x00


	//----- nvinfo : EIATTR_SPARSE_MMA_MASK
	.align		4
.L_429:
        /*0088*/ 	.byte	0x03, 0x50
        /*008a*/ 	.short	0x0000


	//----- nvinfo : EIATTR_MAXREG_COUNT
	.align		4
        /*008c*/ 	.byte	0x03, 0x1b
        /*008e*/ 	.short	0x00ff


	//----- nvinfo : EIATTR_NUM_BARRIERS
	.align		4
        /*0090*/ 	.byte	0x02, 0x4c
        /*0092*/ 	.byte	0x01
	.zero		1


	//----- nvinfo : EIATTR_EXTERNS
	.align		4
        /*0094*/ 	.byte	0x04, 0x0f
        /*0096*/ 	.short	(.L_431 - .L_430)


	//   ....[0]....
	.align		4
.L_430:
        /*0098*/ 	.word	index@(__assertfail)


	//----- nvinfo : EIATTR_MERCURY_ISA_VERSION
	.align		4
.L_431:
        /*009c*/ 	.byte	0x03, 0x5f
        /*009e*/ 	.short	0x0101


	//----- nvinfo : EIATTR_SYSCALL_OFFSETS
	.align		4
        /*00a0*/ 	.byte	0x04, 0x46
        /*00a2*/ 	.short	(.L_433 - .L_432)


	//   ....[0]....
.L_432:
        /*00a4*/ 	.word	0x00000260


	//----- nvinfo : EIATTR_EXIT_INSTR_OFFSETS
	.align		4
.L_433:
        /*00a8*/ 	.byte	0x04, 0x1c
        /*00aa*/ 	.short	(.L_435 - .L_434)


	//   ....[0]....
.L_434:
        /*00ac*/ 	.word	0x00000830


	//   ....[1]....
        /*00b0*/ 	.word	0x00000e50


	//----- nvinfo : EIATTR_CRS_STACK_SIZE
	.align		4
.L_435:
        /*00b4*/ 	.byte	0x04, 0x1e
        /*00b6*/ 	.short	(.L_437 - .L_436)
.L_436:
        /*00b8*/ 	.word	0x00000000


	//----- nvinfo : EIATTR_CBANK_PARAM_SIZE
	.align		4
.L_437:
        /*00bc*/ 	.byte	0x03, 0x19
        /*00be*/ 	.short	0x002c


	//----- nvinfo : EIATTR_PARAM_CBANK
	.align		4
        /*00c0*/ 	.byte	0x04, 0x0a
        /*00c2*/ 	.short	(.L_439 - .L_438)
	.align		4
.L_438:
        /*00c4*/ 	.word	index@(.nv.constant0._ZN2at6native51_GLOBAL__N__eebb21b7_18_MultiMarginLoss_cu_b86932df30MultiMarginLoss_forward_kernelILi1EN3c108BFloat16EEEvPT0_PKS5_PKlS8_iibS5_)
        /*00c8*/ 	.short	0x0210
        /*00ca*/ 	.short	0x002c


	//----- nvinfo : EIATTR_SW_WAR
	.align		4
.L_439:
        /*00cc*/ 	.byte	0x04, 0x36
        /*00ce*/ 	.short	(.L_441 - .L_440)
.L_440:
        /*00d0*/ 	.word	0x00000008
.L_441:


//--------------------- .nv.info._ZN2at6native51_GLOBAL__N__eebb21b7_18_MultiMarginLoss_cu_b86932df30MultiMarginLoss_forward_kernelILi2EN3c104HalfEEEvPT0_PKS5_PKlS8_iibS5_ --------------------------
	.section	.nv.info._ZN2at6native51_GLOBAL__N__eebb21b7_18_MultiMarginLoss_cu_b86932df30MultiMarginLoss_forward_kernelILi2EN3c104HalfEEEvPT0_PKS5_PKlS8_iibS5_,"",@"SHT_CUDA_INFO"
	.sectionflags	@""
	.align	4


	//----- nvinfo : EIATTR_CUDA_API_VERSION
	.align		4
        /*0000*/ 	.byte	0x04, 0x37
        /*0002*/ 	.short	(.L_443 - .L_442)
.L_442:
        /*0004*/ 	.word	0x00000082


	//----- nvinfo : EIATTR_KPARAM_INFO
	.align		4
.L_443:
        /*0008*/ 	.byte	0x04, 0x17
        /*000a*/ 	.short	(.L_445 - .L_444)
.L_444:
        /*000c*/ 	.word	0x00000000
        /*0010*/ 	.short	0x0007
        /*0012*/ 	.short	0x002a
        /*0014*/ 	.byte	0x00, 0xf0, 0x09, 0x00


	//----- nvinfo : EIATTR_KPARAM_INFO
	.align		4
.L_445:
        /*0018*/ 	.byte	0x04, 0x17
        /*001a*/ 	.short	(.L_447 - .L_446)
.L_446:
        /*001c*/ 	.word	0x00000000
        /*0020*/ 	.short	0x0006
        /*0022*/ 	.short	0x0028
        /*0024*/ 	.byte	0x00, 0xf0, 0x05, 0x00


	//----- nvinfo : EIATTR_KPARAM_INFO
	.align		4
.L_447:
        /*0028*/ 	.byte	0x04, 0x17
        /*002a*/ 	.short	(.L_449 - .L_448)
.L_448:
        /*002c*/ 	.word	0x00000000
        /*0030*/ 	.short	0x0005
        /*0032*/ 	.short	0x0024
        /*0034*/ 	.byte	0x00, 0xf0, 0x11, 0x00


	//----- nvinfo : EIATTR_KPARAM_INFO
	.align		4
.L_449:
        /*0038*/ 	.byte	0x04, 0x17
        /*003a*/ 	.short	(.L_451 - .L_450)
.L_450:
        /*003c*/ 	.word	0x00000000
        /*0040*/ 	.short	0x0004
        /*0042*/ 	.short	0x0020
        /*0044*/ 	.byte	0x00, 0xf0, 0x11, 0x00


	//----- nvinfo : EIATTR_KPARAM_INFO
	.align		4
.L_451:
        /*0048*/ 	.byte	0x04, 0x17
        /*004a*/ 	.short	(.L_453 - .L_452)
.L_452:
        /*004c*/ 	.word	0x00000000
        /*0050*/ 	.short	0x0003
        /*0052*/ 	.short	0x0018
        /*0054*/ 	.byte	0x00, 0xf0, 0x21, 0x00


	//----- nvinfo : EIATTR_KPARAM_INFO
	.align		4
.L_453:
        /*0058*/ 	.byte	0x04, 0x17
        /*005a*/ 	.short	(.L_455 - .L_454)
.L_454:
        /*005c*/ 	.word	0x00000000
        /*0060*/ 	.short	0x0002
        /*0062*/ 	.short	0x0010
        /*0064*/ 	.byte	0x00, 0xf0, 0x21, 0x00


	//----- nvinfo : EIATTR_KPARAM_INFO
	.align		4
.L_455:
        /*0068*/ 	.byte	0x04, 0x17
        /*006a*/ 	.short	(.L_457 - .L_456)
.L_456:
        /*006c*/ 	.word	0x00000000
        /*0070*/ 	.short	0x0001
        /*0072*/ 	.short	0x0008
        /*0074*/ 	.byte	0x00, 0xf0, 0x21, 0x00


	//----- nvinfo : EIATTR_KPARAM_INFO
	.align		4
.L_457:
        /*0078*/ 	.byte	0x04, 0x17
        /*007a*/ 	.short	(.L_459 - .L_458)
.L_458:
        /*007c*/ 	.word	0x00000000
        /*0080*/ 	.short	0x0000
        /*0082*/ 	.short	0x0000
        /*0084*/ 	.byte	0x00, 0xf0, 0x21, 0x00


	//----- nvinfo : EIATTR_SPARSE_MMA_MASK
	.align		4
.L_459:
        /*0088*/ 	.byte	0x03, 0x50
        /*008a*/ 	.short	0x0000


	//----- nvinfo : EIATTR_MAXREG_COUNT
	.align		4
        /*008c*/ 	.byte	0x03, 0x1b
        /*008e*/ 	.short	0x00ff


	//----- nvinfo : EIATTR_NUM_BARRIERS
	.align		4
        /*0090*/ 	.byte	0x02, 0x4c
        /*0092*/ 	.byte	0x01
	.zero		1


	//----- nvinfo : EIATTR_EXTERNS
	.align		4
        /*0094*/ 	.byte	0x04, 0x0f
        /*0096*/ 	.short	(.L_461 - .L_460)


	//   ....[0]....
	.align		4
.L_460:
        /*0098*/ 	.word	index@(__assertfail)


	//----- nvinfo : EIATTR_MERCURY_ISA_VERSION
	.align		4
.L_461:
        /*009c*/ 	.byte	0x03, 0x5f
        /*009e*/ 	.short	0x0101


	//----- nvinfo : EIATTR_SYSCALL_OFFSETS
	.align		4
        /*00a0*/ 	.byte	0x04, 0x46
        /*00a2*/ 	.short	(.L_463 - .L_462)


	//   ....[0]....
.L_462:
        /*00a4*/ 	.word	0x00000260


	//----- nvinfo : EIATTR_EXIT_INSTR_OFFSETS
	.align		4
.L_463:
        /*00a8*/ 	.byte	0x04, 0x1c
        /*00aa*/ 	.short	(.L_465 - .L_464)


	//   ....[0]....
.L_464:
        /*00ac*/ 	.word	0x000008a0


	//   ....[1]....
        /*00b0*/ 	.word	0x00000ec0


	//----- nvinfo : EIATTR_CRS_STACK_SIZE
	.align		4
.L_465:
        /*00b4*/ 	.byte	0x04, 0x1e
        /*00b6*/ 	.short	(.L_467 - .L_466)
.L_466:
        /*00b8*/ 	.word	0x00000000


	//----- nvinfo : EIATTR_CBANK_PARAM_SIZE
	.align		4
.L_467:
        /*00bc*/ 	.byte	0x03, 0x19
        /*00be*/ 	.short	0x002c


	//----- nvinfo : EIATTR_PARAM_CBANK
	.align		4
        /*00c0*/ 	.byte	0x04, 0x0a
        /*00c2*/ 	.short	(.L_469 - .L_468)
	.align		4
.L_468:
        /*00c4*/ 	.word	index@(.nv.constant0._ZN2at6native51_GLOBAL__N__eebb21b7_18_MultiMarginLoss_cu_b86932df30MultiMarginLoss_forward_kernelILi2EN3c104HalfEEEvPT0_PKS5_PKlS8_iibS5_)
        /*00c8*/ 	.short	0x0210
        /*00ca*/ 	.short	0x002c


	//----- nvinfo : EIATTR_SW_WAR
	.align		4
.L_469:
        /*00cc*/ 	.byte	0x04, 0x36
        /*00ce*/ 	.short	(.L_471 - .L_470)
.L_470:
        /*00d0*/ 	.word	0x00000008
.L_471:


//--------------------- .nv.info._ZN2at6native51_GLOBAL__N__eebb21b7_18_MultiMarginLoss_cu_b86932df30MultiMarginLoss_forward_kernelILi1EN3c104HalfEEEvPT0_PKS5_PKlS8_iibS5_ --------------------------
	.section	.nv.info._ZN2at6native51_GLOBAL__N__eebb21b7_18_MultiMarginLoss_cu_b86932df30MultiMarginLoss_forward_kernelILi1EN3c104HalfEEEvPT0_PKS5_PKlS8_iibS5_,"",@"SHT_CUDA_INFO"
	.sectionflags	@""
	.align	4


	//----- nvinfo : EIATTR_CUDA_API_VERSION
	.align		4
        /*0000*/ 	.byte	0x04, 0x37
        /*0002*/ 	.short	(.L_473 - .L_472)
.L_472:
        /*0004*/ 	.word	0x00000082


	//----- nvinfo : EIATTR_KPARAM_INFO
	.align		4
.L_473:
        /*0008*/ 	.byte	0x04, 0x17
        /*000a*/ 	.short	(.L_475 - .L_474)
.L_474:
        /*000c*/ 	.word	0x00000000
        /*0010*/ 	.short	0x0007
        /*0012*/ 	.short	0x002a
        /*0014*/ 	.byte	0x00, 0xf0, 0x09, 0x00


	//----- nvinfo : EIATTR_KPARAM_INFO
	.align		4
.L_475:
        /*0018*/ 	.byte	0x04, 0x17
        /*001a*/ 	.short	(.L_477 - .L_476)
.L_476:
        /*001c*/ 	.word	0x00000000
        /*0020*/ 	.short	0x0006
        /*0022*/ 	.short	0x0028
        /*0024*/ 	.byte	0x00, 0xf0, 0x05, 0x00


	//----- nvinfo : EIATTR_KPARAM_INFO
	.align		4
.L_477:
        /*0028*/ 	.byte	0x04, 0x17
        /*002a*/ 	.short	(.L_479 - .L_478)
.L_478:
        /*002c*/ 	.word	0x00000000
        /*0030*/ 	.short	0x0005
        /*0032*/ 	.short	0x0024
        /*0034*/ 	.byte	0x00, 0xf0, 0x11, 0x00


	//----- nvinfo : EIATTR_KPARAM_INFO
	.align		4
.L_479:
        /*0038*/ 	.byte	0x04, 0x17
        /*003a*/ 	.short	(.L_481 - .L_480)
.L_480:
        /*003c*/ 	.word	0x00000000
        /*0040*/ 	.short	0x0004
        /*0042*/ 	.short	0x0020
        /*0044*/ 	.byte	0x00, 0xf0, 0x11, 0x00


	//----- nvinfo : EIATTR_KPARAM_INFO
	.align		4
.L_481:
        /*0048*/ 	.byte	0x04, 0x17
        /*004a*/ 	.short	(.L_483 - .L_482)
.L_482:
        /*004c*/ 	.word	0x00000000
        /*0050*/ 	.short	0x0003
        /*0052*/ 	.short	0x0018
        /*0054*/ 	.byte	0x00, 0xf0, 0x21, 0x00


	//----- nvinfo : EIATTR_KPARAM_INFO
	.align		4
.L_483:
        /*0058*/ 	.byte	0x04, 0x17
        /*005a*/ 	.short	(.L_485 - .L_484)
.L_484:
        /*005c*/ 	.word	0x00000000
        /*0060*/ 	.short	0x0002
        /*0062*/ 	.short	0x0010
        /*0064*/ 	.byte	0x00, 0xf0, 0x21, 0x00


	//----- nvinfo : EIATTR_KPARAM_INFO
	.align		4
.L_485:
        /*0068*/ 	.byte	0x04, 0x17
        /*006a*/ 	.short	(.L_487 - .L_486)
.L_486:
        /*006c*/ 	.word	0x00000000
        /*0070*/ 	.short	0x0001
        /*0072*/ 	.short	0x0008
        /*0074*/ 	.byte	0x00, 0xf0, 0x21, 0x00


	//----- nvinfo : EIATTR_KPARAM_INFO
	.align		4
.L_487:
        /*0078*/ 	.byte	0x04, 0x17
        /*007a*/ 	.short	(.L_489 - .L_488)
.L_488:
        /*007c*/ 	.word	0x00000000
        /*0080*/ 	.short	0x0000
        /*0082*/ 	.short	0x0000
        /*0084*/ 	.byte	0x00, 0xf0, 0x21, 0x00


	//----- nvinfo : EIATTR_SPARSE_MMA_MASK
	.align		4
.L_489:
        /*0088*/ 	.byte	0x03, 0x50
        /*008a*/ 	.short	0x0000


	//----- nvinfo : EIATTR_MAXREG_COUNT
	.align		4
        /*008c*/ 	.byte	0x03, 0x1b
        /*008e*/ 	.short	0x00ff


	//----- nvinfo : EIATTR_NUM_BARRIERS
	.align		4
        /*0090*/ 	.byte	0x02, 0x4c
        /*0092*/ 	.byte	0x01
	.zero		1


	//----- nvinfo : EIATTR_EXTERNS
	.align		4
        /*0094*/ 	.byte	0x04, 0x0f
        /*0096*/ 	.short	(.L_491 - .L_490)


	//   ....[0]....
	.align		4
.L_490:
        /*0098*/ 	.word	index@(__assertfail)


	//----- nvinfo : EIATTR_MERCURY_ISA_VERSION
	.align		4
.L_491:
        /*009c*/ 	.byte	0x03, 0x5f
        /*009e*/ 	.short	0x0101


	//----- nvinfo : EIATTR_SYSCALL_OFFSETS
	.align		4
        /*00a0*/ 	.byte	0x04, 0x46
        /*00a2*/ 	.short	(.L_493 - .L_492)


	//   ....[0]....
.L_492:
        /*00a4*/ 	.word	0x00000260


	//----- nvinfo : EIATTR_EXIT_INSTR_OFFSETS
	.align		4
.L_493:
        /*00a8*/ 	.byte	0x04, 0x1c
        /*00aa*/ 	.short	(.L_495 - .L_494)


	//   ....[0]....
.L_494:
        /*00ac*/ 	.word	0x00000840


	//   ....[1]....
        /*00b0*/ 	.word	0x00000e60


	//----- nvinfo : EIATTR_CRS_STACK_SIZE
	.align		4
.L_495:
        /*00b4*/ 	.byte	0x04, 0x1e
        /*00b6*/ 	.short	(.L_497 - .L_496)
.L_496:
        /*00b8*/ 	.word	0x00000000


	//----- nvinfo : EIATTR_CBANK_PARAM_SIZE
	.align		4
.L_497:
        /*00bc*/ 	.byte	0x03, 0x19
        /*00be*/ 	.short	0x002c


	//----- nvinfo : EIATTR_PARAM_CBANK
	.align		4
        /*00c0*/ 	.byte	0x04, 0x0a
        /*00c2*/ 	.short	(.L_499 - .L_498)
	.align		4
.L_498:
        /*00c4*/ 	.word	index@(.nv.constant0._ZN2at6native51_GLOBAL__N__eebb21b7_18_MultiMarginLoss_cu_b86932df30MultiMarginLoss_forward_kernelILi1EN3c104HalfEEEvPT0_PKS5_PKlS8_iibS5_)
        /*00c8*/ 	.short	0x0210
        /*00ca*/ 	.short	0x002c


	//----- nvinfo : EIATTR_SW_WAR
	.align		4
.L_499:
        /*00cc*/ 	.byte	0x04, 0x36
        /*00ce*/ 	.short	(.L_501 - .L_500)
.L_500:
        /*00d0*/ 	.word	0x00000008
.L_501:


//--------------------- .nv.info._ZN2at6native51_GLOBAL__N__eebb21b7_18_MultiMarginLoss_cu_b86932df30MultiMarginLoss_forward_kernelILi2EfEEvPT0_PKS3_PKlS6_iibS3_ --------------------------
	.section	.nv.info._ZN2at6native51_GLOBAL__N__eebb21b7_18_MultiMarginLoss_cu_b86932df30MultiMarginLoss_forward_kernelILi2EfEEvPT0_PKS3_PKlS6_iibS3_,"",@"SHT_CUDA_INFO"
	.sectionflags	@""
	.align	4


	//----- nvinfo : EIATTR_CUDA_API_VERSION
	.align		4
        /*0000*/ 	.byte	0x04, 0x37
        /*0002*/ 	.short	(.L_503 - .L_502)
.L_502:
        /*0004*/ 	.word	0x00000082


	//----- nvinfo : EIATTR_KPARAM_INFO
	.align		4
.L_503:
        /*0008*/ 	.byte	0x04, 0x17
        /*000a*/ 	.short	(.L_505 - .L_504)
.L_504:
        /*000c*/ 	.word	0x00000000
        /*0010*/ 	.short	0x0007
        /*0012*/ 	.short	0x002c
        /*0014*/ 	.byte	0x00, 0xf0, 0x11, 0x00


	//----- nvinfo : EIATTR_KPARAM_INFO
	.align		4
.L_505:
        /*0018*/ 	.byte	0x04, 0x17
        /*001a*/ 	.short	(.L_507 - .L_506)
.L_506:
        /*001c*/ 	.word	0x00000000
        /*0020*/ 	.short	0x0006
        /*0022*/ 	.short	0x0028
        /*0024*/ 	.byte	0x00, 0xf0, 0x05, 0x00


	//----- nvinfo : EIATTR_KPARAM_INFO
	.align		4
.L_507:
        /*0028*/ 	.byte	0x04, 0x17
        /*002a*/ 	.short	(.L_509 - .L_508)
.L_508:
        /*002c*/ 	.word	0x00000000
        /*0030*/ 	.short	0x0005
        /*0032*/ 	.short	0x0024
        /*0034*/ 	.byte	0x00, 0xf0, 0x11, 0x00


	//----- nvinfo : EIATTR_KPARAM_INFO
	.align		4
.L_509:
        /*0038*/ 	.byte	0x04, 0x17
        /*003a*/ 	.short	(.L_511 - .L_510)
.L_510:
        /*003c*/ 	.word	0x00000000
        /*0040*/ 	.short	0x0004
        /*0042*/ 	.short	0x0020
        /*0044*/ 	.byte	0x00, 0xf0, 0x11, 0x00


	//----- nvinfo : EIATTR_KPARAM_INFO
	.align		4
.L_511:
        /*0048*/ 	.byte	0x04, 0x17
        /*004a*/ 	.short	(.L_513 - .L_512)
.L_512:
        /*004c*/ 	.word	0x00000000
        /*0050*/ 	.short	0x0003
        /*0052*/ 	.short	0x0018
        /*0054*/ 	.byte	0x00, 0xf0, 0x21, 0x00


	//----- nvinfo : EIATTR_KPARAM_INFO
	.align		4
.L_513:
        /*0058*/ 	.byte	0x04, 0x17
        /*005a*/ 	.short	(.L_515 - .L_514)
.L_514:
        /*005c*/ 	.word	0x00000000
        /*0060*/ 	.short	0x0002
        /*0062*/ 	.short	0x0010
        /*0064*/ 	.byte	0x00, 0xf0, 0x21, 0x00


	//----- nvinfo : EIATTR_KPARAM_INFO
	.align		4
.L_515:
        /*0068*/ 	.byte	0x04, 0x17
        /*006a*/ 	.short	(.L_517 - .L_516)
.L_516:
        /*006c*/ 	.word	0x00000000
        /*0070*/ 	.short	0x0001
        /*0072*/ 	.short	0x0008
        /*0074*/ 	.byte	0x00, 0xf0, 0x21, 0x00


	//----- nvinfo : EIATTR_KPARAM_INFO
	.align		4
.L_517:
        /*0078*/ 	.byte	0x04, 0x17
        /*007a*/ 	.short	(.L_519 - .L_518)
.L_518:
        /*007c*/ 	.word	0x00000000
        /*0080*/ 	.short	0x0000
        /*0082*/ 	.short	0x0000
        /*0084*/ 	.byte	0x00, 0xf0, 0x21, 0x00


	//----- nvinfo : EIATTR_SPARSE_MMA_MASK
	.align		4
.L_519:
        /*0088*/ 	.byte	0x03, 0x50
        /*008a*/ 	.short	0x0000


	//----- nvinfo : EIATTR_MAXREG_COUNT
	.align		4
        /*008c*/ 	.byte	0x03, 0x1b
        /*008e*/ 	.short	0x00ff


	//----- nvinfo : EIATTR_NUM_BARRIERS
	.align		4
        /*0090*/ 	.byte	0x02, 0x4c
        /*0092*/ 	.byte	0x01
	.zero		1


	//----- nvinfo : EIATTR_EXTERNS
	.align		4
        /*0094*/ 	.byte	0x04, 0x0f
        /*0096*/ 	.short	(.L_521 - .L_520)


	//   ....[0]....
	.align		4
.L_520:
        /*0098*/ 	.word	index@(__assertfail)


	//----- nvinfo : EIATTR_MERCURY_ISA_VERSION
	.align		4
.L_521:
        /*009c*/ 	.byte	0x03, 0x5f
        /*009e*/ 	.short	0x0101


	//----- nvinfo : EIATTR_SYSCALL_OFFSETS
	.align		4
        /*00a0*/ 	.byte	0x04, 0x46
        /*00a2*/ 	.short	(.L_523 - .L_522)


	//   ....[0]....
.L_522:
        /*00a4*/ 	.word	0x00000260


	//----- nvinfo : EIATTR_EXIT_INSTR_OFFSETS
	.align		4
.L_523:
        /*00a8*/ 	.byte	0x04, 0x1c
        /*00aa*/ 	.short	(.L_525 - .L_524)


	//   ....[0]....
.L_524:
        /*00ac*/ 	.word	0x00000ee0


	//   ....[1]....
        /*00b0*/ 	.word	0x000014f0


	//----- nvinfo : EIATTR_CRS_STACK_SIZE
	.align		4
.L_525:
        /*00b4*/ 	.byte	0x04, 0x1e
        /*00b6*/ 	.short	(.L_527 - .L_526)
.L_526:
        /*00b8*/ 	.word	0x00000000


	//----- nvinfo : EIATTR_CBANK_PARAM_SIZE
	.align		4
.L_527:
        /*00bc*/ 	.byte	0x03, 0x19
        /*00be*/ 	.short	0x0030


	//----- nvinfo : EIATTR_PARAM_CBANK
	.align		4
        /*00c0*/ 	.byte	0x04, 0x0a
        /*00c2*/ 	.short	(.L_529 - .L_528)
	.align		4
.L_528:
        /*00c4*/ 	.word	index@(.nv.constant0._ZN2at6native51_GLOBAL__N__eebb21b7_18_MultiMarginLoss_cu_b86932df30MultiMarginLoss_forward_kernelILi2EfEEvPT0_PKS3_PKlS6_iibS3_)
        /*00c8*/ 	.short	0x0210
        /*00ca*/ 	.short	0x0030


	//----- nvinfo : EIATTR_SW_WAR
	.align		4
.L_529:
        /*00cc*/ 	.byte	0x04, 0x36
        /*00ce*/ 	.short	(.L_531 - .L_530)
.L_530:
        /*00d0*/ 	.word	0x00000008
.L_531:


//--------------------- .nv.info._ZN2at6native51_GLOBAL__N__eebb21b7_18_MultiMarginLoss_cu_b86932df30MultiMarginLoss_forward_kernelILi1EfEEvPT0_PKS3_PKlS6_iibS3_ --------------------------
	.section	.nv.info._ZN2at6native51_GLOBAL__N__eebb21b7_18_MultiMarginLoss_cu_b86932df30MultiMarginLoss_forward_kernelILi1EfEEvPT0_PKS3_PKlS6_iibS3_,"",@"SHT_CUDA_INFO"
	.sectionflags	@""
	.align	4


	//----- nvinfo : EIATTR_CUDA_API_VERSION
	.align		4
        /*0000*/ 	.byte	0x04, 0x37
        /*0002*/ 	.short	(.L_533 - .L_532)
.L_532:
        /*0004*/ 	.word	0x00000082


	//----- nvinfo : EIATTR_KPARAM_INFO
	.align		4
.L_533:
        /*0008*/ 	.byte	0x04, 0x17
        /*000a*/ 	.short	(.L_535 - .L_534)
.L_534:
        /*000c*/ 	.word	0x00000000
        /*0010*/ 	.short	0x0007
        /*0012*/ 	.short	0x002c
        /*0014*/ 	.byte	0x00, 0xf0, 0x11, 0x00


	//----- nvinfo : EIATTR_KPARAM_INFO
	.align		4
.L_535:
        /*0018*/ 	.byte	0x04, 0x17
        /*001a*/ 	.short	(.L_537 - .L_536)
.L_536:
        /*001c*/ 	.word	0x00000000
        /*0020*/ 	.short	0x0006
        /*0022*/ 	.short	0x0028
        /*0024*/ 	.byte	0x00, 0xf0, 0x05, 0x00


	//----- nvinfo : EIATTR_KPARAM_INFO
	.align		4
.L_537:
        /*0028*/ 	.byte	0x04, 0x17
        /*002a*/ 	.short	(.L_539 - .L_538)
.L_538:
        /*002c*/ 	.word	0x00000000
        /*0030*/ 	.short	0x0005
        /*0032*/ 	.short	0x0024
        /*0034*/ 	.byte	0x00, 0xf0, 0x11, 0x00


	//----- nvinfo : EIATTR_KPARAM_INFO
	.align		4
.L_539:
        /*0038*/ 	.byte	0x04, 0x17
        /*003a*/ 	.short	(.L_541 - .L_540)
.L_540:
        /*003c*/ 	.word	0x00000000
        /*0040*/ 	.short	0x0004
        /*0042*/ 	.short	0x0020
        /*0044*/ 	.byte	0x00, 0xf0, 0x11, 0x00


	//----- nvinfo : EIATTR_KPARAM_INFO
	.align		4
.L_541:
        /*0048*/ 	.byte	0x04, 0x17
        /*004a*/ 	.short	(.L_543 - .L_542)
.L_542:
        /*004c*/ 	.word	0x00000000
        /*0050*/ 	.short	0x0003
        /*0052*/ 	.short	0x0018
        /*0054*/ 	.byte	0x00, 0xf0, 0x21, 0x00


	//----- nvinfo : EIATTR_KPARAM_INFO
	.align		4
.L_543:
        /*0058*/ 	.byte	0x04, 0x17
        /*005a*/ 	.short	(.L_545 - .L_544)
.L_544:
        /*005c*/ 	.word	0x00000000
        /*0060*/ 	.short	0x0002
        /*0062*/ 	.short	0x0010
        /*0064*/ 	.byte	0x00, 0xf0, 0x21, 0x00


	//----- nvinfo : EIATTR_KPARAM_INFO
	.align		4
.L_545:
        /*0068*/ 	.byte	0x04, 0x17
        /*006a*/ 	.short	(.L_547 - .L_546)
.L_546:
        /*006c*/ 	.word	0x00000000
        /*0070*/ 	.short	0x0001
        /*0072*/ 	.short	0x0008
        /*0074*/ 	.byte	0x00, 0xf0, 0x21, 0x00


	//----- nvinfo : EIATTR_KPARAM_INFO
	.align		4
.L_547:
        /*0078*/ 	.byte	0x04, 0x17
        /*007a*/ 	.short	(.L_549 - .L_548)
.L_548:
        /*007c*/ 	.word	0x00000000
        /*0080*/ 	.short	0x0000
        /*0082*/ 	.short	0x0000
        /*0084*/ 	.byte	0x00, 0xf0, 0x21, 0x00


	//----- nvinfo : EIATTR_SPARSE_MMA_MASK
	.align		4
.L_549:
        /*0088*/ 	.byte	0x03, 0x50
        /*008a*/ 	.short	0x0000


	//----- nvinfo : EIATTR_MAXREG_COUNT
	.align		4
        /*008c*/ 	.byte	0x03, 0x1b
        /*008e*/ 	.short	0x00ff


	//----- nvinfo : EIATTR_NUM_BARRIERS
	.align		4
        /*0090*/ 	.byte	0x02, 0x4c
        /*0092*/ 	.byte	0x01
	.zero		1


	//----- nvinfo : EIATTR_EXTERNS
	.align		4
        /*0094*/ 	.byte	0x04, 0x0f
        /*0096*/ 	.short	(.L_551 - .L_550)


	//   ....[0]....
	.align		4
.L_550:
        /*0098*/ 	.word	index@(__assertfail)


	//----- nvinfo : EIATTR_MERCURY_ISA_VERSION
	.align		4
.L_551:
        /*009c*/ 	.byte	0x03, 0x5f
        /*009e*/ 	.short	0x0101


	//----- nvinfo : EIATTR_SYSCALL_OFFSETS
	.align		4
        /*00a0*/ 	.byte	0x04, 0x46
        /*00a2*/ 	.short	(.L_553 - .L_552)


	//   ....[0]....
.L_552:
        /*00a4*/ 	.word	0x00000260


	//----- nvinfo : EIATTR_EXIT_INSTR_OFFSETS
	.align		4
.L_553:
        /*00a8*/ 	.byte	0x04, 0x1c
        /*00aa*/ 	.short	(.L_555 - .L_554)


	//   ....[0]....
.L_554:
        /*00ac*/ 	.word	0x00000e90


	//   ....[1]....
        /*00b0*/ 	.word	0x000014a0


	//----- nvinfo : EIATTR_CRS_STACK_SIZE
	.align		4
.L_555:
        /*00b4*/ 	.byte	0x04, 0x1e
        /*00b6*/ 	.short	(.L_557 - .L_556)
.L_556:
        /*00b8*/ 	.word	0x00000000


	//----- nvinfo : EIATTR_CBANK_PARAM_SIZE
	.align		4
.L_557:
        /*00bc*/ 	.byte	0x03, 0x19
        /*00be*/ 	.short	0x0030


	//----- nvinfo : EIATTR_PARAM_CBANK
	.align		4
        /*00c0*/ 	.byte	0x04, 0x0a
        /*00c2*/ 	.short	(.L_559 - .L_558)
	.align		4
.L_558:
        /*00c4*/ 	.word	index@(.nv.constant0._ZN2at6native51_GLOBAL__N__eebb21b7_18_MultiMarginLoss_cu_b86932df30MultiMarginLoss_forward_kernelILi1EfEEvPT0_PKS3_PKlS6_iibS3_)
        /*00c8*/ 	.short	0x0210
        /*00ca*/ 	.short	0x0030


	//----- nvinfo : EIATTR_SW_WAR
	.align		4
.L_559:
        /*00cc*/ 	.byte	0x04, 0x36
        /*00ce*/ 	.short	(.L_561 - .L_560)
.L_560:
        /*00d0*/ 	.word	0x00000008
.L_561:


//--------------------- .nv.info._ZN2at6native51_GLOBAL__N__eebb21b7_18_MultiMarginLoss_cu_b86932df30MultiMarginLoss_forward_kernelILi2EdEEvPT0_PKS3_PKlS6_iibS3_ --------------------------
	.section	.nv.info._ZN2at6native51_GLOBAL__N__eebb21b7_18_MultiMarginLoss_cu_b86932df30MultiMarginLoss_forward_kernelILi2EdEEvPT0_PKS3_PKlS6_iibS3_,"",@"SHT_CUDA_INFO"
	.sectionflags	@""
	.align	4


	//----- nvinfo : EIATTR_CUDA_API_VERSION
	.align		4
        /*0000*/ 	.byte	0x04, 0x37
        /*0002*/ 	.short	(.L_563 - .L_562)
.L_562:
        /*0004*/ 	.word	0x00000082


	//----- nvinfo : EIATTR_KPARAM_INFO
	.align		4
.L_563:
        /*0008*/ 	.byte	0x04, 0x17
        /*000a*/ 	.short	(.L_565 - .L_564)
.L_564:
        /*000c*/ 	.word	0x00000000
        /*0010*/ 	.short	0x0007
        /*0012*/ 	.short	0x0030
        /*0014*/ 	.byte	0x00, 0xf0, 0x21, 0x00


	//----- nvinfo : EIATTR_KPARAM_INFO
	.align		4
.L_565:
        /*0018*/ 	.byte	0x04, 0x17
        /*001a*/ 	.short	(.L_567 - .L_566)
.L_566:
        /*001c*/ 	.word	0x00000000
        /*0020*/ 	.short	0x0006
        /*0022*/ 	.short	0x0028
        /*0024*/ 	.byte	0x00, 0xf0, 0x05, 0x00


	//----- nvinfo : EIATTR_KPARAM_INFO
	.align		4
.L_567:
        /*0028*/ 	.byte	0x04, 0x17
        /*002a*/ 	.short	(.L_569 - .L_568)
.L_568:
        /*002c*/ 	.word	0x00000000
        /*0030*/ 	.short	0x0005
        /*0032*/ 	.short	0x0024
        /*0034*/ 	.byte	0x00, 0xf0, 0x11, 0x00


	//----- nvinfo : EIATTR_KPARAM_INFO
	.align		4
.L_569:
        /*0038*/ 	.byte	0x04, 0x17
        /*003a*/ 	.short	(.L_571 - .L_570)
.L_570:
        /*003c*/ 	.word	0x00000000
        /*0040*/ 	.short	0x0004
        /*0042*/ 	.short	0x0020
        /*0044*/ 	.byte	0x00, 0xf0, 0x11, 0x00


	//----- nvinfo : EIATTR_KPARAM_INFO
	.align		4
.L_571:
        /*0048*/ 	.byte	0x04, 0x17
        /*004a*/ 	.short	(.L_573 - .L_572)
.L_572:
        /*004c*/ 	.word	0x00000000
        /*0050*/ 	.short	0x0003
        /*0052*/ 	.short	0x0018
        /*0054*/ 	.byte	0x00, 0xf0, 0x21, 0x00


	//----- nvinfo : EIATTR_KPARAM_INFO
	.align		4
.L_573:
        /*0058*/ 	.byte	0x04, 0x17
        /*005a*/ 	.short	(.L_575 - .L_574)
.L_574:
        /*005c*/ 	.word	0x00000000
        /*0060*/ 	.short	0x0002
        /*0062*/ 	.short	0x0010
        /*0064*/ 	.byte	0x00, 0xf0, 0x21, 0x00


	//----- nvinfo : EIATTR_KPARAM_INFO
	.align		4
.L_575:
        /*0068*/ 	.byte	0x04, 0x17
        /*006a*/ 	.short	(.L_577 - .L_576)
.L_576:
        /*006c*/ 	.word	0x00000000
        /*0070*/ 	.short	0x0001
        /*0072*/ 	.short	0x0008
        /*0074*/ 	.byte	0x00, 0xf0, 0x21, 0x00


	//----- nvinfo : EIATTR_KPARAM_INFO
	.align		4
.L_577:
        /*0078*/ 	.byte	0x04, 0x17
        /*007a*/ 	.short	(.L_579 - .L_578)
.L_578:
        /*007c*/ 	.word	0x00000000
        /*0080*/ 	.short	0x0000
        /*0082*/ 	.short	0x0000
        /*0084*/ 	.byte	0x00, 0xf0, 0x21, 0x00


	//----- nvinfo : EIATTR_SPARSE_MMA_MASK
	.align		4
.L_579:
        /*0088*/ 	.byte	0x03, 0x50
        /*008a*/ 	.short	0x0000


	//----- nvinfo : EIATTR_MAXREG_COUNT
	.align		4
        /*008c*/ 	.byte	0x03, 0x1b
        /*008e*/ 	.short	0x00ff


	//----- nvinfo : EIATTR_NUM_BARRIERS
	.align		4
        /*0090*/ 	.byte	0x02, 0x4c
        /*0092*/ 	.byte	0x01
	.zero		1


	//----- nvinfo : EIATTR_EXTERNS
	.align		4
        /*0094*/ 	.byte	0x04, 0x0f
        /*0096*/ 	.short	(.L_581 - .L_580)


	//   ....[0]....
	.align		4
.L_580:
        /*0098*/ 	.word	index@(__assertfail)


	//----- nvinfo : EIATTR_MERCURY_ISA_VERSION
	.align		4
.L_581:
        /*009c*/ 	.byte	0x03, 0x5f
        /*009e*/ 	.short	0x0101


	//----- nvinfo : EIATTR_SYSCALL_OFFSETS
	.align		4
        /*00a0*/ 	.byte	0x04, 0x46
        /*00a2*/ 	.short	(.L_583 - .L_582)


	//   ....[0]....
.L_582:
        /*00a4*/ 	.word	0x00000260


	//----- nvinfo : EIATTR_EXIT_INSTR_OFFSETS
	.align		4
.L_583:
        /*00a8*/ 	.byte	0x04, 0x1c
        /*00aa*/ 	.short	(.L_585 - .L_584)


	//   ....[0]....
.L_584:
        /*00ac*/ 	.word	0x00000ee0


	//   ....[1]....
        /*00b0*/ 	.word	0x00001660


	//----- nvinfo : EIATTR_CRS_STACK_SIZE
	.align		4
.L_585:
        /*00b4*/ 	.byte	0x04, 0x1e
        /*00b6*/ 	.short	(.L_587 - .L_586)
.L_586:
        /*00b8*/ 	.word	0x00000000


	//----- nvinfo : EIATTR_CBANK_PARAM_SIZE
	.align		4
.L_587:
        /*00bc*/ 	.byte	0x03, 0x19
        /*00be*/ 	.short	0x0038


	//----- nvinfo : EIATTR_PARAM_CBANK
	.align		4
        /*00c0*/ 	.byte	0x04, 0x0a
        /*00c2*/ 	.short	(.L_589 - .L_588)
	.align		4
.L_588:
        /*00c4*/ 	.word	index@(.nv.constant0._ZN2at6native51_GLOBAL__N__eebb21b7_18_MultiMarginLoss_cu_b86932df30MultiMarginLoss_forward_kernelILi2EdEEvPT0_PKS3_PKlS6_iibS3_)
        /*00c8*/ 	.short	0x0210
        /*00ca*/ 	.short	0x0038


	//----- nvinfo : EIATTR_SW_WAR
	.align		4
.L_589:
        /*00cc*/ 	.byte	0x04, 0x36
        /*00ce*/ 	.short	(.L_591 - .L_590)
.L_590:
        /*00d0*/ 	.word	0x00000008
.L_591:


//--------------------- .nv.info._ZN2at6native51_GLOBAL__N__eebb21b7_18_MultiMarginLoss_cu_b86932df30MultiMarginLoss_forward_kernelILi1EdEEvPT0_PKS3_PKlS6_iibS3_ --------------------------
	.section	.nv.info._ZN2at6native51_GLOBAL__N__eebb21b7_18_MultiMarginLoss_cu_b86932df30MultiMarginLoss_forward_kernelILi1EdEEvPT0_PKS3_PKlS6_iibS3_,"",@"SHT_CUDA_INFO"
	.sectionflags	@""
	.align	4


	//----- nvinfo : EIATTR_CUDA_API_VERSION
	.align		4
        /*0000*/ 	.byte	0x04, 0x37
        /*0002*/ 	.short	(.L_593 - .L_592)
.L_592:
        /*0004*/ 	.word	0x00000082


	//----- nvinfo : EIATTR_KPARAM_INFO
	.align		4
.L_593:
        /*0008*/ 	.byte	0x04, 0x17
        /*000a*/ 	.short	(.L_595 - .L_594)
.L_594:
        /*000c*/ 	.word	0x00000000
        /*0010*/ 	.short	0x0007
        /*0012*/ 	.short	0x0030
        /*0014*/ 	.byte	0x00, 0xf0, 0x21, 0x00


	//----- nvinfo : EIATTR_KPARAM_INFO
	.align		4
.L_595:
        /*0018*/ 	.byte	0x04, 0x17
        /*001a*/ 	.short	(.L_597 - .L_596)
.L_596:
        /*001c*/ 	.word	0x00000000
        /*0020*/ 	.short	0x0006
        /*0022*/ 	.short	0x0028
        /*0024*/ 	.byte	0x00, 0xf0, 0x05, 0x00


	//----- nvinfo : EIATTR_KPARAM_INFO
	.align		4
.L_597:
        /*0028*/ 	.byte	0x04, 0x17
        /*002a*/ 	.short	(.L_599 - .L_598)
.L_598:
        /*002c*/ 	.word	0x00000000
        /*0030*/ 	.short	0x0005
        /*0032*/ 	.short	0x0024
        /*0034*/ 	.byte	0x00, 0xf0, 0x11, 0x00


	//----- nvinfo : EIATTR_KPARAM_INFO
	.align		4
.L_599:
        /*0038*/ 	.byte	0x04, 0x17
        /*003a*/ 	.short	(.L_601 - .L_600)
.L_600:
        /*003c*/ 	.word	0x00000000
        /*0040*/ 	.short	0x0004
        /*0042*/ 	.short	0x0020
        /*0044*/ 	.byte	0x00, 0xf0, 0x11, 0x00


	//----- nvinfo : EIATTR_KPARAM_INFO
	.align		4
.L_601:
        /*0048*/ 	.byte	0x04, 0x17
        /*004a*/ 	.short	(.L_603 - .L_602)
.L_602:
        /*004c*/ 	.word	0x00000000
        /*0050*/ 	.short	0x0003
        /*0052*/ 	.short	0x0018
        /*0054*/ 	.byte	0x00, 0xf0, 0x21, 0x00


	//----- nvinfo : EIATTR_KPARAM_INFO
	.align		4
.L_603:
        /*0058*/ 	.byte	0x04, 0x17
        /*005a*/ 	.short	(.L_605 - .L_604)
.L_604:
        /*005c*/ 	.word	0x00000000
        /*0060*/ 	.short	0x0002
        /*0062*/ 	.short	0x0010
        /*0064*/ 	.byte	0x00, 0xf0, 0x21, 0x00


	//----- nvinfo : EIATTR_KPARAM_INFO
	.align		4
.L_605:
        /*0068*/ 	.byte	0x04, 0x17
        /*006a*/ 	.short	(.L_607 - .L_606)
.L_606:
        /*006c*/ 	.word	0x00000000
        /*0070*/ 	.short	0x0001
        /*0072*/ 	.short	0x0008
        /*0074*/ 	.byte	0x00, 0xf0, 0x21, 0x00


	//----- nvinfo : EIATTR_KPARAM_INFO
	.align		4
.L_607:
        /*0078*/ 	.byte	0x04, 0x17
        /*007a*/ 	.short	(.L_609 - .L_608)
.L_608:
        /*007c*/ 	.word	0x00000000
        /*0080*/ 	.short	0x0000
        /*0082*/ 	.short	0x0000
        /*0084*/ 	.byte	0x00, 0xf0, 0x21, 0x00


	//----- nvinfo : EIATTR_SPARSE_MMA_MASK
	.align		4
.L_609:
        /*0088*/ 	.byte	0x03, 0x50
        /*008a*/ 	.short	0x0000


	//----- nvinfo : EIATTR_MAXREG_COUNT
	.align		4
        /*008c*/ 	.byte	0x03, 0x1b
        /*008e*/ 	.short	0x00ff


	//----- nvinfo : EIATTR_NUM_BARRIERS
	.align		4
        /*0090*/ 	.byte	0x02, 0x4c
        /*0092*/ 	.byte	0x01
	.zero		1


	//----- nvinfo : EIATTR_EXTERNS
	.align		4
        /*0094*/ 	.byte	0x04, 0x0f
        /*0096*/ 	.short	(.L_611 - .L_610)


	//   ....[0]....
	.align		4
.L_610:
        /*0098*/ 	.word	index@(__assertfail)


	//----- nvinfo : EIATTR_MERCURY_ISA_VERSION
	.align		4
.L_611:
        /*009c*/ 	.byte	0x03, 0x5f
        /*009e*/ 	.short	0x0101


	//----- nvinfo : EIATTR_SYSCALL_OFFSETS
	.align		4
        /*00a0*/ 	.byte	0x04, 0x46
        /*00a2*/ 	.short	(.L_613 - .L_612)


	//   ....[0]....
.L_612:
        /*00a4*/ 	.word	0x00000260


	//----- nvinfo : EIATTR_EXIT_INSTR_OFFSETS
	.align		4
.L_613:
        /*00a8*/ 	.byte	0x04, 0x1c
        /*00aa*/ 	.short	(.L_615 - .L_614)


	//   ....[0]....
.L_614:
        /*00ac*/ 	.word	0x00000e90


	//   ....[1]....
        /*00b0*/ 	.word	0x00001610


	//----- nvinfo : EIATTR_CRS_STACK_SIZE
	.align		4
.L_615:
        /*00b4*/ 	.byte	0x04, 0x1e
        /*00b6*/ 	.short	(.L_617 - .L_616)
.L_616:
        /*00b8*/ 	.word	0x00000000


	//----- nvinfo : EIATTR_CBANK_PARAM_SIZE
	.align		4
.L_617:
        /*00bc*/ 	.byte	0x03, 0x19
        /*00be*/ 	.short	0x0038


	//----- nvinfo : EIATTR_PARAM_CBANK
	.align		4
        /*00c0*/ 	.byte	0x04, 0x0a
        /*00c2*/ 	.short	(.L_619 - .L_618)
	.align		4
.L_618:
        /*00c4*/ 	.word	index@(.nv.constant0._ZN2at6native51_GLOBAL__N__eebb21b7_18_MultiMarginLoss_cu_b86932df30MultiMarginLoss_forward_kernelILi1EdEEvPT0_PKS3_PKlS6_iibS3_)
        /*00c8*/ 	.short	0x0210
        /*00ca*/ 	.short	0x0038


	//----- nvinfo : EIATTR_SW_WAR
	.align		4
.L_619:
        /*00cc*/ 	.byte	0x04, 0x36
        /*00ce*/ 	.short	(.L_621 - .L_620)
.L_620:
        /*00d0*/ 	.word	0x00000008
.L_621:


//--------------------- .nv.callgraph             --------------------------
	.section	.nv.callgraph,"",@"SHT_CUDA_CALLGRAPH"
	.align	4
	.sectionentsize	8
	.align		4
        /*0000*/ 	.word	0x00000000
	.align		4
        /*0004*/ 	.word	0xffffffff
	.align		4
        /*0008*/ 	.word	index@(_ZN2at6native51_GLOBAL__N__eebb21b7_18_MultiMarginLoss_cu_b86932df30MultiMarginLoss_forward_kernelILi2EN3c108BFloat16EEEvPT0_PKS5_PKlS8_iibS5_)
	.align		4
        /*000c*/ 	.word	index@(__assertfail)
	.align		4
        /*0010*/ 	.word	index@(_ZN2at6native51_GLOBAL__N__eebb21b7_18_MultiMarginLoss_cu_b86932df30MultiMarginLoss_forward_kernelILi1EN3c108BFloat16EEEvPT0_PKS5_PKlS8_iibS5_)
	.align		4
        /*0014*/ 	.word	index@(__assertfail)
	.align		4
        /*0018*/ 	.word	index@(_ZN2at6native51_GLOBAL__N__eebb21b7_18_MultiMarginLoss_cu_b86932df30MultiMarginLoss_forward_kernelILi2EN3c104HalfEEEvPT0_PKS5_PKlS8_iibS5_)
	.align		4
        /*001c*/ 	.word	index@(__assertfail)
	.align		4
        /*0020*/ 	.word	index@(_ZN2at6native51_GLOBAL__N__eebb21b7_18_MultiMarginLoss_cu_b86932df30MultiMarginLoss_forward_kernelILi1EN3c104HalfEEEvPT0_PKS5_PKlS8_iibS5_)
	.align		4
        /*0024*/ 	.word	index@(__assertfail)
	.align		4
        /*0028*/ 	.word	index@(_ZN2at6native51_GLOBAL__N__eebb21b7_18_MultiMarginLoss_cu_b86932df30MultiMarginLoss_forward_kernelILi2EfEEvPT0_PKS3_PKlS6_iibS3_)
	.align		4
        /*002c*/ 	.word	index@(__assertfail)
	.align		4
        /*0030*/ 	.word	index@(_ZN2at6native51_GLOBAL__N__eebb21b7_18_MultiMarginLoss_cu_b86932df30MultiMarginLoss_forward_kernelILi1EfEEvPT0_PKS3_PKlS6_iibS3_)
	.align		4
        /*0034*/ 	.word	index@(__assertfail)
	.align		4
        /*0038*/ 	.word	index@(_ZN2at6native51_GLOBAL__N__eebb21b7_18_MultiMarginLoss_cu_b86932df30MultiMarginLoss_forward_kernelILi2EdEEvPT0_PKS3_PKlS6_iibS3_)
	.align		4
        /*003c*/ 	.word	index@(__assertfail)
	.align		4
        /*0040*/ 	.word	index@(_ZN2at6native51_GLOBAL__N__eebb21b7_18_MultiMarginLoss_cu_b86932df30MultiMarginLoss_forward_kernelILi1EdEEvPT0_PKS3_PKlS6_iibS3_)
	.align		4
        /*0044*/ 	.word	index@(__assertfail)
	.align		4
        /*0048*/ 	.word	0x00000000
	.align		4
        /*004c*/ 	.word	0xfffffffe
	.align		4
        /*0050*/ 	.word	0x00000000
	.align		4
        /*0054*/ 	.word	0xfffffffd
	.align		4
        /*0058*/ 	.word	0x00000000
	.align		4
        /*005c*/ 	.word	0xfffffffc


//--------------------- .nv.constant4             --------------------------
	.section	.nv.constant4,"a",@progbits
	.align	8
	.align		8
.nv.constant4:
        /*0000*/ 	.dword	__unnamed_1
	.align		8
        /*0008*/ 	.dword	__unnamed_2
	.align		8
        /*0010*/ 	.dword	__unnamed_3
	.align		8
        /*0018*/ 	.dword	__unnamed_4
	.align		8
        /*0020*/ 	.dword	__unnamed_5
	.align		8
        /*0028*/ 	.dword	__unnamed_6
	.align		8
        /*0030*/ 	.dword	__unnamed_7
	.align		8
        /*0038*/ 	.dword	__unnamed_8
	.align		8
        /*0040*/ 	.dword	_ZN49_INTERNAL_eebb21b7_18_MultiMarginLoss_cu_b86932df4cuda3std3__45__cpo5beginE
	.align		8
        /*0048*/ 	.dword	_ZN49_INTERNAL_eebb21b7_18_MultiMarginLoss_cu_b86932df4cuda3std3__45__cpo3endE
	.align		8
        /*0050*/ 	.dword	_ZN49_INTERNAL_eebb21b7_18_MultiMarginLoss_cu_b86932df4cuda3std3__45__cpo6cbeginE
	.align		8
        /*0058*/ 	.dword	_ZN49_INTERNAL_eebb21b7_18_MultiMarginLoss_cu_b86932df4cuda3std3__45__cpo4cendE
	.align		8
        /*0060*/ 	.dword	_ZN49_INTERNAL_eebb21b7_18_MultiMarginLoss_cu_b86932df4cuda3std3__45__cpo6rbeginE
	.align		8
        /*0068*/ 	.dword	_ZN49_INTERNAL_eebb21b7_18_MultiMarginLoss_cu_b86932df4cuda3std3__45__cpo4rendE
	.align		8
        /*0070*/ 	.dword	_ZN49_INTERNAL_eebb21b7_18_MultiMarginLoss_cu_b86932df4cuda3std3__45__cpo7crbeginE
	.align		8
        /*0078*/ 	.dword	_ZN49_INTERNAL_eebb21b7_18_MultiMarginLoss_cu_b86932df4cuda3std3__45__cpo5crendE
	.align		8
        /*0080*/ 	.dword	_ZN49_INTERNAL_eebb21b7_18_MultiMarginLoss_cu_b86932df4cuda3std3__451_GLOBAL__N__eebb21b7_18_MultiMarginLoss_cu_b86932df6ignoreE
	.align		8
        /*0088*/ 	.dword	_ZN49_INTERNAL_eebb21b7_18_MultiMarginLoss_cu_b86932df4cuda3std3__419piecewise_constructE
	.align		8
        /*0090*/ 	.dword	_ZN49_INTERNAL_eebb21b7_18_MultiMarginLoss_cu_b86932df4cuda3std3__48in_placeE
	.align		8
        /*0098*/ 	.dword	_ZN49_INTERNAL_eebb21b7_18_MultiMarginLoss_cu_b86932df4cuda3std3__420unreachable_sentinelE
	.align		8
        /*00a0*/ 	.dword	_ZN49_INTERNAL_eebb21b7_18_MultiMarginLoss_cu_b86932df4cuda3std6ranges3__45__cpo4swapE
	.align		8
        /*00a8*/ 	.dword	_ZN49_INTERNAL_eebb21b7_18_MultiMarginLoss_cu_b86932df4cuda3std6ranges3__45__cpo9iter_moveE
	.align		8
        /*00b0*/ 	.dword	_ZN49_INTERNAL_eebb21b7_18_MultiMarginLoss_cu_b86932df4cuda3std6ranges3__45__cpo5beginE
	.align		8
        /*00b8*/ 	.dword	_ZN49_INTERNAL_eebb21b7_18_MultiMarginLoss_cu_b86932df4cuda3std6ranges3__45__cpo3endE
	.align		8
        /*00c0*/ 	.dword	_ZN49_INTERNAL_eebb21b7_18_MultiMarginLoss_cu_b86932df4cuda3std6ranges3__45__cpo6cbeginE
	.align		8
        /*00c8*/ 	.dword	_ZN49_INTERNAL_eebb21b7_18_MultiMarginLoss_cu_b86932df4cuda3std6ranges3__45__cpo4cendE
	.align		8
        /*00d0*/ 	.dword	_ZN49_INTERNAL_eebb21b7_18_MultiMarginLoss_cu_b86932df4cuda3std6ranges3__45__cpo7advanceE
	.align		8
        /*00d8*/ 	.dword	_ZN49_INTERNAL_eebb21b7_18_MultiMarginLoss_cu_b86932df4cuda3std6ranges3__45__cpo9iter_swapE
	.align		8
        /*00e0*/ 	.dword	_ZN49_INTERNAL_eebb21b7_18_MultiMarginLoss_cu_b86932df4cuda3std6ranges3__45__cpo4nextE
	.align		8
        /*00e8*/ 	.dword	_ZN49_INTERNAL_eebb21b7_18_MultiMarginLoss_cu_b86932df4cuda3std6ranges3__45__cpo4prevE
	.align		8
        /*00f0*/ 	.dword	_ZN49_INTERNAL_eebb21b7_18_MultiMarginLoss_cu_b86932df4cuda3std6ranges3__45__cpo4dataE
	.align		8
        /*00f8*/ 	.dword	_ZN49_INTERNAL_eebb21b7_18_MultiMarginLoss_cu_b86932df4cuda3std6ranges3__45__cpo5cdataE
	.align		8
        /*0100*/ 	.dword	_ZN49_INTERNAL_eebb21b7_18_MultiMarginLoss_cu_b86932df4cuda3std6ranges3__45__cpo4sizeE
	.align		8
        /*0108*/ 	.dword	_ZN49_INTERNAL_eebb21b7_18_MultiMarginLoss_cu_b86932df4cuda3std6ranges3__45__cpo5ssizeE
	.align		8
        /*0110*/ 	.dword	_ZN49_INTERNAL_eebb21b7_18_MultiMarginLoss_cu_b86932df4cuda3std6ranges3__45__cpo8distanceE
	.align		8
        /*0118*/ 	.dword	_ZN49_INTERNAL_eebb21b7_18_MultiMarginLoss_cu_b86932df6thrust23THRUST_300001_SM_900_NS6system6detail10sequential3seqE
	.align		8
        /*0120*/ 	.dword	$str
	.align		8
        /*0128*/ 	.dword	$str$1
	.align		8
        /*0130*/ 	.dword	__assertfail


//--------------------- .text._ZN2at6native51_GLOBAL__N__eebb21b7_18_MultiMarginLoss_cu_b86932df31MultiMarginLoss_backward_kernelILi2EN3c108BFloat16EEEvPT0_PKS5_S8_PKlS8_iibS5_b --------------------------
	.section	.text._ZN2at6native51_GLOBAL__N__eebb21b7_18_MultiMarginLoss_cu_b86932df31MultiMarginLoss_backward_kernelILi2EN3c108BFloat16EEEvPT0_PKS5_S8_PKlS8_iibS5_b,"ax",@progbits
	.align	128
.text._ZN2at6native51_GLOBAL__N__eebb21b7_18_MultiMarginLoss_cu_b86932df31MultiMarginLoss_backward_kernelILi2EN3c108BFloat16EEEvPT0_PKS5_S8_PKlS8_iibS5_b:
        .type           _ZN2at6native51_GLOBAL__N__eebb21b7_18_MultiMarginLoss_cu_b86932df31MultiMarginLoss_backward_kernelILi2EN3c108BFloat16EEEvPT0_PKS5_S8_PKlS8_iibS5_b,@function
        .size           _ZN2at6native51_GLOBAL__N__eebb21b7_18_MultiMarginLoss_cu_b86932df31MultiMarginLoss_backward_kernelILi2EN3c108BFloat16EEEvPT0_PKS5_S8_PKlS8_iibS5_b,(.L_x_432 - _ZN2at6native51_GLOBAL__N__eebb21b7_18_MultiMarginLoss_cu_b86932df31MultiMarginLoss_backward_kernelILi2EN3c108BFloat16EEEvPT0_PKS5_S8_PKlS8_iibS5_b)
        .other          _ZN2at6native51_GLOBAL__N__eebb21b7_18_MultiMarginLoss_cu_b86932df31MultiMarginLoss_backward_kernelILi2EN3c108BFloat16EEEvPT0_PKS5_S8_PKlS8_iibS5_b,@"STO_CUDA_ENTRY STV_DEFAULT"
_ZN2at6native51_GLOBAL__N__eebb21b7_18_MultiMarginLoss_cu_b86932df31MultiMarginLoss_backward_kernelILi2EN3c108BFloat16EEEvPT0_PKS5_S8_PKlS8_iibS5_b:
[----:B------:R-:W-:Y:S01]  /*0000*/  LDC R1, c[0x0][0x28] ;  /* 0x00000a00ff017b82 */ /* 0x000fe20000000800 */
[----:B------:R-:W0:Y:S07]  /*0010*/  S2R R23, SR_CTAID.X ;  /* 0x0000000000177919 */ /* 0x000e2e0000002500 */
[----:B------:R-:W0:Y:S01]  /*0020*/  LDC.64 R4, c[0x0][0x228] ;  /* 0x00008a00ff047b82 */ /* 0x000e220000000a00 */
[----:B------:R-:W-:Y:S01]  /*0030*/  ULDC.64 UR8, c[0x0][0x208] ;  /* 0x0000820000087ab9 */ /* 0x000fe20000000a00 */
[----:B------:R-:W-:Y:S01]  /*0040*/  ULDC UR4, c[0x0][0x23c] ;  /* 0x00008f0000047ab9 */ /* 0x000fe20000000800 */
[----:B------:R-:W1:Y:S01]  /*0050*/  S2R R25, SR_TID.X ;  /* 0x0000000000197919 */ /* 0x000e620000002100 */
[----:B------:R-:W-:Y:S01]  /*0060*/  ULDC.64 UR6, c[0x0][0x220] ;  /* 0x0000880000067ab9 */ /* 0x000fe20000000a00 */
[----:B------:R-:W-:Y:S01]  /*0070*/  ULDC UR19, c[0x0][0x23c] ;  /* 0x00008f0000137ab9 */ /* 0x000fe20000000800 */
[----:B------:R-:W-:Y:S01]  /*0080*/  ULDC UR18, c[0x0][0x23c] ;  /* 0x00008f0000127ab9 */ /* 0x000fe20000000800 */
[----:B------:R-:W-:Y:S01]  /*0090*/  ULDC.64 UR10, c[0x0][0x210] ;  /* 0x00008400000a7ab9 */ /* 0x000fe20000000a00 */
[----:B------:R-:W2:Y:S01]  /*00a0*/  S2UR UR5, SR_CgaCtaId ;  /* 0x00000000000579c3 */ /* 0x000ea20000008800 */
[----:B------:R-:W-:Y:S01]  /*00b0*/  ULDC.64 UR16, c[0x0][0x210] ;  /* 0x0000840000107ab9 */ /* 0x000fe20000000a00 */
[----:B------:R-:W-:Y:S01]  /*00c0*/  ULDC.64 UR14, c[0x0][0x220] ;  /* 0x00008800000e7ab9 */ /* 0x000fe20000000a00 */
[----:B------:R-:W-:Y:S01]  /*00d0*/  ULDC.64 UR12, c[0x0][0x220] ;  /* 0x00008800000c7ab9 */ /* 0x000fe20000000a00 */
[----:B0-----:R-:W-:-:S05]  /*00e0*/  IMAD.WIDE R4, R23, 0x8, R4 ;  /* 0x0000000817047825 */ /* 0x001fca00078e0204 */
[----:B------:R-:W3:Y:S01]  /*00f0*/  LDG.E R11, desc[UR8][R4.64] ;  /* 0x00000008040b7981 */ /* 0x000ee2000c1e1900 */
[----:B------:R-:W-:Y:S01]  /*0100*/  IMAD.U32 R0, RZ, RZ, UR4 ;  /* 0x00000004ff007e24 */ /* 0x000fe2000f8e00ff */
[----:B------:R-:W-:Y:S01]  /*0110*/  UMOV UR4, 0x400 ;  /* 0x0000040000047882 */ /* 0x000fe20000000000 */
[----:B------:R-:W0:Y:S01]  /*0120*/  LDC R21, c[0x0][RZ] ;  /* 0x00000000ff157b82 */ /* 0x000e220000000800 */
[----:B--2---:R-:W-:Y:S01]  /*0130*/  ULEA UR5, UR5, UR4, 0x18 ;  /* 0x0000000405057291 */ /* 0x004fe2000f8ec03f */
[-C--:B------:R-:W-:Y:S01]  /*0140*/  IMAD R28, R23, R0.reuse, RZ ;  /* 0x00000000171c7224 */ /* 0x080fe200078e02ff */
[C---:B-1----:R-:W-:Y:S01]  /*0150*/  ISETP.GE.AND P1, PT, R25.reuse, R0, PT ;  /* 0x000000001900720c */ /* 0x042fe20003f26270 */
[----:B------:R-:W-:Y:S01]  /*0160*/  BSSY B0, `(.L_x_0) ;  /* 0x0000071000007945 */ /* 0x000fe20003800000 */
[----:B------:R-:W-:Y:S02]  /*0170*/  SHF.R.S32.HI R22, RZ, 0x1f, R23 ;  /* 0x0000001fff167819 */ /* 0x000fe40000011417 */
[----:B------:R-:W-:-:S02]  /*0180*/  LEA R10, R25, UR5, 0x2 ;  /* 0x00000005190a7c11 */ /* 0x000fc4000f8e10ff */
[----:B------:R-:W-:-:S03]  /*0190*/  SHF.R.S32.HI R2, RZ, 0x1f, R28 ;  /* 0x0000001fff027819 */ /* 0x000fc6000001141c */
[----:B------:R1:W-:Y:S01]  /*01a0*/  STS [R10], RZ ;  /* 0x000000ff0a007388 */ /* 0x0003e20000000800 */
[----:B---3--:R-:W-:Y:S02]  /*01b0*/  SHF.R.S32.HI R6, RZ, 0x1f, R11 ;  /* 0x0000001fff067819 */ /* 0x008fe4000001140b */
[----:B------:R-:W-:-:S05]  /*01c0*/  IADD3 R20, P0, R28, R11, RZ ;  /* 0x0000000b1c147210 */ /* 0x000fca0007f1e0ff */
[----:B------:R-:W-:Y:S02]  /*01d0*/  IMAD.X R5, R2, 0x1, R6, P0 ;  /* 0x0000000102057824 */ /* 0x000fe400000e0606 */
[----:B------:R-:W-:-:S03]  /*01e0*/  IMAD.SHL.U32 R3, R20, 0x2, RZ ;  /* 0x0000000214037824 */ /* 0x000fc600078e00ff */
[----:B------:R-:W-:Y:S02]  /*01f0*/  SHF.L.U64.HI R20, R20, 0x1, R5 ;  /* 0x0000000114147819 */ /* 0x000fe40000010205 */
[----:B------:R-:W-:-:S04]  /*0200*/  IADD3 R4, P0, R3, UR6, RZ ;  /* 0x0000000603047c10 */ /* 0x000fc8000ff1e0ff */
[----:B------:R-:W-:Y:S01]  /*0210*/  IADD3.X R5, R20, UR7, RZ, P0, !PT ;  /* 0x0000000714057c10 */ /* 0x000fe200087fe4ff */
[----:B01----:R-:W-:Y:S08]  /*0220*/  @P1 BRA `(.L_x_1) ;  /* 0x0000000400901947 */ /* 0x003ff00003800000 */
[----:B------:R0:W5:Y:S01]  /*0230*/  LDG.E.U16 R4, desc[UR8][R4.64] ;  /* 0x0000000804047981 */ /* 0x000162000c1e1500 */
[----:B------:R-:W-:Y:S02]  /*0240*/  ULDC.U8 UR4, c[0x0][0x244] ;  /* 0x0000910000047ab9 */ /* 0x000fe40000000000 */
[----:B------:R-:W-:-:S03]  /*0250*/  UPRMT UR7, UR4, 0x8880, URZ ;  /* 0x0000888004077896 */ /* 0x000fc6000800003f */
[----:B------:R-:W-:Y:S02]  /*0260*/  ULDC.U8 UR4, c[0x0][0x240] ;  /* 0x0000900000047ab9 */ /* 0x000fe40000000000 */
[----:B------:R-:W-:-:S03]  /*0270*/  UPRMT UR6, UR4, 0x8880, URZ ;  /* 0x0000888004067896 */ /* 0x000fc6000800003f */
[----:B------:R-:W-:Y:S02]  /*0280*/  UMOV UR4, UR7 ;  /* 0x0000000700047c82 */ /* 0x000fe40008000000 */
[----:B------:R-:W-:-:S03]  /*0290*/  UISETP.NE.AND UP0, UPT, UR4, URZ, UPT ;  /* 0x0000003f0400728c */ /* 0x000fc6000bf05270 */
[----:B------:R-:W-:Y:S01]  /*02a0*/  UMOV UR4, UR6 ;  /* 0x0000000600047c82 */ /* 0x000fe20008000000 */
[----:B------:R-:W-:Y:S01]  /*02b0*/  ULDC.64 UR6, c[0x0][0x230] ;  /* 0x00008c0000067ab9 */ /* 0x000fe20000000a00 */
[----:B------:R-:W-:Y:S01]  /*02c0*/  UISETP.NE.AND UP0, UPT, UR4, URZ, UP0 ;  /* 0x0000003f0400728c */ /* 0x000fe20008705270 */
[----:B------:R-:W-:Y:S02]  /*02d0*/  ISETP.NE.U32.AND P0, PT, RZ, UR6, PT ;  /* 0x00000006ff007c0c */ /* 0x000fe4000bf05070 */
[----:B------:R-:W-:Y:S02]  /*02e0*/  ULDC UR4, c[0x0][0x238] ;  /* 0x00008e0000047ab9 */ /* 0x000fe40000000800 */
[----:B------:R-:W-:Y:S01]  /*02f0*/  USEL UR4, UR4, 0x1, UP0 ;  /* 0x0000000104047887 */ /* 0x000fe20008000000 */
[----:B------:R-:W-:-:S05]  /*0300*/  ISETP.NE.AND.EX P0, PT, RZ, UR7, PT, P0 ;  /* 0x00000007ff007c0c */ /* 0x000fca000bf05300 */
[----:B------:R-:W-:Y:S01]  /*0310*/  IMAD R0, R0, UR4, RZ ;  /* 0x0000000400007c24 */ /* 0x000fe2000f8e02ff */
[----:B------:R-:W-:-:S04]  /*0320*/  ULDC.U16 UR4, c[0x0][0x242] ;  /* 0x0000908000047ab9 */ /* 0x000fc80000000400 */
[----:B------:R-:W-:-:S06]  /*0330*/  I2FP.F32.S32 R0, R0 ;  /* 0x0000000000007245 */ /* 0x000fcc0000201400 */
[----:B------:R-:W1:Y:S02]  /*0340*/  MUFU.RCP R0, R0 ;  /* 0x0000000000007308 */ /* 0x000e640000001000 */
[----:B-1----:R-:W-:Y:S01]  /*0350*/  FADD.FTZ R12, R0, R0 ;  /* 0x00000000000c7221 */ /* 0x002fe20000010000 */
[----:B0-----:R-:W-:Y:S06]  /*0360*/  @!P0 BRA `(.L_x_2) ;  /* 0x0000000000b08947 */ /* 0x001fec0003800000 */
[----:B------:R-:W-:Y:S01]  /*0370*/  USHF.L.U32 UR4, UR4, 0x10, URZ ;  /* 0x0000001004047899 */ /* 0x000fe2000800063f */
[----:B-----5:R-:W-:Y:S01]  /*0380*/  IMAD.U32 R4, R4, 0x10000, RZ ;  /* 0x0001000004047824 */ /* 0x020fe200078e00ff */
[----:B------:R-:W-:Y:S01]  /*0390*/  HFMA2.MMA R13, -RZ, RZ, 0, 0 ;  /* 0x00000000ff0d7435 */ /* 0x000fe200000001ff */
[----:B------:R-:W-:Y:S01]  /*03a0*/  BSSY B1, `(.L_x_3) ;  /* 0x0000027000017945 */ /* 0x000fe20003800000 */
[----:B------:R-:W-:Y:S02]  /*03b0*/  IMAD.MOV.U32 R15, RZ, RZ, R25 ;  /* 0x000000ffff0f7224 */ /* 0x000fe400078e0019 */
[----:B------:R-:W-:Y:S01]  /*03c0*/  FADD.FTZ R0, -R4, UR4 ;  /* 0x0000000404007e21 */ /* 0x000fe20008010100 */
[----:B------:R-:W-:-:S04]  /*03d0*/  LEA R4, P0, R11, UR6, 0x1 ;  /* 0x000000060b047c11 */ /* 0x000fc8000f8008ff */
[----:B------:R-:W-:Y:S01]  /*03e0*/  LEA.HI.X R5, R11, UR7, R6, 0x1, P0 ;  /* 0x000000070b057c11 */ /* 0x000fe200080f0c06 */
[----:B------:R-:W0:Y:S02]  /*03f0*/  F2F.BF16.F32 R0, R0 ;  /* 0x0000000000007304 */ /* 0x000e240000202000 */
[----:B0-----:R-:W-:-:S07]  /*0400*/  IMAD.U32 R14, R0, 0x10000, RZ ;  /* 0x00010000000e7824 */ /* 0x001fce00078e00ff */
.L_x_6:
[C---:B------:R-:W-:Y:S01]  /*0410*/  ISETP.NE.AND P2, PT, R15.reuse, R11, PT ;  /* 0x0000000b0f00720c */ /* 0x040fe20003f45270 */
[----:B------:R-:W-:Y:S01]  /*0420*/  BSSY B2, `(.L_x_4) ;  /* 0x000001d000027945 */ /* 0x000fe20003800000 */
[----:B------:R-:W-:Y:S02]  /*0430*/  IADD3 R6, P0, R28, R15, RZ ;  /* 0x0000000f1c067210 */ /* 0x000fe40007f1e0ff */
[----:B------:R-:W-:Y:S02]  /*0440*/  MOV R0, UR18 ;  /* 0x0000001200007c02 */ /* 0x000fe40008000f00 */
[----:B------:R-:W-:Y:S01]  /*0450*/  LEA.HI.X.SX32 R7, R15, R2, 0x1, P0 ;  /* 0x000000020f077211 */ /* 0x000fe200000f0eff */
[C---:B0-----:R-:W-:Y:S02]  /*0460*/  IMAD.SHL.U32 R8, R6.reuse, 0x2, RZ ;  /* 0x0000000206087824 */ /* 0x041fe400078e00ff */
[----:B------:R-:W-:Y:S01]  /*0470*/  IMAD.IADD R15, R21, 0x1, R15 ;  /* 0x00000001150f7824 */ /* 0x000fe200078e020f */
[----:B------:R-:W-:-:S02]  /*0480*/  SHF.L.U64.HI R18, R6, 0x1, R7 ;  /* 0x0000000106127819 */ /* 0x000fc40000010207 */
[----:B------:R-:W-:Y:S02]  /*0490*/  IADD3 R6, P3, R8, UR12, RZ ;  /* 0x0000000c08067c10 */ /* 0x000fe4000ff7e0ff */
[----:B------:R-:W-:Y:S02]  /*04a0*/  ISETP.GE.AND P0, PT, R15, R0, PT ;  /* 0x000000000f00720c */ /* 0x000fe40003f06270 */
[----:B------:R-:W-:Y:S01]  /*04b0*/  IADD3.X R7, R18, UR13, RZ, P3, !PT ;  /* 0x0000000d12077c10 */ /* 0x000fe20009ffe4ff */
[----:B------:R-:W-:Y:S10]  /*04c0*/  @!P2 BRA `(.L_x_5) ;  /* 0x000000000048a947 */ /* 0x000ff40003800000 */
[----:B------:R-:W2:Y:S01]  /*04d0*/  LDG.E.U16 R6, desc[UR8][R6.64] ;  /* 0x0000000806067981 */ /* 0x000ea2000c1e1500 */
[----:B------:R-:W-:Y:S01]  /*04e0*/  IADD3 R8, P3, R8, UR10, RZ ;  /* 0x0000000a08087c10 */ /* 0x000fe2000ff7e0ff */
[----:B--2---:R-:W-:-:S04]  /*04f0*/  IMAD.U32 R9, R6, 0x10000, RZ ;  /* 0x0001000006097824 */ /* 0x004fc800078e00ff */
[----:B------:R-:W-:Y:S01]  /*0500*/  FADD.FTZ R16, R14, R9 ;  /* 0x000000090e107221 */ /* 0x000fe20000010000 */
[----:B------:R-:W-:-:S05]  /*0510*/  IADD3.X R9, R18, UR11, RZ, P3, !PT ;  /* 0x0000000b12097c10 */ /* 0x000fca0009ffe4ff */
[----:B------:R-:W0:Y:S02]  /*0520*/  F2F.BF16.F32 R16, R16 ;  /* 0x0000001000107304 */ /* 0x000e240000202000 */
[----:B0-----:R-:W-:-:S05]  /*0530*/  IMAD.U32 R17, R16, 0x10000, RZ ;  /* 0x0001000010117824 */ /* 0x001fca00078e00ff */
[----:B------:R-:W-:-:S13]  /*0540*/  FSETP.GT.FTZ.AND P2, PT, R17, RZ, PT ;  /* 0x000000ff1100720b */ /* 0x000fda0003f54000 */
[----:B------:R0:W-:Y:S04]  /*0550*/  @!P2 STG.E.U16 desc[UR8][R8.64], RZ ;  /* 0x000000ff0800a986 */ /* 0x0001e8000c101508 */
[----:B------:R-:W2:Y:S01]  /*0560*/  @P2 LDG.E.U16 R18, desc[UR8][R4.64] ;  /* 0x0000000804122981 */ /* 0x000ea2000c1e1500 */
[----:B------:R-:W-:Y:S01]  /*0570*/  @P2 FMUL.FTZ R17, R12, R17 ;  /* 0x000000110c112220 */ /* 0x000fe20000410000 */
[----:B--2---:R-:W-:-:S05]  /*0580*/  @P2 SHF.L.U32 R18, R18, 0x10, RZ ;  /* 0x0000001012122819 */ /* 0x004fca00000006ff */
[----:B------:R-:W-:-:S06]  /*0590*/  @P2 FMUL.FTZ R17, R17, R18 ;  /* 0x0000001211112220 */ /* 0x000fcc0000410000 */
[----:B------:R-:W1:Y:S02]  /*05a0*/  @P2 F2F.BF16.F32 R17, R17 ;  /* 0x0000001100112304 */ /* 0x000e640000202000 */
[----:B-1----:R-:W-:Y:S01]  /*05b0*/  @P2 IMAD.U32 R6, R17, 0x10000, RZ ;  /* 0x0001000011062824 */ /* 0x002fe200078e00ff */
[----:B------:R0:W-:Y:S03]  /*05c0*/  @P2 STG.E.U16 desc[UR8][R8.64], R17 ;  /* 0x0000001108002986 */ /* 0x0001e6000c101508 */
[----:B------:R-:W-:-:S05]  /*05d0*/  @P2 FADD.FTZ R13, R13, -R6 ;  /* 0x800000060d0d2221 */ /* 0x000fca0000010000 */
[----:B------:R0:W-:Y:S02]  /*05e0*/  @P2 STS [R10], R13 ;  /* 0x0000000d0a002388 */ /* 0x0001e40000000800 */
.L_x_5:
[----:B------:R-:W-:Y:S05]  /*05f0*/  BSYNC B2 ;  /* 0x0000000000027941 */ /* 0x000fea0003800000 */
.L_x_4:
[----:B------:R-:W-:Y:S05]  /*0600*/  @!P0 BRA `(.L_x_6) ;  /* 0xfffffffc00808947 */ /* 0x000fea000383ffff */
[----:B------:R-:W-:Y:S05]  /*0610*/  BSYNC B1 ;  /* 0x0000000000017941 */ /* 0x000fea0003800000 */
.L_x_3:
[----:B------:R-:W-:Y:S05]  /*0620*/  BRA `(.L_x_1) ;  /* 0x0000000000907947 */ /* 0x000fea0003800000 */
.L_x_2:
[----:B------:R-:W-:Y:S01]  /*0630*/  USHF.L.U32 UR4, UR4, 0x10, URZ ;  /* 0x0000001004047899 */ /* 0x000fe2000800063f */
[----:B-----5:R-:W-:Y:S01]  /*0640*/  IMAD.U32 R4, R4, 0x10000, RZ ;  /* 0x0001000004047824 */ /* 0x020fe200078e00ff */
[----:B------:R-:W-:Y:S01]  /*0650*/  MOV R9, R25 ;  /* 0x0000001900097202 */ /* 0x000fe20000000f00 */
[----:B------:R-:W-:-:S03]  /*0660*/  IMAD.MOV.U32 R13, RZ, RZ, RZ ;  /* 0x000000ffff0d7224 */ /* 0x000fc600078e00ff */
[----:B------:R-:W-:-:S06]  /*0670*/  FADD.FTZ R4, -R4, UR4 ;  /* 0x0000000404047e21 */ /* 0x000fcc0008010100 */
[----:B------:R-:W0:Y:S02]  /*0680*/  F2F.BF16.F32 R4, R4 ;  /* 0x0000000400047304 */ /* 0x000e240000202000 */
[----:B0-----:R-:W-:-:S07]  /*0690*/  IMAD.U32 R8, R4, 0x10000, RZ ;  /* 0x0001000004087824 */ /* 0x001fce00078e00ff */
.L_x_9:
[C---:B------:R-:W-:Y:S01]  /*06a0*/  ISETP.NE.AND P2, PT, R9.reuse, R11, PT ;  /* 0x0000000b0900720c */ /* 0x040fe20003f45270 */
[----:B------:R-:W-:Y:S01]  /*06b0*/  IMAD.U32 R0, RZ, RZ, UR19 ;  /* 0x00000013ff007e24 */ /* 0x000fe2000f8e00ff */
[-C--:B------:R-:W-:Y:S01]  /*06c0*/  IADD3 R4, P0, R28, R9.reuse, RZ ;  /* 0x000000091c047210 */ /* 0x080fe20007f1e0ff */
[----:B------:R-:W-:Y:S03]  /*06d0*/  BSSY B1, `(.L_x_7) ;  /* 0x0000018000017945 */ /* 0x000fe60003800000 */
[----:B------:R-:W-:Y:S01]  /*06e0*/  LEA.HI.X.SX32 R5, R9, R2, 0x1, P0 ;  /* 0x0000000209057211 */ /* 0x000fe200000f0eff */
[C---:B-1----:R-:W-:Y:S01]  /*06f0*/  IMAD.SHL.U32 R6, R4.reuse, 0x2, RZ ;  /* 0x0000000204067824 */ /* 0x042fe200078e00ff */
[----:B------:R-:W-:Y:S02]  /*0700*/  IADD3 R9, R21, R9, RZ ;  /* 0x0000000915097210 */ /* 0x000fe40007ffe0ff */
        /* <DEDUP_REMOVED lines=8> */
[----:B------:R-:W-:-:S04]  /*0790*/  FADD.FTZ R14, R8, R7 ;  /* 0x00000007080e7221 */ /* 0x000fc80000010000 */
[----:B------:R-:W0:Y:S02]  /*07a0*/  F2F.BF16.F32 R7, R14 ;  /* 0x0000000e00077304 */ /* 0x000e240000202000 */
[----:B0-----:R-:W-:-:S05]  /*07b0*/  IMAD.U32 R7, R7, 0x10000, RZ ;  /* 0x0001000007077824 */ /* 0x001fca00078e00ff */
[----:B------:R-:W-:-:S13]  /*07c0*/  FSETP.GT.FTZ.AND P2, PT, R7, RZ, PT ;  /* 0x000000ff0700720b */ /* 0x000fda0003f54000 */
[----:B------:R-:W-:Y:S01]  /*07d0*/  @P2 FMUL.FTZ R15, R12, R7 ;  /* 0x000000070c0f2220 */ /* 0x000fe20000410000 */
[----:B------:R-:W-:-:S05]  /*07e0*/  IADD3.X R7, R17, UR17, RZ, P3, !PT ;  /* 0x0000001111077c10 */ /* 0x000fca0009ffe4ff */
[----:B------:R-:W0:Y:S01]  /*07f0*/  @P2 F2F.BF16.F32 R15, R15 ;  /* 0x0000000f000f2304 */ /* 0x000e220000202000 */
[----:B------:R1:W-:Y:S01]  /*0800*/  @!P2 STG.E.U16 desc[UR8][R6.64], RZ ;  /* 0x000000ff0600a986 */ /* 0x0003e2000c101508 */
[----:B0-----:R-:W-:-:S03]  /*0810*/  @P2 IMAD.U32 R16, R15, 0x10000, RZ ;  /* 0x000100000f102824 */ /* 0x001fc600078e00ff */
[----:B------:R1:W-:Y:S01]  /*0820*/  @P2 STG.E.U16 desc[UR8][R6.64], R15 ;  /* 0x0000000f06002986 */ /* 0x0003e2000c101508 */
[----:B------:R-:W-:-:S05]  /*0830*/  @P2 FADD.FTZ R13, R13, -R16 ;  /* 0x800000100d0d2221 */ /* 0x000fca0000010000 */
[----:B------:R1:W-:Y:S02]  /*0840*/  @P2 STS [R10], R13 ;  /* 0x0000000d0a002388 */ /* 0x0003e40000000800 */
.L_x_8:
[----:B------:R-:W-:Y:S05]  /*0850*/  BSYNC B1 ;  /* 0x0000000000017941 */ /* 0x000fea0003800000 */
.L_x_7:
[----:B------:R-:W-:Y:S05]  /*0860*/  @!P0 BRA `(.L_x_9) ;  /* 0xfffffffc008c8947 */ /* 0x000fea000383ffff */
.L_x_1:
[----:B------:R-:W-:Y:S05]  /*0870*/  BSYNC B0 ;  /* 0x0000000000007941 */ /* 0x000fea0003800000 */
.L_x_0:
[----:B------:R-:W-:Y:S01]  /*0880*/  BAR.SYNC.DEFER_BLOCKING 0x0 ;  /* 0x0000000000007b1d */ /* 0x000fe20000010000 */
[----:B------:R-:W-:-:S05]  /*0890*/  ISETP.NE.AND P0, PT, R25, RZ, PT ;  /* 0x000000ff1900720c */ /* 0x000fca0003f05270 */
[----:B------:R-:W-:Y:S08]  /*08a0*/  BSSY B0, `(.L_x_10) ;  /* 0x0000058000007945 */ /* 0x000ff00003800000 */
[----:B------:R-:W-:Y:S05]  /*08b0*/  @P0 BRA `(.L_x_11) ;  /* 0x0000000400580947 */ /* 0x000fea0003800000 */
[----:B------:R-:W-:Y:S01]  /*08c0*/  ISETP.NE.AND P0, PT, R21, RZ, PT ;  /* 0x000000ff1500720c */ /* 0x000fe20003f05270 */
[----:B------:R-:W-:-:S12]  /*08d0*/  HFMA2.MMA R19, -RZ, RZ, 0, 0 ;  /* 0x00000000ff137435 */ /* 0x000fd800000001ff */
[----:B------:R-:W-:Y:S05]  /*08e0*/  @!P0 BRA `(.L_x_12) ;  /* 0x0000000400388947 */ /* 0x000fea0003800000 */
[C---:B------:R-:W-:Y:S01]  /*08f0*/  VIADD R4, R21.reuse, 0xffffffff ;  /* 0xffffffff15047836 */ /* 0x040fe20000000000 */
[----:B------:R-:W-:Y:S01]  /*0900*/  UMOV UR4, URZ ;  /* 0x0000003f00047c82 */ /* 0x000fe20008000000 */
[----:B------:R-:W-:Y:S01]  /*0910*/  LOP3.LUT R26, R21, 0x3, RZ, 0xc0, !PT ;  /* 0x00000003151a7812 */ /* 0x000fe200078ec0ff */
[----:B------:R-:W-:Y:S02]  /*0920*/  IMAD.MOV.U32 R19, RZ, RZ, RZ ;  /* 0x000000ffff137224 */ /* 0x000fe400078e00ff */
[----:B------:R-:W-:-:S13]  /*0930*/  ISETP.GE.U32.AND P0, PT, R4, 0x3, PT ;  /* 0x000000030400780c */ /* 0x000fda0003f06070 */
[----:B------:R-:W-:Y:S05]  /*0940*/  @!P0 BRA `(.L_x_13) ;  /* 0x0000000000fc8947 */ /* 0x000fea0003800000 */
[----:B------:R-:W-:Y:S01]  /*0950*/  IMAD.IADD R24, R21, 0x1, -R26 ;  /* 0x0000000115187824 */ /* 0x000fe200078e0a1a */
[----:B------:R-:W-:Y:S01]  /*0960*/  UMOV UR4, URZ ;  /* 0x0000003f00047c82 */ /* 0x000fe20008000000 */
[----:B------:R-:W-:Y:S01]  /*0970*/  UMOV UR6, UR5 ;  /* 0x0000000500067c82 */ /* 0x000fe20008000000 */
[----:B------:R-:W-:Y:S02]  /*0980*/  MOV R19, RZ ;  /* 0x000000ff00137202 */ /* 0x000fe40000000f00 */
[----:B------:R-:W-:-:S13]  /*0990*/  ISETP.GT.AND P0, PT, R24, RZ, PT ;  /* 0x000000ff1800720c */ /* 0x000fda0003f04270 */
[----:B------:R-:W-:Y:S05]  /*09a0*/  @!P0 BRA `(.L_x_14) ;  /* 0x0000000000bc8947 */ /* 0x000fea0003800000 */
[----:B------:R-:W-:Y:S02]  /*09b0*/  ISETP.GT.AND P2, PT, R24, 0xc, PT ;  /* 0x0000000c1800780c */ /* 0x000fe40003f44270 */
[----:B------:R-:W-:-:S11]  /*09c0*/  PLOP3.LUT P0, PT, PT, PT, PT, 0x80, 0x0 ;  /* 0x000000000000781c */ /* 0x000fd60003f0f070 */
[----:B------:R-:W-:Y:S05]  /*09d0*/  @!P2 BRA `(.L_x_15) ;  /* 0x000000000068a947 */ /* 0x000fea0003800000 */
[----:B------:R-:W-:-:S13]  /*09e0*/  PLOP3.LUT P0, PT, PT, PT, PT, 0x8, 0x0 ;  /* 0x000000000000781c */ /* 0x000fda0003f0e170 */
.L_x_16:
[----:B-1----:R-:W1:Y:S01]  /*09f0*/  LDS.128 R4, [UR6] ;  /* 0x00000006ff047984 */ /* 0x002e620008000c00 */
[----:B------:R-:W-:Y:S01]  /*0a00*/  VIADD R24, R24, 0xfffffff0 ;  /* 0xfffffff018187836 */ /* 0x000fe20000000000 */
[----:B------:R-:W-:Y:S02]  /*0a10*/  UIADD3 UR4, UR4, 0x10, URZ ;  /* 0x0000001004047890 */ /* 0x000fe4000fffe03f */
[----:B0-----:R-:W0:Y:S02]  /*0a20*/  LDS.128 R8, [UR6+0x10] ;  /* 0x00001006ff087984 */ /* 0x001e240008000c00 */
[----:B------:R-:W-:Y:S02]  /*0a30*/  ISETP.GT.AND P2, PT, R24, 0xc, PT ;  /* 0x0000000c1800780c */ /* 0x000fe40003f44270 */
[----:B------:R-:W2:Y:S01]  /*0a40*/  LDS.128 R12, [UR6+0x20] ;  /* 0x00002006ff0c7984 */ /* 0x000ea20008000c00 */
[----:B-1----:R-:W-:-:S03]  /*0a50*/  FADD.FTZ R4, R4, R19 ;  /* 0x0000001304047221 */ /* 0x002fc60000010000 */
[----:B------:R-:W1:Y:S01]  /*0a60*/  LDS.128 R16, [UR6+0x30] ;  /* 0x00003006ff107984 */ /* 0x000e620008000c00 */
[----:B------:R-:W-:Y:S01]  /*0a70*/  UIADD3 UR6, UR6, 0x40, URZ ;  /* 0x0000004006067890 */ /* 0x000fe2000fffe03f */
[----:B------:R-:W-:-:S04]  /*0a80*/  FADD.FTZ R5, R4, R5 ;  /* 0x0000000504057221 */ /* 0x000fc80000010000 */
[----:B------:R-:W-:-:S04]  /*0a90*/  FADD.FTZ R6, R5, R6 ;  /* 0x0000000605067221 */ /* 0x000fc80000010000 */
[----:B------:R-:W-:-:S04]  /*0aa0*/  FADD.FTZ R7, R6, R7 ;  /* 0x0000000706077221 */ /* 0x000fc80000010000 */
[----:B0-----:R-:W-:-:S04]  /*0ab0*/  FADD.FTZ R8, R7, R8 ;  /* 0x0000000807087221 */ /* 0x001fc80000010000 */
[----:B------:R-:W-:-:S04]  /*0ac0*/  FADD.FTZ R9, R8, R9 ;  /* 0x0000000908097221 */ /* 0x000fc80000010000 */
[----:B------:R-:W-:-:S04]  /*0ad0*/  FADD.FTZ R10, R9, R10 ;  /* 0x0000000a090a7221 */ /* 0x000fc80000010000 */
[----:B------:R-:W-:-:S04]  /*0ae0*/  FADD.FTZ R11, R10, R11 ;  /* 0x0000000b0a0b7221 */ /* 0x000fc80000010000 */
[----:B--2---:R-:W-:-:S04]  /*0af0*/  FADD.FTZ R12, R11, R12 ;  /* 0x0000000c0b0c7221 */ /* 0x004fc80000010000 */
[----:B------:R-:W-:-:S04]  /*0b00*/  FADD.FTZ R13, R12, R13 ;  /* 0x0000000d0c0d7221 */ /* 0x000fc80000010000 */
[----:B------:R-:W-:-:S04]  /*0b10*/  FADD.FTZ R14, R13, R14 ;  /* 0x0000000e0d0e7221 */ /* 0x000fc80000010000 */
[----:B------:R-:W-:-:S04]  /*0b20*/  FADD.FTZ R15, R14, R15 ;  /* 0x0000000f0e0f7221 */ /* 0x000fc80000010000 */
[----:B-1----:R-:W-:-:S04]  /*0b30*/  FADD.FTZ R16, R15, R16 ;  /* 0x000000100f107221 */ /* 0x002fc80000010000 */
[----:B------:R-:W-:-:S04]  /*0b40*/  FADD.FTZ R17, R16, R17 ;  /* 0x0000001110117221 */ /* 0x000fc80000010000 */
[----:B------:R-:W-:-:S04]  /*0b50*/  FADD.FTZ R18, R17, R18 ;  /* 0x0000001211127221 */ /* 0x000fc80000010000 */
[----:B------:R-:W-:Y:S01]  /*0b60*/  FADD.FTZ R19, R18, R19 ;  /* 0x0000001312137221 */ /* 0x000fe20000010000 */
[----:B------:R-:W-:Y:S06]  /*0b70*/  @P2 BRA `(.L_x_16) ;  /* 0xfffffffc009c2947 */ /* 0x000fec000383ffff */
.L_x_15:
[----:B------:R-:W-:-:S13]  /*0b80*/  ISETP.GT.AND P2, PT, R24, 0x4, PT ;  /* 0x000000041800780c */ /* 0x000fda0003f44270 */
[----:B------:R-:W-:Y:S05]  /*0b90*/  @!P2 BRA `(.L_x_17) ;  /* 0x000000000038a947 */ /* 0x000fea0003800000 */
[----:B-1----:R-:W1:Y:S01]  /*0ba0*/  LDS.128 R4, [UR6] ;  /* 0x00000006ff047984 */ /* 0x002e620008000c00 */
[----:B------:R-:W-:Y:S01]  /*0bb0*/  PLOP3.LUT P0, PT, PT, PT, PT, 0x8, 0x0 ;  /* 0x000000000000781c */ /* 0x000fe20003f0e170 */
[----:B------:R-:W-:Y:S01]  /*0bc0*/  VIADD R24, R24, 0xfffffff8 ;  /* 0xfffffff818187836 */ /* 0x000fe20000000000 */
[----:B------:R-:W-:Y:S01]  /*0bd0*/  UIADD3 UR4, UR4, 0x8, URZ ;  /* 0x0000000804047890 */ /* 0x000fe2000fffe03f */
[----:B0-----:R-:W0:Y:S01]  /*0be0*/  LDS.128 R8, [UR6+0x10] ;  /* 0x00001006ff087984 */ /* 0x001e220008000c00 */
[----:B------:R-:W-:Y:S01]  /*0bf0*/  UIADD3 UR6, UR6, 0x20, URZ ;  /* 0x0000002006067890 */ /* 0x000fe2000fffe03f */
[----:B-1----:R-:W-:-:S04]  /*0c00*/  FADD.FTZ R4, R19, R4 ;  /* 0x0000000413047221 */ /* 0x002fc80000010000 */
[----:B------:R-:W-:-:S04]  /*0c10*/  FADD.FTZ R5, R4, R5 ;  /* 0x0000000504057221 */ /* 0x000fc80000010000 */
[----:B------:R-:W-:-:S04]  /*0c20*/  FADD.FTZ R6, R5, R6 ;  /* 0x0000000605067221 */ /* 0x000fc80000010000 */
[----:B------:R-:W-:-:S04]  /*0c30*/  FADD.FTZ R7, R6, R7 ;  /* 0x0000000706077221 */ /* 0x000fc80000010000 */
[----:B0-----:R-:W-:-:S04]  /*0c40*/  FADD.FTZ R8, R7, R8 ;  /* 0x0000000807087221 */ /* 0x001fc80000010000 */
[----:B------:R-:W-:-:S04]  /*0c50*/  FADD.FTZ R9, R8, R9 ;  /* 0x0000000908097221 */ /* 0x000fc80000010000 */
[----:B------:R-:W-:-:S04]  /*0c60*/  FADD.FTZ R10, R9, R10 ;  /* 0x0000000a090a7221 */ /* 0x000fc80000010000 */
[----:B------:R-:W-:-:S07]  /*0c70*/  FADD.FTZ R19, R10, R11 ;  /* 0x0000000b0a137221 */ /* 0x000fce0000010000 */
.L_x_17:
[----:B------:R-:W-:-:S13]  /*0c80*/  ISETP.NE.OR P0, PT, R24, RZ, P0 ;  /* 0x000000ff1800720c */ /* 0x000fda0000705670 */
[----:B------:R-:W-:Y:S05]  /*0c90*/  @!P0 BRA `(.L_x_13) ;  /* 0x0000000000288947 */ /* 0x000fea0003800000 */
.L_x_14:
[----:B-1----:R-:W1:Y:S01]  /*0ca0*/  LDS.128 R4, [UR6] ;  /* 0x00000006ff047984 */ /* 0x002e620008000c00 */
[----:B------:R-:W-:Y:S01]  /*0cb0*/  IADD3 R24, R24, -0x4, RZ ;  /* 0xfffffffc18187810 */ /* 0x000fe20007ffe0ff */
[----:B------:R-:W-:Y:S02]  /*0cc0*/  UIADD3 UR4, UR4, 0x4, URZ ;  /* 0x0000000404047890 */ /* 0x000fe4000fffe03f */
[----:B------:R-:W-:Y:S01]  /*0cd0*/  UIADD3 UR6, UR6, 0x10, URZ ;  /* 0x0000001006067890 */ /* 0x000fe2000fffe03f */
[----:B------:R-:W-:Y:S01]  /*0ce0*/  ISETP.NE.AND P0, PT, R24, RZ, PT ;  /* 0x000000ff1800720c */ /* 0x000fe20003f05270 */
[----:B-1----:R-:W-:-:S04]  /*0cf0*/  FADD.FTZ R4, R4, R19 ;  /* 0x0000001304047221 */ /* 0x002fc80000010000 */
[----:B------:R-:W-:-:S04]  /*0d00*/  FADD.FTZ R5, R4, R5 ;  /* 0x0000000504057221 */ /* 0x000fc80000010000 */
[----:B------:R-:W-:-:S04]  /*0d10*/  FADD.FTZ R6, R5, R6 ;  /* 0x0000000605067221 */ /* 0x000fc80000010000 */
[----:B------:R-:W-:Y:S01]  /*0d20*/  FADD.FTZ R19, R6, R7 ;  /* 0x0000000706137221 */ /* 0x000fe20000010000 */
[----:B------:R-:W-:Y:S06]  /*0d30*/  @P0 BRA `(.L_x_14) ;  /* 0xfffffffc00d80947 */ /* 0x000fec000383ffff */
.L_x_13:
[----:B------:R-:W-:-:S13]  /*0d40*/  ISETP.NE.AND P0, PT, R26, RZ, PT ;  /* 0x000000ff1a00720c */ /* 0x000fda0003f05270 */
[----:B------:R-:W-:Y:S05]  /*0d50*/  @!P0 BRA `(.L_x_12) ;  /* 0x00000000001c8947 */ /* 0x000fea0003800000 */
[----:B------:R-:W-:-:S12]  /*0d60*/  ULEA UR4, UR4, UR5, 0x2 ;  /* 0x0000000504047291 */ /* 0x000fd8000f8e103f */
.L_x_18:
[----:B------:R-:W2:Y:S01]  /*0d70*/  LDS R4, [UR4] ;  /* 0x00000004ff047984 */ /* 0x000ea20008000800 */
[----:B------:R-:W-:Y:S01]  /*0d80*/  VIADD R26, R26, 0xffffffff ;  /* 0xffffffff1a1a7836 */ /* 0x000fe20000000000 */
[----:B------:R-:W-:-:S04]  /*0d90*/  UIADD3 UR4, UR4, 0x4, URZ ;  /* 0x0000000404047890 */ /* 0x000fc8000fffe03f */
[----:B------:R-:W-:Y:S01]  /*0da0*/  ISETP.NE.AND P0, PT, R26, RZ, PT ;  /* 0x000000ff1a00720c */ /* 0x000fe20003f05270 */
[----:B--2---:R-:W-:-:S12]  /*0db0*/  FADD.FTZ R19, R4, R19 ;  /* 0x0000001304137221 */ /* 0x004fd80000010000 */
[----:B------:R-:W-:Y:S05]  /*0dc0*/  @P0 BRA `(.L_x_18) ;  /* 0xfffffffc00e80947 */ /* 0x000fea000383ffff */
.L_x_12:
[----:B------:R-:W-:Y:S01]  /*0dd0*/  ULDC.64 UR6, c[0x0][0x210] ;  /* 0x0000840000067ab9 */ /* 0x000fe20000000a00 */
[----:B------:R-:W-:Y:S02]  /*0de0*/  F2FP.BF16.F32.PACK_AB R19, RZ, R19 ;  /* 0x00000013ff13723e */ /* 0x000fe400000010ff */
[----:B------:R-:W-:-:S04]  /*0df0*/  IADD3 R4, P0, R3, UR6, RZ ;  /* 0x0000000603047c10 */ /* 0x000fc8000ff1e0ff */
[----:B------:R-:W-:-:S05]  /*0e00*/  IADD3.X R5, R20, UR7, RZ, P0, !PT ;  /* 0x0000000714057c10 */ /* 0x000fca00087fe4ff */
[----:B------:R2:W-:Y:S04]  /*0e10*/  STG.E.U16 desc[UR8][R4.64], R19 ;  /* 0x0000001304007986 */ /* 0x0005e8000c101508 */
.L_x_11:
[----:B------:R-:W-:Y:S05]  /*0e20*/  BSYNC B0 ;  /* 0x0000000000007941 */ /* 0x000fea0003800000 */
.L_x_10:
[----:B------:R-:W-:Y:S06]  /*0e30*/  BAR.SYNC.DEFER_BLOCKING 0x0 ;  /* 0x0000000000007b1d */ /* 0x000fec0000010000 */
[----:B------:R-:W-:Y:S05]  /*0e40*/  @P1 EXIT ;  /* 0x000000000000194d */ /* 0x000fea0003800000 */
[----:B------:R-:W3:Y:S01]  /*0e50*/  LDC.U8 R3, c[0x0][0x244] ;  /* 0x00009100ff037b82 */ /* 0x000ee20000000000 */
[----:B------:R-:W-:-:S07]  /*0e60*/  ULDC.64 UR4, c[0x0][0x210] ;  /* 0x0000840000047ab9 */ /* 0x000fce0000000a00 */
[----:B-1----:R-:W2:Y:S01]  /*0e70*/  LDC.64 R6, c[0x0][0x218] ;  /* 0x00008600ff067b82 */ /* 0x002ea20000000a00 */
[----:B---3--:R-:W-:-:S04]  /*0e80*/  PRMT R3, R3, 0x8880, RZ ;  /* 0x0000888003037816 */ /* 0x008fc800000000ff */
[----:B------:R-:W-:Y:S02]  /*0e90*/  ISETP.NE.AND P0, PT, R3, RZ, PT ;  /* 0x000000ff0300720c */ /* 0x000fe40003f05270 */
[----:B--2---:R-:W-:-:S04]  /*0ea0*/  LEA R5, P1, R23, R6, 0x1 ;  /* 0x0000000617057211 */ /* 0x004fc800078208ff */
[-C--:B------:R-:W-:Y:S02]  /*0eb0*/  LEA.HI.X R22, R23, R7.reuse, R22, 0x1, P1 ;  /* 0x0000000717167211 */ /* 0x080fe400008f0c16 */
[----:B------:R-:W-:Y:S02]  /*0ec0*/  SEL R4, R5, R6, !P0 ;  /* 0x0000000605047207 */ /* 0x000fe40004000000 */
[----:B------:R-:W-:-:S07]  /*0ed0*/  SEL R5, R22, R7, !P0 ;  /* 0x0000000716057207 */ /* 0x000fce0004000000 */
.L_x_19:
[----:B-1----:R-:W-:-:S04]  /*0ee0*/  IADD3 R3, P0, R28, R25, RZ ;  /* 0x000000191c037210 */ /* 0x002fc80007f1e0ff */
[----:B0-----:R-:W-:Y:S02]  /*0ef0*/  LEA.HI.X.SX32 R8, R25, R2, 0x1, P0 ;  /* 0x0000000219087211 */ /* 0x001fe400000f0eff */
[----:B------:R-:W-:-:S04]  /*0f00*/  LEA R6, P0, R3, UR4, 0x1 ;  /* 0x0000000403067c11 */ /* 0x000fc8000f8008ff */
[----:B------:R-:W-:Y:S02]  /*0f10*/  LEA.HI.X R7, R3, UR5, R8, 0x1, P0 ;  /* 0x0000000503077c11 */ /* 0x000fe400080f0c08 */
[----:B------:R-:W2:Y:S04]  /*0f20*/  LDG.E.U16 R8, desc[UR8][R4.64] ;  /* 0x0000000804087981 */ /* 0x000ea8000c1e1500 */
[----:B------:R-:W3:Y:S01]  /*0f30*/  LDG.E.U16 R3, desc[UR8][R6.64] ;  /* 0x0000000806037981 */ /* 0x000ee2000c1e1500 */
[----:B------:R-:W-:-:S05]  /*0f40*/  IMAD.IADD R25, R21, 0x1, R25 ;  /* 0x0000000115197824 */ /* 0x000fca00078e0219 */
[----:B------:R-:W-:Y:S01]  /*0f50*/  ISETP.GE.AND P0, PT, R25, R0, PT ;  /* 0x000000001900720c */ /* 0x000fe20003f06270 */
[----:B--2---:R-:W-:Y:S01]  /*0f60*/  IMAD.U32 R8, R8, 0x10000, RZ ;  /* 0x0001000008087824 */ /* 0x004fe200078e00ff */
[----:B---3--:R-:W-:-:S05]  /*0f70*/  SHF.L.U32 R3, R3, 0x10, RZ ;  /* 0x0000001003037819 */ /* 0x008fca00000006ff */
[----:B------:R-:W-:-:S05]  /*0f80*/  FMUL.FTZ R3, R3, R8 ;  /* 0x0000000803037220 */ /* 0x000fca0000410000 */
[----:B------:R-:W-:-:S05]  /*0f90*/  F2FP.BF16.F32.PACK_AB R3, RZ, R3 ;  /* 0x00000003ff03723e */ /* 0x000fca00000010ff */
[----:B------:R1:W-:Y:S01]  /*0fa0*/  STG.E.U16 desc[UR8][R6.64], R3 ;  /* 0x0000000306007986 */ /* 0x0003e2000c101508 */
[----:B------:R-:W-:Y:S05]  /*0fb0*/  @!P0 BRA `(.L_x_19) ;  /* 0xfffffffc00c88947 */ /* 0x000fea000383ffff */
[----:B------:R-:W-:Y:S05]  /*0fc0*/  EXIT ;  /* 0x000000000000794d */ /* 0x000fea0003800000 */
.L_x_20:
[----:B------:R-:W-:-:S00]  /*0fd0*/  BRA `(.L_x_20) ;  /* 0xfffffffc00fc7947 */ /* 0x000fc0000383ffff */
[----:B------:R-:W-:-:S00]  /*0fe0*/  NOP ;  /* 0x0000000000007918 */ /* 0x000fc00000000000 */
        /* <DEDUP_REMOVED lines=9> */
.L_x_432:


//--------------------- .text._ZN2at6native51_GLOBAL__N__eebb21b7_18_MultiMarginLoss_cu_b86932df31MultiMarginLoss_backward_kernelILi1EN3c108BFloat16EEEvPT0_PKS5_S8_PKlS8_iibS5_b --------------------------
	.section	.text._ZN2at6native51_GLOBAL__N__eebb21b7_18_MultiMarginLoss_cu_b86932df31MultiMarginLoss_backward_kernelILi1EN3c108BFloat16EEEvPT0_PKS5_S8_PKlS8_iibS5_b,"ax",@progbits
	.align	128
.text._ZN2at6native51_GLOBAL__N__eebb21b7_18_MultiMarginLoss_cu_b86932df31MultiMarginLoss_backward_kernelILi1EN3c108BFloat16EEEvPT0_PKS5_S8_PKlS8_iibS5_b:
        .type           _ZN2at6native51_GLOBAL__N__eebb21b7_18_MultiMarginLoss_cu_b86932df31MultiMarginLoss_backward_kernelILi1EN3c108BFloat16EEEvPT0_PKS5_S8_PKlS8_iibS5_b,@function
        .size           _ZN2at6native51_GLOBAL__N__eebb21b7_18_MultiMarginLoss_cu_b86932df31MultiMarginLoss_backward_kernelILi1EN3c108BFloat16EEEvPT0_PKS5_S8_PKlS8_iibS5_b,(.L_x_433 - _ZN2at6native51_GLOBAL__N__eebb21b7_18_MultiMarginLoss_cu_b86932df31MultiMarginLoss_backward_kernelILi1EN3c108BFloat16EEEvPT0_PKS5_S8_PKlS8_iibS5_b)
        .other          _ZN2at6native51_GLOBAL__N__eebb21b7_18_MultiMarginLoss_cu_b86932df31MultiMarginLoss_backward_kernelILi1EN3c108BFloat16EEEvPT0_PKS5_S8_PKlS8_iibS5_b,@"STO_CUDA_ENTRY STV_DEFAULT"
_ZN2at6native51_GLOBAL__N__eebb21b7_18_MultiMarginLoss_cu_b86932df31MultiMarginLoss_backward_kernelILi1EN3c108BFloat16EEEvPT0_PKS5_S8_PKlS8_iibS5_b:
[----:B------:R-:W-:Y:S01]  /*0000*/  LDC R1, c[0x0][0x28] ;  /* 0x00000a00ff017b82 */ /* 0x000fe20000000800 */
[----:B------:R-:W0:Y:S07]  /*0010*/  S2R R23, SR_CTAID.X ;  /* 0x0000000000177919 */ /* 0x000e2e0000002500 */
[----:B------:R-:W0:Y:S01]  /*0020*/  LDC.64 R2, c[0x0][0x228] ;  /* 0x00008a00ff027b82 */ /* 0x000e220000000a00 */
[----:B------:R-:W-:Y:S01]  /*0030*/  ULDC.64 UR10, c[0x0][0x208] ;  /* 0x00008200000a7ab9 */ /* 0x000fe20000000a00 */
[----:B------:R-:W1:Y:S06]  /*0040*/  S2R R25, SR_TID.X ;  /* 0x0000000000197919 */ /* 0x000e6c0000002100 */
[----:B------:R-:W2:Y:S01]  /*0050*/  S2UR UR5, SR_CgaCtaId ;  /* 0x00000000000579c3 */ /* 0x000ea20000008800 */
[----:B------:R-:W-:Y:S01]  /*0060*/  UMOV UR4, 0x400 ;  /* 0x0000040000047882 */ /* 0x000fe20000000000 */
[----:B------:R-:W-:Y:S01]  /*0070*/  ULDC.64 UR8, c[0x0][0x238] ;  /* 0x00008e0000087ab9 */ /* 0x000fe20000000a00 */
[----:B------:R-:W-:Y:S01]  /*0080*/  ULDC.U8 UR6, c[0x0][0x244] ;  /* 0x0000910000067ab9 */ /* 0x000fe20000000000 */
[----:B------:R-:W-:Y:S01]  /*0090*/  ULDC.U8 UR7, c[0x0][0x240] ;  /* 0x0000900000077ab9 */ /* 0x000fe20000000000 */
[----:B------:R-:W-:Y:S01]  /*00a0*/  ULDC.64 UR12, c[0x0][0x220] ;  /* 0x00008800000c7ab9 */ /* 0x000fe20000000a00 */
[----:B------:R-:W-:Y:S01]  /*00b0*/  ULDC UR18, c[0x0][0x23c] ;  /* 0x00008f0000127ab9 */ /* 0x000fe20000000800 */
[----:B------:R-:W-:Y:S01]  /*00c0*/  ULDC UR19, c[0x0][0x23c] ;  /* 0x00008f0000137ab9 */ /* 0x000fe20000000800 */
[----:B------:R-:W3:Y:S01]  /*00d0*/  LDC R21, c[0x0][RZ] ;  /* 0x00000000ff157b82 */ /* 0x000ee20000000800 */
[----:B------:R-:W-:Y:S01]  /*00e0*/  ULDC.64 UR16, c[0x0][0x210] ;  /* 0x0000840000107ab9 */ /* 0x000fe20000000a00 */
[----:B------:R-:W-:Y:S01]  /*00f0*/  ULDC.64 UR14, c[0x0][0x220] ;  /* 0x00008800000e7ab9 */ /* 0x000fe20000000a00 */
[----:B0-----:R-:W-:-:S05]  /*0100*/  IMAD.WIDE R2, R23, 0x8, R2 ;  /* 0x0000000817027825 */ /* 0x001fca00078e0202 */
[----:B------:R0:W4:Y:S01]  /*0110*/  LDG.E R11, desc[UR10][R2.64] ;  /* 0x0000000a020b7981 */ /* 0x000122000c1e1900 */
[----:B--2---:R-:W-:Y:S01]  /*0120*/  ULEA UR5, UR5, UR4, 0x18 ;  /* 0x0000000405057291 */ /* 0x004fe2000f8ec03f */
[----:B------:R-:W-:Y:S01]  /*0130*/  IMAD.U32 R0, RZ, RZ, UR9 ;  /* 0x00000009ff007e24 */ /* 0x000fe2000f8e00ff */
[----:B------:R-:W-:Y:S01]  /*0140*/  UPRMT UR4, UR6, 0x8880, URZ ;  /* 0x0000888006047896 */ /* 0x000fe2000800003f */
[----:B------:R-:W-:Y:S01]  /*0150*/  BSSY B0, `(.L_x_21) ;  /* 0x000006d000007945 */ /* 0x000fe20003800000 */
[----:B------:R-:W-:Y:S01]  /*0160*/  UPRMT UR7, UR7, 0x8880, URZ ;  /* 0x0000888007077896 */ /* 0x000fe2000800003f */
[-C--:B------:R-:W-:Y:S01]  /*0170*/  IMAD R28, R23, R0.reuse, RZ ;  /* 0x00000000171c7224 */ /* 0x080fe200078e02ff */
[C---:B-1----:R-:W-:Y:S01]  /*0180*/  LEA R10, R25.reuse, UR5, 0x2 ;  /* 0x00000005190a7c11 */ /* 0x042fe2000f8e10ff */
[----:B------:R-:W-:Y:S01]  /*0190*/  UISETP.NE.AND UP0, UPT, UR4, URZ, UPT ;  /* 0x0000003f0400728c */ /* 0x000fe2000bf05270 */
[----:B------:R-:W-:Y:S02]  /*01a0*/  ISETP.GE.AND P1, PT, R25, R0, PT ;  /* 0x000000001900720c */ /* 0x000fe40003f26270 */
[----:B0-----:R-:W-:Y:S01]  /*01b0*/  SHF.R.S32.HI R2, RZ, 0x1f, R28 ;  /* 0x0000001fff027819 */ /* 0x001fe2000001141c */
[----:B------:R0:W-:Y:S01]  /*01c0*/  STS [R10], RZ ;  /* 0x000000ff0a007388 */ /* 0x0001e20000000800 */
[----:B------:R-:W-:Y:S01]  /*01d0*/  UMOV UR4, UR7 ;  /* 0x0000000700047c82 */ /* 0x000fe20008000000 */
[----:B------:R-:W-:Y:S01]  /*01e0*/  SHF.R.S32.HI R22, RZ, 0x1f, R23 ;  /* 0x0000001fff167819 */ /* 0x000fe20000011417 */
[----:B------:R-:W-:-:S04]  /*01f0*/  UISETP.NE.AND UP0, UPT, UR4, URZ, UP0 ;  /* 0x0000003f0400728c */ /* 0x000fc80008705270 */
[----:B------:R-:W-:-:S03]  /*0200*/  USEL UR4, UR8, 0x1, UP0 ;  /* 0x0000000108047887 */ /* 0x000fc60008000000 */
[----:B------:R-:W-:-:S03]  /*0210*/  ULDC.64 UR8, c[0x0][0x210] ;  /* 0x0000840000087ab9 */ /* 0x000fc60000000a00 */
[----:B------:R-:W-:Y:S01]  /*0220*/  IMAD R6, R0, UR4, RZ ;  /* 0x0000000400067c24 */ /* 0x000fe2000f8e02ff */
[----:B----4-:R-:W-:Y:S02]  /*0230*/  SHF.R.S32.HI R7, RZ, 0x1f, R11 ;  /* 0x0000001fff077819 */ /* 0x010fe4000001140b */
[----:B------:R-:W-:-:S05]  /*0240*/  IADD3 R20, P0, R28, R11, RZ ;  /* 0x0000000b1c147210 */ /* 0x000fca0007f1e0ff */
[----:B------:R-:W-:Y:S02]  /*0250*/  IMAD.X R5, R2, 0x1, R7, P0 ;  /* 0x0000000102057824 */ /* 0x000fe400000e0607 */
[----:B------:R-:W-:-:S03]  /*0260*/  IMAD.SHL.U32 R3, R20, 0x2, RZ ;  /* 0x0000000214037824 */ /* 0x000fc600078e00ff */
[----:B------:R-:W-:Y:S02]  /*0270*/  SHF.L.U64.HI R20, R20, 0x1, R5 ;  /* 0x0000000114147819 */ /* 0x000fe40000010205 */
[----:B------:R-:W-:-:S04]  /*0280*/  IADD3 R4, P0, R3, UR12, RZ ;  /* 0x0000000c03047c10 */ /* 0x000fc8000ff1e0ff */
[----:B------:R-:W-:Y:S01]  /*0290*/  IADD3.X R5, R20, UR13, RZ, P0, !PT ;  /* 0x0000000d14057c10 */ /* 0x000fe200087fe4ff */
[----:B------:R-:W-:Y:S01]  /*02a0*/  ULDC.64 UR12, c[0x0][0x220] ;  /* 0x00008800000c7ab9 */ /* 0x000fe20000000a00 */
[----:B0--3--:R-:W-:Y:S07]  /*02b0*/  @P1 BRA `(.L_x_22) ;  /* 0x0000000400581947 */ /* 0x009fee0003800000 */
[----:B------:R0:W5:Y:S01]  /*02c0*/  LDG.E.U16 R4, desc[UR10][R4.64] ;  /* 0x0000000a04047981 */ /* 0x000162000c1e1500 */
[----:B------:R-:W-:Y:S01]  /*02d0*/  ULDC.64 UR6, c[0x0][0x230] ;  /* 0x00008c0000067ab9 */ /* 0x000fe20000000a00 */
[----:B------:R-:W-:Y:S01]  /*02e0*/  I2FP.F32.S32 R6, R6 ;  /* 0x0000000600067245 */ /* 0x000fe20000201400 */
[----:B------:R-:W-:Y:S01]  /*02f0*/  ULDC.U16 UR4, c[0x0][0x242] ;  /* 0x0000908000047ab9 */ /* 0x000fe20000000400 */
[----:B------:R-:W-:Y:S02]  /*0300*/  ISETP.NE.U32.AND P0, PT, RZ, UR6, PT ;  /* 0x00000006ff007c0c */ /* 0x000fe4000bf05070 */
[----:B------:R0:W1:Y:S02]  /*0310*/  MUFU.RCP R12, R6 ;  /* 0x00000006000c7308 */ /* 0x0000640000001000 */
[----:B------:R-:W-:-:S13]  /*0320*/  ISETP.NE.AND.EX P0, PT, RZ, UR7, PT, P0 ;  /* 0x00000007ff007c0c */ /* 0x000fda000bf05300 */
[----:B0-----:R-:W-:Y:S05]  /*0330*/  @!P0 BRA `(.L_x_23) ;  /* 0x0000000000ac8947 */ /* 0x001fea0003800000 */
[----:B------:R-:W-:Y:S01]  /*0340*/  USHF.L.U32 UR4, UR4, 0x10, URZ ;  /* 0x0000001004047899 */ /* 0x000fe2000800063f */
[----:B-----5:R-:W-:Y:S01]  /*0350*/  IMAD.U32 R4, R4, 0x10000, RZ ;  /* 0x0001000004047824 */ /* 0x020fe200078e00ff */
[----:B------:R-:W-:Y:S01]  /*0360*/  BSSY B1, `(.L_x_24) ;  /* 0x0000027000017945 */ /* 0x000fe20003800000 */
[----:B------:R-:W-:Y:S01]  /*0370*/  IMAD.MOV.U32 R13, RZ, RZ, RZ ;  /* 0x000000ffff0d7224 */ /* 0x000fe200078e00ff */
[----:B------:R-:W-:Y:S02]  /*0380*/  MOV R15, R25 ;  /* 0x00000019000f7202 */ /* 0x000fe40000000f00 */
[----:B------:R-:W-:Y:S01]  /*0390*/  FADD.FTZ R0, -R4, UR4 ;  /* 0x0000000404007e21 */ /* 0x000fe20008010100 */
[----:B------:R-:W-:-:S04]  /*03a0*/  LEA R4, P0, R11, UR6, 0x1 ;  /* 0x000000060b047c11 */ /* 0x000fc8000f8008ff */
[----:B------:R-:W-:Y:S01]  /*03b0*/  LEA.HI.X R5, R11, UR7, R7, 0x1, P0 ;  /* 0x000000070b057c11 */ /* 0x000fe200080f0c07 */
[----:B------:R-:W0:Y:S02]  /*03c0*/  F2F.BF16.F32 R0, R0 ;  /* 0x0000000000007304 */ /* 0x000e240000202000 */
[----:B0-----:R-:W-:-:S07]  /*03d0*/  IMAD.U32 R14, R0, 0x10000, RZ ;  /* 0x00010000000e7824 */ /* 0x001fce00078e00ff */
.L_x_27:
[C---:B------:R-:W-:Y:S01]  /*03e0*/  ISETP.NE.AND P2, PT, R15.reuse, R11, PT ;  /* 0x0000000b0f00720c */ /* 0x040fe20003f45270 */
[----:B------:R-:W-:Y:S01]  /*03f0*/  IMAD.U32 R0, RZ, RZ, UR18 ;  /* 0x00000012ff007e24 */ /* 0x000fe2000f8e00ff */
[----:B------:R-:W-:Y:S01]  /*0400*/  IADD3 R6, P0, R28, R15, RZ ;  /* 0x0000000f1c067210 */ /* 0x000fe20007f1e0ff */
[----:B------:R-:W-:Y:S03]  /*0410*/  BSSY B2, `(.L_x_25) ;  /* 0x000001a000027945 */ /* 0x000fe60003800000 */
[----:B------:R-:W-:Y:S01]  /*0420*/  LEA.HI.X.SX32 R7, R15, R2, 0x1, P0 ;  /* 0x000000020f077211 */ /* 0x000fe200000f0eff */
[C---:B------:R-:W-:Y:S02]  /*0430*/  IMAD.SHL.U32 R18, R6.reuse, 0x2, RZ ;  /* 0x0000000206127824 */ /* 0x040fe400078e00ff */
[----:B------:R-:W-:Y:S01]  /*0440*/  IMAD.IADD R15, R21, 0x1, R15 ;  /* 0x00000001150f7824 */ /* 0x000fe200078e020f */
[----:B0-----:R-:W-:-:S02]  /*0450*/  SHF.L.U64.HI R17, R6, 0x1, R7 ;  /* 0x0000000106117819 */ /* 0x001fc40000010207 */
[----:B------:R-:W-:Y:S02]  /*0460*/  IADD3 R6, P3, R18, UR12, RZ ;  /* 0x0000000c12067c10 */ /* 0x000fe4000ff7e0ff */
[----:B------:R-:W-:Y:S02]  /*0470*/  ISETP.GE.AND P0, PT, R15, R0, PT ;  /* 0x000000000f00720c */ /* 0x000fe40003f06270 */
[----:B------:R-:W-:Y:S01]  /*0480*/  IADD3.X R7, R17, UR13, RZ, P3, !PT ;  /* 0x0000000d11077c10 */ /* 0x000fe20009ffe4ff */
[----:B------:R-:W-:Y:S10]  /*0490*/  @!P2 BRA `(.L_x_26) ;  /* 0x000000000044a947 */ /* 0x000ff40003800000 */
[----:B------:R-:W2:Y:S02]  /*04a0*/  LDG.E.U16 R6, desc[UR10][R6.64] ;  /* 0x0000000a06067981 */ /* 0x000ea4000c1e1500 */
[----:B--2---:R-:W-:-:S05]  /*04b0*/  SHF.L.U32 R9, R6, 0x10, RZ ;  /* 0x0000001006097819 */ /* 0x004fca00000006ff */
[----:B------:R-:W-:-:S04]  /*04c0*/  FADD.FTZ R16, R14, R9 ;  /* 0x000000090e107221 */ /* 0x000fc80000010000 */
[----:B------:R-:W0:Y:S02]  /*04d0*/  F2F.BF16.F32 R8, R16 ;  /* 0x0000001000087304 */ /* 0x000e240000202000 */
[----:B0-----:R-:W-:-:S05]  /*04e0*/  IMAD.U32 R8, R8, 0x10000, RZ ;  /* 0x0001000008087824 */ /* 0x001fca00078e00ff */
[----:B------:R-:W-:Y:S02]  /*04f0*/  FSETP.GT.FTZ.AND P2, PT, R8, RZ, PT ;  /* 0x000000ff0800720b */ /* 0x000fe40003f54000 */
[----:B------:R-:W-:-:S04]  /*0500*/  IADD3 R8, P3, R18, UR8, RZ ;  /* 0x0000000812087c10 */ /* 0x000fc8000ff7e0ff */
[----:B------:R-:W-:-:S07]  /*0510*/  IADD3.X R9, R17, UR9, RZ, P3, !PT ;  /* 0x0000000911097c10 */ /* 0x000fce0009ffe4ff */
[----:B------:R0:W-:Y:S04]  /*0520*/  @!P2 STG.E.U16 desc[UR10][R8.64], RZ ;  /* 0x000000ff0800a986 */ /* 0x0001e8000c10150a */
[----:B------:R-:W2:Y:S02]  /*0530*/  @P2 LDG.E.U16 R17, desc[UR10][R4.64] ;  /* 0x0000000a04112981 */ /* 0x000ea4000c1e1500 */
[----:B--2---:R-:W-:-:S04]  /*0540*/  @P2 IMAD.U32 R17, R17, 0x10000, RZ ;  /* 0x0001000011112824 */ /* 0x004fc800078e00ff */
[----:B-1----:R-:W-:-:S06]  /*0550*/  @P2 FMUL.FTZ R17, R12, R17 ;  /* 0x000000110c112220 */ /* 0x002fcc0000410000 */
[----:B------:R-:W1:Y:S02]  /*0560*/  @P2 F2F.BF16.F32 R17, R17 ;  /* 0x0000001100112304 */ /* 0x000e640000202000 */
[----:B-1----:R-:W-:Y:S01]  /*0570*/  @P2 IMAD.U32 R6, R17, 0x10000, RZ ;  /* 0x0001000011062824 */ /* 0x002fe200078e00ff */
[----:B------:R0:W-:Y:S03]  /*0580*/  @P2 STG.E.U16 desc[UR10][R8.64], R17 ;  /* 0x0000001108002986 */ /* 0x0001e6000c10150a */
[----:B------:R-:W-:-:S05]  /*0590*/  @P2 FADD.FTZ R13, R13, -R6 ;  /* 0x800000060d0d2221 */ /* 0x000fca0000010000 */
[----:B------:R0:W-:Y:S02]  /*05a0*/  @P2 STS [R10], R13 ;  /* 0x0000000d0a002388 */ /* 0x0001e40000000800 */
.L_x_26:
[----:B------:R-:W-:Y:S05]  /*05b0*/  BSYNC B2 ;  /* 0x0000000000027941 */ /* 0x000fea0003800000 */
.L_x_25:
[----:B------:R-:W-:Y:S05]  /*05c0*/  @!P0 BRA `(.L_x_27) ;  /* 0xfffffffc00848947 */ /* 0x000fea000383ffff */
[----:B------:R-:W-:Y:S05]  /*05d0*/  BSYNC B1 ;  /* 0x0000000000017941 */ /* 0x000fea0003800000 */
.L_x_24:
[----:B------:R-:W-:Y:S05]  /*05e0*/  BRA `(.L_x_22) ;  /* 0x00000000008c7947 */ /* 0x000fea0003800000 */
.L_x_23:
[----:B------:R-:W-:Y:S01]  /*05f0*/  USHF.L.U32 UR4, UR4, 0x10, URZ ;  /* 0x0000001004047899 */ /* 0x000fe2000800063f */
[----:B-----5:R-:W-:Y:S01]  /*0600*/  IMAD.U32 R4, R4, 0x10000, RZ ;  /* 0x0001000004047824 */ /* 0x020fe200078e00ff */
[----:B-1----:R-:W0:Y:S01]  /*0610*/  F2F.BF16.F32 R9, R12 ;  /* 0x0000000c00097304 */ /* 0x002e220000202000 */
[----:B------:R-:W-:Y:S01]  /*0620*/  HFMA2.MMA R15, -RZ, RZ, 0, 0 ;  /* 0x00000000ff0f7435 */ /* 0x000fe200000001ff */
[----:B------:R-:W-:Y:S02]  /*0630*/  IMAD.MOV.U32 R13, RZ, RZ, R25 ;  /* 0x000000ffff0d7224 */ /* 0x000fe400078e0019 */
[----:B------:R-:W-:-:S06]  /*0640*/  FADD.FTZ R4, -R4, UR4 ;  /* 0x0000000404047e21 */ /* 0x000fcc0008010100 */
[----:B------:R-:W1:Y:S01]  /*0650*/  F2F.BF16.F32 R4, R4 ;  /* 0x0000000400047304 */ /* 0x000e620000202000 */
[----:B0-----:R-:W-:Y:S02]  /*0660*/  IMAD.U32 R8, R9, 0x10000, RZ ;  /* 0x0001000009087824 */ /* 0x001fe400078e00ff */
[----:B-1----:R-:W-:-:S07]  /*0670*/  IMAD.U32 R17, R4, 0x10000, RZ ;  /* 0x0001000004117824 */ /* 0x002fce00078e00ff */
.L_x_30:
[C---:B------:R-:W-:Y:S01]  /*0680*/  ISETP.NE.AND P2, PT, R13.reuse, R11, PT ;  /* 0x0000000b0d00720c */ /* 0x040fe20003f45270 */
[----:B------:R-:W-:Y:S01]  /*0690*/  BSSY B1, `(.L_x_28) ;  /* 0x0000017000017945 */ /* 0x000fe20003800000 */
[----:B------:R-:W-:Y:S02]  /*06a0*/  IADD3 R4, P0, R28, R13, RZ ;  /* 0x0000000d1c047210 */ /* 0x000fe40007f1e0ff */
[----:B------:R-:W-:Y:S02]  /*06b0*/  MOV R0, UR19 ;  /* 0x0000001300007c02 */ /* 0x000fe40008000f00 */
        /* <DEDUP_REMOVED lines=9> */
[----:B--2---:R-:W-:-:S04]  /*0750*/  IMAD.U32 R6, R4, 0x10000, RZ ;  /* 0x0001000004067824 */ /* 0x004fc800078e00ff */
[----:B------:R-:W-:-:S04]  /*0760*/  FADD.FTZ R12, R17, R6 ;  /* 0x00000006110c7221 */ /* 0x000fc80000010000 */
[----:B------:R-:W0:Y:S02]  /*0770*/  F2F.BF16.F32 R6, R12 ;  /* 0x0000000c00067304 */ /* 0x000e240000202000 */
[----:B0-----:R-:W-:-:S05]  /*0780*/  IMAD.U32 R6, R6, 0x10000, RZ ;  /* 0x0001000006067824 */ /* 0x001fca00078e00ff */
[----:B------:R-:W-:Y:S02]  /*0790*/  FSETP.GT.FTZ.AND P2, PT, R6, RZ, PT ;  /* 0x000000ff0600720b */ /* 0x000fe40003f54000 */
[----:B------:R-:W-:-:S04]  /*07a0*/  IADD3 R6, P3, R14, UR16, RZ ;  /* 0x000000100e067c10 */ /* 0x000fc8000ff7e0ff */
[----:B------:R-:W-:-:S07]  /*07b0*/  IADD3.X R7, R7, UR17, RZ, P3, !PT ;  /* 0x0000001107077c10 */ /* 0x000fce0009ffe4ff */
[----:B------:R-:W-:Y:S01]  /*07c0*/  @P2 FADD.FTZ R15, -R8, R15 ;  /* 0x0000000f080f2221 */ /* 0x000fe20000010100 */
[----:B------:R0:W-:Y:S04]  /*07d0*/  @!P2 STG.E.U16 desc[UR10][R6.64], RZ ;  /* 0x000000ff0600a986 */ /* 0x0001e8000c10150a */
[----:B------:R0:W-:Y:S04]  /*07e0*/  @P2 STG.E.U16 desc[UR10][R6.64], R9 ;  /* 0x0000000906002986 */ /* 0x0001e8000c10150a */
[----:B------:R0:W-:Y:S02]  /*07f0*/  @P2 STS [R10], R15 ;  /* 0x0000000f0a002388 */ /* 0x0001e40000000800 */
.L_x_29:
[----:B------:R-:W-:Y:S05]  /*0800*/  BSYNC B1 ;  /* 0x0000000000017941 */ /* 0x000fea0003800000 */
.L_x_28:
[----:B------:R-:W-:Y:S05]  /*0810*/  @!P0 BRA `(.L_x_30) ;  /* 0xfffffffc00988947 */ /* 0x000fea000383ffff */
.L_x_22:
[----:B------:R-:W-:Y:S05]  /*0820*/  BSYNC B0 ;  /* 0x0000000000007941 */ /* 0x000fea0003800000 */
.L_x_21:
[----:B------:R-:W-:Y:S01]  /*0830*/  BAR.SYNC.DEFER_BLOCKING 0x0 ;  /* 0x0000000000007b1d */ /* 0x000fe20000010000 */
[----:B------:R-:W-:-:S05]  /*0840*/  ISETP.NE.AND P0, PT, R25, RZ, PT ;  /* 0x000000ff1900720c */ /* 0x000fca0003f05270 */
[----:B------:R-:W-:Y:S08]  /*0850*/  BSSY B0, `(.L_x_31) ;  /* 0x0000058000007945 */ /* 0x000ff00003800000 */
[----:B------:R-:W-:Y:S05]  /*0860*/  @P0 BRA `(.L_x_32) ;  /* 0x0000000400580947 */ /* 0x000fea0003800000 */
[----:B------:R-:W-:Y:S01]  /*0870*/  ISETP.NE.AND P0, PT, R21, RZ, PT ;  /* 0x000000ff1500720c */ /* 0x000fe20003f05270 */
[----:B------:R-:W-:-:S12]  /*0880*/  IMAD.MOV.U32 R19, RZ, RZ, RZ ;  /* 0x000000ffff137224 */ /* 0x000fd800078e00ff */
[----:B------:R-:W-:Y:S05]  /*0890*/  @!P0 BRA `(.L_x_33) ;  /* 0x0000000400388947 */ /* 0x000fea0003800000 */
[C---:B------:R-:W-:Y:S01]  /*08a0*/  IADD3 R4, R21.reuse, -0x1, RZ ;  /* 0xffffffff15047810 */ /* 0x040fe20007ffe0ff */
[----:B------:R-:W-:Y:S01]  /*08b0*/  UMOV UR4, URZ ;  /* 0x0000003f00047c82 */ /* 0x000fe20008000000 */
[----:B------:R-:W-:Y:S01]  /*08c0*/  LOP3.LUT R26, R21, 0x3, RZ, 0xc0, !PT ;  /* 0x00000003151a7812 */ /* 0x000fe200078ec0ff */
[----:B------:R-:W-:Y:S01]  /*08d0*/  IMAD.MOV.U32 R19, RZ, RZ, RZ ;  /* 0x000000ffff137224 */ /* 0x000fe200078e00ff */
[----:B------:R-:W-:-:S13]  /*08e0*/  ISETP.GE.U32.AND P0, PT, R4, 0x3, PT ;  /* 0x000000030400780c */ /* 0x000fda0003f06070 */
[----:B------:R-:W-:Y:S05]  /*08f0*/  @!P0 BRA `(.L_x_34) ;  /* 0x0000000000fc8947 */ /* 0x000fea0003800000 */
[----:B------:R-:W-:Y:S01]  /*0900*/  IMAD.IADD R24, R21, 0x1, -R26 ;  /* 0x0000000115187824 */ /* 0x000fe200078e0a1a */
[----:B------:R-:W-:Y:S01]  /*0910*/  UMOV UR4, URZ ;  /* 0x0000003f00047c82 */ /* 0x000fe20008000000 */
[----:B------:R-:W-:Y:S01]  /*0920*/  UMOV UR6, UR5 ;  /* 0x0000000500067c82 */ /* 0x000fe20008000000 */
[----:B------:R-:W-:Y:S02]  /*0930*/  IMAD.MOV.U32 R19, RZ, RZ, RZ ;  /* 0x000000ffff137224 */ /* 0x000fe400078e00ff */
[----:B------:R-:W-:-:S13]  /*0940*/  ISETP.GT.AND P0, PT, R24, RZ, PT ;  /* 0x000000ff1800720c */ /* 0x000fda0003f04270 */
[----:B------:R-:W-:Y:S05]  /*0950*/  @!P0 BRA `(.L_x_35) ;  /* 0x0000000000bc8947 */ /* 0x000fea0003800000 */
[----:B------:R-:W-:Y:S02]  /*0960*/  ISETP.GT.AND P2, PT, R24, 0xc, PT ;  /* 0x0000000c1800780c */ /* 0x000fe40003f44270 */
[----:B------:R-:W-:-:S11]  /*0970*/  PLOP3.LUT P0, PT, PT, PT, PT, 0x80, 0x0 ;  /* 0x000000000000781c */ /* 0x000fd60003f0f070 */
[----:B------:R-:W-:Y:S05]  /*0980*/  @!P2 BRA `(.L_x_36) ;  /* 0x000000000068a947 */ /* 0x000fea0003800000 */
[----:B------:R-:W-:-:S13]  /*0990*/  PLOP3.LUT P0, PT, PT, PT, PT, 0x8, 0x0 ;  /* 0x000000000000781c */ /* 0x000fda0003f0e170 */
.L_x_37:
[----:B0-----:R-:W0:Y:S01]  /*09a0*/  LDS.128 R4, [UR6] ;  /* 0x00000006ff047984 */ /* 0x001e220008000c00 */
[----:B------:R-:W-:Y:S01]  /*09b0*/  IADD3 R24, R24, -0x10, RZ ;  /* 0xfffffff018187810 */ /* 0x000fe20007ffe0ff */
[----:B------:R-:W-:Y:S02]  /*09c0*/  UIADD3 UR4, UR4, 0x10, URZ ;  /* 0x0000001004047890 */ /* 0x000fe4000fffe03f */
[----:B------:R-:W2:Y:S01]  /*09d0*/  LDS.128 R8, [UR6+0x10] ;  /* 0x00001006ff087984 */ /* 0x000ea20008000c00 */
[----:B------:R-:W-:-:S03]  /*09e0*/  ISETP.GT.AND P2, PT, R24, 0xc, PT ;  /* 0x0000000c1800780c */ /* 0x000fc60003f44270 */
[----:B-1----:R-:W1:Y:S01]  /*09f0*/  LDS.128 R12, [UR6+0x20] ;  /* 0x00002006ff0c7984 */ /* 0x002e620008000c00 */
[----:B0-----:R-:W-:-:S03]  /*0a00*/  FADD.FTZ R4, R4, R19 ;  /* 0x0000001304047221 */ /* 0x001fc60000010000 */
[----:B------:R-:W0:Y:S01]  /*0a10*/  LDS.128 R16, [UR6+0x30] ;  /* 0x00003006ff107984 */ /* 0x000e220008000c00 */
[----:B------:R-:W-:Y:S01]  /*0a20*/  UIADD3 UR6, UR6, 0x40, URZ ;  /* 0x0000004006067890 */ /* 0x000fe2000fffe03f */
        /* <DEDUP_REMOVED lines=10> */
[----:B------:R-:W-:-:S04]  /*0ad0*/  FADD.FTZ R15, R14, R15 ;  /* 0x0000000f0e0f7221 */ /* 0x000fc80000010000 */
[----:B0-----:R-:W-:-:S04]  /*0ae0*/  FADD.FTZ R16, R15, R16 ;  /* 0x000000100f107221 */ /* 0x001fc80000010000 */
[----:B------:R-:W-:-:S04]  /*0af0*/  FADD.FTZ R17, R16, R17 ;  /* 0x0000001110117221 */ /* 0x000fc80000010000 */
[----:B------:R-:W-:-:S04]  /*0b00*/  FADD.FTZ R18, R17, R18 ;  /* 0x0000001211127221 */ /* 0x000fc80000010000 */
[----:B------:R-:W-:Y:S01]  /*0b10*/  FADD.FTZ R19, R18, R19 ;  /* 0x0000001312137221 */ /* 0x000fe20000010000 */
[----:B------:R-:W-:Y:S06]  /*0b20*/  @P2 BRA `(.L_x_37) ;  /* 0xfffffffc009c2947 */ /* 0x000fec000383ffff */
.L_x_36:
[----:B------:R-:W-:-:S13]  /*0b30*/  ISETP.GT.AND P2, PT, R24, 0x4, PT ;  /* 0x000000041800780c */ /* 0x000fda0003f44270 */
[----:B------:R-:W-:Y:S05]  /*0b40*/  @!P2 BRA `(.L_x_38) ;  /* 0x000000000038a947 */ /* 0x000fea0003800000 */
[----:B0-----:R-:W0:Y:S01]  /*0b50*/  LDS.128 R4, [UR6] ;  /* 0x00000006ff047984 */ /* 0x001e220008000c00 */
[----:B------:R-:W-:Y:S01]  /*0b60*/  PLOP3.LUT P0, PT, PT, PT, PT, 0x8, 0x0 ;  /* 0x000000000000781c */ /* 0x000fe20003f0e170 */
[----:B------:R-:W-:Y:S01]  /*0b70*/  VIADD R24, R24, 0xfffffff8 ;  /* 0xfffffff818187836 */ /* 0x000fe20000000000 */
[----:B------:R-:W-:Y:S01]  /*0b80*/  UIADD3 UR4, UR4, 0x8, URZ ;  /* 0x0000000804047890 */ /* 0x000fe2000fffe03f */
[----:B------:R-:W2:Y:S01]  /*0b90*/  LDS.128 R8, [UR6+0x10] ;  /* 0x00001006ff087984 */ /* 0x000ea20008000c00 */
[----:B------:R-:W-:Y:S01]  /*0ba0*/  UIADD3 UR6, UR6, 0x20, URZ ;  /* 0x0000002006067890 */ /* 0x000fe2000fffe03f */
[----:B0-----:R-:W-:-:S04]  /*0bb0*/  FADD.FTZ R4, R19, R4 ;  /* 0x0000000413047221 */ /* 0x001fc80000010000 */
[----:B------:R-:W-:-:S04]  /*0bc0*/  FADD.FTZ R5, R4, R5 ;  /* 0x0000000504057221 */ /* 0x000fc80000010000 */
[----:B------:R-:W-:-:S04]  /*0bd0*/  FADD.FTZ R6, R5, R6 ;  /* 0x0000000605067221 */ /* 0x000fc80000010000 */
[----:B------:R-:W-:-:S04]  /*0be0*/  FADD.FTZ R7, R6, R7 ;  /* 0x0000000706077221 */ /* 0x000fc80000010000 */
[----:B--2---:R-:W-:-:S04]  /*0bf0*/  FADD.FTZ R8, R7, R8 ;  /* 0x0000000807087221 */ /* 0x004fc80000010000 */
[----:B------:R-:W-:-:S04]  /*0c00*/  FADD.FTZ R9, R8, R9 ;  /* 0x0000000908097221 */ /* 0x000fc80000010000 */
[----:B------:R-:W-:-:S04]  /*0c10*/  FADD.FTZ R10, R9, R10 ;  /* 0x0000000a090a7221 */ /* 0x000fc80000010000 */
[----:B------:R-:W-:-:S07]  /*0c20*/  FADD.FTZ R19, R10, R11 ;  /* 0x0000000b0a137221 */ /* 0x000fce0000010000 */
.L_x_38:
[----:B------:R-:W-:-:S13]  /*0c30*/  ISETP.NE.OR P0, PT, R24, RZ, P0 ;  /* 0x000000ff1800720c */ /* 0x000fda0000705670 */
[----:B------:R-:W-:Y:S05]  /*0c40*/  @!P0 BRA `(.L_x_34) ;  /* 0x0000000000288947 */ /* 0x000fea0003800000 */
.L_x_35:
[----:B0-----:R-:W0:Y:S01]  /*0c50*/  LDS.128 R4, [UR6] ;  /* 0x00000006ff047984 */ /* 0x001e220008000c00 */
[----:B------:R-:W-:Y:S01]  /*0c60*/  VIADD R24, R24, 0xfffffffc ;  /* 0xfffffffc18187836 */ /* 0x000fe20000000000 */
[----:B------:R-:W-:Y:S02]  /*0c70*/  UIADD3 UR4, UR4, 0x4, URZ ;  /* 0x0000000404047890 */ /* 0x000fe4000fffe03f */
[----:B------:R-:W-:Y:S02]  /*0c80*/  UIADD3 UR6, UR6, 0x10, URZ ;  /* 0x0000001006067890 */ /* 0x000fe4000fffe03f */
[----:B------:R-:W-:Y:S01]  /*0c90*/  ISETP.NE.AND P0, PT, R24, RZ, PT ;  /* 0x000000ff1800720c */ /* 0x000fe20003f05270 */
[----:B0-----:R-:W-:-:S04]  /*0ca0*/  FADD.FTZ R4, R4, R19 ;  /* 0x0000001304047221 */ /* 0x001fc80000010000 */
[----:B------:R-:W-:-:S04]  /*0cb0*/  FADD.FTZ R5, R4, R5 ;  /* 0x0000000504057221 */ /* 0x000fc80000010000 */
[----:B------:R-:W-:-:S04]  /*0cc0*/  FADD.FTZ R6, R5, R6 ;  /* 0x0000000605067221 */ /* 0x000fc80000010000 */
[----:B------:R-:W-:Y:S01]  /*0cd0*/  FADD.FTZ R19, R6, R7 ;  /* 0x0000000706137221 */ /* 0x000fe20000010000 */
[----:B------:R-:W-:Y:S06]  /*0ce0*/  @P0 BRA `(.L_x_35) ;  /* 0xfffffffc00d80947 */ /* 0x000fec000383ffff */
.L_x_34:
[----:B------:R-:W-:-:S13]  /*0cf0*/  ISETP.NE.AND P0, PT, R26, RZ, PT ;  /* 0x000000ff1a00720c */ /* 0x000fda0003f05270 */
[----:B------:R-:W-:Y:S05]  /*0d00*/  @!P0 BRA `(.L_x_33) ;  /* 0x00000000001c8947 */ /* 0x000fea0003800000 */
[----:B------:R-:W-:-:S12]  /*0d10*/  ULEA UR4, UR4, UR5, 0x2 ;  /* 0x0000000504047291 */ /* 0x000fd8000f8e103f */
.L_x_39:
[----:B------:R-:W2:Y:S01]  /*0d20*/  LDS R4, [UR4] ;  /* 0x00000004ff047984 */ /* 0x000ea20008000800 */
[----:B------:R-:W-:Y:S01]  /*0d30*/  VIADD R26, R26, 0xffffffff ;  /* 0xffffffff1a1a7836 */ /* 0x000fe20000000000 */
[----:B------:R-:W-:-:S04]  /*0d40*/  UIADD3 UR4, UR4, 0x4, URZ ;  /* 0x0000000404047890 */ /* 0x000fc8000fffe03f */
[----:B------:R-:W-:Y:S01]  /*0d50*/  ISETP.NE.AND P0, PT, R26, RZ, PT ;  /* 0x000000ff1a00720c */ /* 0x000fe20003f05270 */
[----:B--2---:R-:W-:-:S12]  /*0d60*/  FADD.FTZ R19, R4, R19 ;  /* 0x0000001304137221 */ /* 0x004fd80000010000 */
[----:B------:R-:W-:Y:S05]  /*0d70*/  @P0 BRA `(.L_x_39) ;  /* 0xfffffffc00e80947 */ /* 0x000fea000383ffff */
.L_x_33:
[----:B------:R-:W-:Y:S01]  /*0d80*/  ULDC.64 UR6, c[0x0][0x210] ;  /* 0x0000840000067ab9 */ /* 0x000fe20000000a00 */
[----:B------:R-:W-:Y:S02]  /*0d90*/  F2FP.BF16.F32.PACK_AB R19, RZ, R19 ;  /* 0x00000013ff13723e */ /* 0x000fe400000010ff */
[----:B------:R-:W-:-:S04]  /*0da0*/  IADD3 R4, P0, R3, UR6, RZ ;  /* 0x0000000603047c10 */ /* 0x000fc8000ff1e0ff */
[----:B------:R-:W-:-:S05]  /*0db0*/  IADD3.X R5, R20, UR7, RZ, P0, !PT ;  /* 0x0000000714057c10 */ /* 0x000fca00087fe4ff */
[----:B------:R2:W-:Y:S04]  /*0dc0*/  STG.E.U16 desc[UR10][R4.64], R19 ;  /* 0x0000001304007986 */ /* 0x0005e8000c10150a */
.L_x_32:
[----:B------:R-:W-:Y:S05]  /*0dd0*/  BSYNC B0 ;  /* 0x0000000000007941 */ /* 0x000fea0003800000 */
.L_x_31:
[----:B------:R-:W-:Y:S06]  /*0de0*/  BAR.SYNC.DEFER_BLOCKING 0x0 ;  /* 0x0000000000007b1d */ /* 0x000fec0000010000 */
[----:B------:R-:W-:Y:S05]  /*0df0*/  @P1 EXIT ;  /* 0x000000000000194d */ /* 0x000fea0003800000 */
[----:B------:R-:W3:Y:S01]  /*0e00*/  LDC.U8 R3, c[0x0][0x244] ;  /* 0x00009100ff037b82 */ /* 0x000ee20000000000 */
[----:B------:R-:W-:-:S07]  /*0e10*/  ULDC.64 UR4, c[0x0][0x210] ;  /* 0x0000840000047ab9 */ /* 0x000fce0000000a00 */
[----:B0-----:R-:W2:Y:S01]  /*0e20*/  LDC.64 R6, c[0x0][0x218] ;  /* 0x00008600ff067b82 */ /* 0x001ea20000000a00 */
[----:B---3--:R-:W-:-:S04]  /*0e30*/  PRMT R3, R3, 0x8880, RZ ;  /* 0x0000888003037816 */ /* 0x008fc800000000ff */
[----:B------:R-:W-:Y:S02]  /*0e40*/  ISETP.NE.AND P0, PT, R3, RZ, PT ;  /* 0x000000ff0300720c */ /* 0x000fe40003f05270 */
[----:B--2---:R-:W-:-:S04]  /*0e50*/  LEA R5, P1, R23, R6, 0x1 ;  /* 0x0000000617057211 */ /* 0x004fc800078208ff */
[-C--:B------:R-:W-:Y:S02]  /*0e60*/  LEA.HI.X R22, R23, R7.reuse, R22, 0x1, P1 ;  /* 0x0000000717167211 */ /* 0x080fe400008f0c16 */
[----:B------:R-:W-:Y:S02]  /*0e70*/  SEL R4, R5, R6, !P0 ;  /* 0x0000000605047207 */ /* 0x000fe40004000000 */
[----:B------:R-:W-:-:S07]  /*0e80*/  SEL R5, R22, R7, !P0 ;  /* 0x0000000716057207 */ /* 0x000fce0004000000 */
.L_x_40:
[----:B0-----:R-:W-:-:S04]  /*0e90*/  IADD3 R3, P0, R28, R25, RZ ;  /* 0x000000191c037210 */ /* 0x001fc80007f1e0ff */
[----:B------:R-:W-:Y:S02]  /*0ea0*/  LEA.HI.X.SX32 R8, R25, R2, 0x1, P0 ;  /* 0x0000000219087211 */ /* 0x000fe400000f0eff */
[----:B------:R-:W-:-:S04]  /*0eb0*/  LEA R6, P0, R3, UR4, 0x1 ;  /* 0x0000000403067c11 */ /* 0x000fc8000f8008ff */
[----:B------:R-:W-:Y:S02]  /*0ec0*/  LEA.HI.X R7, R3, UR5, R8, 0x1, P0 ;  /* 0x0000000503077c11 */ /* 0x000fe400080f0c08 */
[----:B------:R-:W2:Y:S04]  /*0ed0*/  LDG.E.U16 R8, desc[UR10][R4.64] ;  /* 0x0000000a04087981 */ /* 0x000ea8000c1e1500 */
[----:B------:R-:W3:Y:S01]  /*0ee0*/  LDG.E.U16 R3, desc[UR10][R6.64] ;  /* 0x0000000a06037981 */ /* 0x000ee2000c1e1500 */
[----:B------:R-:W-:-:S05]  /*0ef0*/  IMAD.IADD R25, R21, 0x1, R25 ;  /* 0x0000000115197824 */ /* 0x000fca00078e0219 */
[----:B------:R-:W-:Y:S02]  /*0f00*/  ISETP.GE.AND P0, PT, R25, R0, PT ;  /* 0x000000001900720c */ /* 0x000fe40003f06270 */
[----:B--2---:R-:W-:Y:S01]  /*0f10*/  SHF.L.U32 R8, R8, 0x10, RZ ;  /* 0x0000001008087819 */ /* 0x004fe200000006ff */
[----:B---3--:R-:W-:-:S04]  /*0f20*/  IMAD.U32 R3, R3, 0x10000, RZ ;  /* 0x0001000003037824 */ /* 0x008fc800078e00ff */
[----:B------:R-:W-:-:S05]  /*0f30*/  FMUL.FTZ R3, R3, R8 ;  /* 0x0000000803037220 */ /* 0x000fca0000410000 */
[----:B------:R-:W-:-:S05]  /*0f40*/  F2FP.BF16.F32.PACK_AB R3, RZ, R3 ;  /* 0x00000003ff03723e */ /* 0x000fca00000010ff */
[----:B------:R0:W-:Y:S01]  /*0f50*/  STG.E.U16 desc[UR10][R6.64], R3 ;  /* 0x0000000306007986 */ /* 0x0001e2000c10150a */
[----:B------:R-:W-:Y:S05]  /*0f60*/  @!P0 BRA `(.L_x_40) ;  /* 0xfffffffc00c88947 */ /* 0x000fea000383ffff */
[----:B------:R-:W-:Y:S05]  /*0f70*/  EXIT ;  /* 0x000000000000794d */ /* 0x000fea0003800000 */
.L_x_41:
        /* <DEDUP_REMOVED lines=16> */
.L_x_433:


//--------------------- .text._ZN2at6native51_GLOBAL__N__eebb21b7_18_MultiMarginLoss_cu_b86932df31MultiMarginLoss_backward_kernelILi2EN3c104HalfEEEvPT0_PKS5_S8_PKlS8_iibS5_b --------------------------
	.section	.text._ZN2at6native51_GLOBAL__N__eebb21b7_18_MultiMarginLoss_cu_b86932df31MultiMarginLoss_backward_kernelILi2EN3c104HalfEEEvPT0_PKS5_S8_PKlS8_iibS5_b,"ax",@progbits
	.align	128
.text._ZN2at6native51_GLOBAL__N__eebb21b7_18_MultiMarginLoss_cu_b86932df31MultiMarginLoss_backward_kernelILi2EN3c104HalfEEEvPT0_PKS5_S8_PKlS8_iibS5_b:
        .type           _ZN2at6native51_GLOBAL__N__eebb21b7_18_MultiMarginLoss_cu_b86932df31MultiMarginLoss_backward_kernelILi2EN3c104HalfEEEvPT0_PKS5_S8_PKlS8_iibS5_b,@function
        .size           _ZN2at6native51_GLOBAL__N__eebb21b7_18_MultiMarginLoss_cu_b86932df31MultiMarginLoss_backward_kernelILi2EN3c104HalfEEEvPT0_PKS5_S8_PKlS8_iibS5_b,(.L_x_434 - _ZN2at6native51_GLOBAL__N__eebb21b7_18_MultiMarginLoss_cu_b86932df31MultiMarginLoss_backward_kernelILi2EN3c104HalfEEEvPT0_PKS5_S8_PKlS8_iibS5_b)
        .other          _ZN2at6native51_GLOBAL__N__eebb21b7_18_MultiMarginLoss_cu_b86932df31MultiMarginLoss_backward_kernelILi2EN3c104HalfEEEvPT0_PKS5_S8_PKlS8_iibS5_b,@"STO_CUDA_ENTRY STV_DEFAULT"
_ZN2at6native51_GLOBAL__N__eebb21b7_18_MultiMarginLoss_cu_b86932df31MultiMarginLoss_backward_kernelILi2EN3c104HalfEEEvPT0_PKS5_S8_PKlS8_iibS5_b:
        /* <DEDUP_REMOVED lines=49> */
[----:B------:R-:W-:-:S05]  /*0310*/  IMAD R0, R0, UR4, RZ ;  /* 0x0000000400007c24 */ /* 0x000fca000f8e02ff */
[----:B------:R-:W-:-:S06]  /*0320*/  I2FP.F32.S32 R0, R0 ;  /* 0x0000000000007245 */ /* 0x000fcc0000201400 */
[----:B------:R-:W1:Y:S02]  /*0330*/  MUFU.RCP R0, R0 ;  /* 0x0000000000007308 */ /* 0x000e640000001000 */
[----:B-1----:R-:W-:Y:S01]  /*0340*/  FADD.FTZ R12, R0, R0 ;  /* 0x00000000000c7221 */ /* 0x002fe20000010000 */
[----:B0-----:R-:W-:Y:S06]  /*0350*/  @!P0 BRA `(.L_x_44) ;  /* 0x0000000000b48947 */ /* 0x001fec0003800000 */
[----:B------:R-:W0:Y:S01]  /*0360*/  LDC.U16 R0, c[0x0][0x242] ;  /* 0x00009080ff007b82 */ /* 0x000e220000000400 */
[----:B-----5:R-:W-:Y:S01]  /*0370*/  HADD2.F32 R5, -RZ, R4.H0_H0 ;  /* 0x20000004ff057230 */ /* 0x020fe20000004100 */
[----:B------:R-:W-:Y:S01]  /*0380*/  LEA R4, P0, R11, UR6, 0x1 ;  /* 0x000000060b047c11 */ /* 0x000fe2000f8008ff */
[----:B------:R-:W-:Y:S01]  /*0390*/  HFMA2.MMA R13, -RZ, RZ, 0, 0 ;  /* 0x00000000ff0d7435 */ /* 0x000fe200000001ff */
[----:B------:R-:W-:Y:S01]  /*03a0*/  BSSY B1, `(.L_x_45) ;  /* 0x0000027000017945 */ /* 0x000fe20003800000 */
[----:B------:R-:W-:Y:S02]  /*03b0*/  IMAD.MOV.U32 R15, RZ, RZ, R25 ;  /* 0x000000ffff0f7224 */ /* 0x000fe400078e0019 */
[----:B0-----:R-:W-:-:S05]  /*03c0*/  HADD2.F32 R0, -RZ, R0.H0_H0 ;  /* 0x20000000ff007230 */ /* 0x001fca0000004100 */
[----:B------:R-:W-:Y:S01]  /*03d0*/  FADD.FTZ R0, R0, -R5 ;  /* 0x8000000500007221 */ /* 0x000fe20000010000 */
[----:B------:R-:W-:-:S04]  /*03e0*/  LEA.HI.X R5, R11, UR7, R6, 0x1, P0 ;  /* 0x000000070b057c11 */ /* 0x000fc800080f0c06 */
[----:B------:R-:W-:-:S05]  /*03f0*/  F2FP.F16.F32.PACK_AB R0, RZ, R0 ;  /* 0x00000000ff00723e */ /* 0x000fca00000000ff */
[----:B------:R-:W-:-:S07]  /*0400*/  HADD2.F32 R14, -RZ, R0.H0_H0 ;  /* 0x20000000ff0e7230 */ /* 0x000fce0000004100 */
.L_x_48:
        /* <DEDUP_REMOVED lines=14> */
[----:B--2---:R-:W-:-:S05]  /*04f0*/  HADD2.F32 R9, -RZ, R6.H0_H0 ;  /* 0x20000006ff097230 */ /* 0x004fca0000004100 */
[----:B------:R-:W-:-:S05]  /*0500*/  FADD.FTZ R9, R14, R9 ;  /* 0x000000090e097221 */ /* 0x000fca0000010000 */
[----:B------:R-:W-:-:S05]  /*0510*/  F2FP.F16.F32.PACK_AB R9, RZ, R9 ;  /* 0x00000009ff09723e */ /* 0x000fca00000000ff */
[----:B------:R-:W-:Y:S01]  /*0520*/  HADD2.F32 R17, -RZ, R9.H0_H0 ;  /* 0x20000009ff117230 */ /* 0x000fe20000004100 */
[----:B------:R-:W-:-:S04]  /*0530*/  IADD3.X R9, R16, UR11, RZ, P3, !PT ;  /* 0x0000000b10097c10 */ /* 0x000fc80009ffe4ff */
[----:B------:R-:W-:-:S13]  /*0540*/  FSETP.GT.FTZ.AND P2, PT, R17, RZ, PT ;  /* 0x000000ff1100720b */ /* 0x000fda0003f54000 */
[----:B------:R0:W-:Y:S04]  /*0550*/  @!P2 STG.E.U16 desc[UR8][R8.64], RZ ;  /* 0x000000ff0800a986 */ /* 0x0001e8000c101508 */
[----:B------:R-:W2:Y:S01]  /*0560*/  @P2 LDG.E.U16 R16, desc[UR8][R4.64] ;  /* 0x0000000804102981 */ /* 0x000ea2000c1e1500 */
[----:B------:R-:W-:Y:S01]  /*0570*/  @P2 FMUL.FTZ R17, R12, R17 ;  /* 0x000000110c112220 */ /* 0x000fe20000410000 */
[----:B--2---:R-:W-:-:S05]  /*0580*/  @P2 HADD2.F32 R16, -RZ, R16.H0_H0 ;  /* 0x20000010ff102230 */ /* 0x004fca0000004100 */
[----:B------:R-:W-:-:S05]  /*0590*/  @P2 FMUL.FTZ R16, R17, R16 ;  /* 0x0000001011102220 */ /* 0x000fca0000410000 */
[----:B------:R-:W-:-:S05]  /*05a0*/  @P2 F2FP.F16.F32.PACK_AB R16, RZ, R16 ;  /* 0x00000010ff10223e */ /* 0x000fca00000000ff */
[----:B------:R-:W-:Y:S01]  /*05b0*/  @P2 HADD2.F32 R6, -RZ, R16.H0_H0 ;  /* 0x20000010ff062230 */ /* 0x000fe20000004100 */
[----:B------:R0:W-:Y:S04]  /*05c0*/  @P2 STG.E.U16 desc[UR8][R8.64], R16 ;  /* 0x0000001008002986 */ /* 0x0001e8000c101508 */
[----:B------:R-:W-:-:S05]  /*05d0*/  @P2 FADD.FTZ R13, R13, -R6 ;  /* 0x800000060d0d2221 */ /* 0x000fca0000010000 */
[----:B------:R0:W-:Y:S02]  /*05e0*/  @P2 STS [R10], R13 ;  /* 0x0000000d0a002388 */ /* 0x0001e40000000800 */
.L_x_47:
[----:B------:R-:W-:Y:S05]  /*05f0*/  BSYNC B2 ;  /* 0x0000000000027941 */ /* 0x000fea0003800000 */
.L_x_46:
[----:B------:R-:W-:Y:S05]  /*0600*/  @!P0 BRA `(.L_x_48) ;  /* 0xfffffffc00808947 */ /* 0x000fea000383ffff */
[----:B------:R-:W-:Y:S05]  /*0610*/  BSYNC B1 ;  /* 0x0000000000017941 */ /* 0x000fea0003800000 */
.L_x_45:
[----:B------:R-:W-:Y:S05]  /*0620*/  BRA `(.L_x_43) ;  /* 0x0000000000947947 */ /* 0x000fea0003800000 */
.L_x_44:
[----:B------:R-:W0:Y:S01]  /*0630*/  LDC.U16 R0, c[0x0][0x242] ;  /* 0x00009080ff007b82 */ /* 0x000e220000000400 */
[----:B-----5:R-:W-:Y:S01]  /*0640*/  HADD2.F32 R5, -RZ, R4.H0_H0 ;  /* 0x20000004ff057230 */ /* 0x020fe20000004100 */
[----:B------:R-:W-:Y:S01]  /*0650*/  MOV R9, R25 ;  /* 0x0000001900097202 */ /* 0x000fe20000000f00 */
[----:B------:R-:W-:Y:S02]  /*0660*/  IMAD.MOV.U32 R13, RZ, RZ, RZ ;  /* 0x000000ffff0d7224 */ /* 0x000fe400078e00ff */
[----:B0-----:R-:W-:-:S05]  /*0670*/  HADD2.F32 R0, -RZ, R0.H0_H0 ;  /* 0x20000000ff007230 */ /* 0x001fca0000004100 */
[----:B------:R-:W-:-:S05]  /*0680*/  FADD.FTZ R0, R0, -R5 ;  /* 0x8000000500007221 */ /* 0x000fca0000010000 */
[----:B------:R-:W-:-:S05]  /*0690*/  F2FP.F16.F32.PACK_AB R0, RZ, R0 ;  /* 0x00000000ff00723e */ /* 0x000fca00000000ff */
[----:B------:R-:W-:-:S07]  /*06a0*/  HADD2.F32 R8, -RZ, R0.H0_H0 ;  /* 0x20000000ff087230 */ /* 0x000fce0000004100 */
.L_x_51:
[C---:B------:R-:W-:Y:S01]  /*06b0*/  ISETP.NE.AND P2, PT, R9.reuse, R11, PT ;  /* 0x0000000b0900720c */ /* 0x040fe20003f45270 */
[----:B------:R-:W-:Y:S01]  /*06c0*/  IMAD.U32 R0, RZ, RZ, UR19 ;  /* 0x00000013ff007e24 */ /* 0x000fe2000f8e00ff */
[-C--:B------:R-:W-:Y:S01]  /*06d0*/  IADD3 R4, P0, R28, R9.reuse, RZ ;  /* 0x000000091c047210 */ /* 0x080fe20007f1e0ff */
[----:B------:R-:W-:Y:S03]  /*06e0*/  BSSY B1, `(.L_x_49) ;  /* 0x0000018000017945 */ /* 0x000fe60003800000 */
[----:B0-----:R-:W-:Y:S01]  /*06f0*/  LEA.HI.X.SX32 R5, R9, R2, 0x1, P0 ;  /* 0x0000000209057211 */ /* 0x001fe200000f0eff */
[C---:B------:R-:W-:Y:S01]  /*0700*/  IMAD.SHL.U32 R6, R4.reuse, 0x2, RZ ;  /* 0x0000000204067824 */ /* 0x040fe200078e00ff */
        /* <DEDUP_REMOVED lines=11> */
[----:B------:R-:W-:-:S05]  /*07c0*/  HADD2.F32 R7, -RZ, R7.H0_H0 ;  /* 0x20000007ff077230 */ /* 0x000fca0000004100 */
[----:B------:R-:W-:-:S13]  /*07d0*/  FSETP.GT.FTZ.AND P2, PT, R7, RZ, PT ;  /* 0x000000ff0700720b */ /* 0x000fda0003f54000 */
[----:B------:R-:W-:-:S05]  /*07e0*/  @P2 FMUL.FTZ R7, R12, R7 ;  /* 0x000000070c072220 */ /* 0x000fca0000410000 */
[----:B------:R-:W-:Y:S02]  /*07f0*/  @P2 F2FP.F16.F32.PACK_AB R5, RZ, R7 ;  /* 0x00000007ff05223e */ /* 0x000fe400000000ff */
[----:B------:R-:W-:-:S03]  /*0800*/  IADD3.X R7, R15, UR17, RZ, P3, !PT ;  /* 0x000000110f077c10 */ /* 0x000fc60009ffe4ff */
[----:B------:R-:W-:Y:S02]  /*0810*/  @P2 HADD2.F32 R14, -RZ, R5.H0_H0 ;  /* 0x20000005ff0e2230 */ /* 0x000fe40000004100 */
[----:B------:R0:W-:Y:S03]  /*0820*/  @!P2 STG.E.U16 desc[UR8][R6.64], RZ ;  /* 0x000000ff0600a986 */ /* 0x0001e6000c101508 */
[----:B------:R-:W-:Y:S01]  /*0830*/  @P2 FADD.FTZ R13, R13, -R14 ;  /* 0x8000000e0d0d2221 */ /* 0x000fe20000010000 */
[----:B------:R0:W-:Y:S04]  /*0840*/  @P2 STG.E.U16 desc[UR8][R6.64], R5 ;  /* 0x0000000506002986 */ /* 0x0001e8000c101508 */
[----:B------:R0:W-:Y:S02]  /*0850*/  @P2 STS [R10], R13 ;  /* 0x0000000d0a002388 */ /* 0x0001e40000000800 */
.L_x_50:
[----:B------:R-:W-:Y:S05]  /*0860*/  BSYNC B1 ;  /* 0x0000000000017941 */ /* 0x000fea0003800000 */
.L_x_49:
[----:B------:R-:W-:Y:S05]  /*0870*/  @!P0 BRA `(.L_x_51) ;  /* 0xfffffffc008c8947 */ /* 0x000fea000383ffff */
.L_x_43:
[----:B------:R-:W-:Y:S05]  /*0880*/  BSYNC B0 ;  /* 0x0000000000007941 */ /* 0x000fea0003800000 */
.L_x_42:
[----:B------:R-:W-:Y:S01]  /*0890*/  BAR.SYNC.DEFER_BLOCKING 0x0 ;  /* 0x0000000000007b1d */ /* 0x000fe20000010000 */
[----:B------:R-:W-:-:S05]  /*08a0*/  ISETP.NE.AND P0, PT, R25, RZ, PT ;  /* 0x000000ff1900720c */ /* 0x000fca0003f05270 */
[----:B------:R-:W-:Y:S08]  /*08b0*/  BSSY B0, `(.L_x_52) ;  /* 0x0000058000007945 */ /* 0x000ff00003800000 */
[----:B------:R-:W-:Y:S05]  /*08c0*/  @P0 BRA `(.L_x_53) ;  /* 0x0000000400580947 */ /* 0x000fea0003800000 */
[----:B------:R-:W-:Y:S01]  /*08d0*/  ISETP.NE.AND P0, PT, R21, RZ, PT ;  /* 0x000000ff1500720c */ /* 0x000fe20003f05270 */
[----:B------:R-:W-:-:S12]  /*08e0*/  IMAD.MOV.U32 R19, RZ, RZ, RZ ;  /* 0x000000ffff137224 */ /* 0x000fd800078e00ff */
[----:B------:R-:W-:Y:S05]  /*08f0*/  @!P0 BRA `(.L_x_54) ;  /* 0x0000000400388947 */ /* 0x000fea0003800000 */
[C---:B------:R-:W-:Y:S01]  /*0900*/  VIADD R4, R21.reuse, 0xffffffff ;  /* 0xffffffff15047836 */ /* 0x040fe20000000000 */
[----:B------:R-:W-:Y:S01]  /*0910*/  UMOV UR4, URZ ;  /* 0x0000003f00047c82 */ /* 0x000fe20008000000 */
[----:B------:R-:W-:Y:S01]  /*0920*/  HFMA2.MMA R19, -RZ, RZ, 0, 0 ;  /* 0x00000000ff137435 */ /* 0x000fe200000001ff */
[----:B------:R-:W-:Y:S02]  /*0930*/  LOP3.LUT R26, R21, 0x3, RZ, 0xc0, !PT ;  /* 0x00000003151a7812 */ /* 0x000fe400078ec0ff */
        /* <DEDUP_REMOVED lines=12> */
.L_x_58:
[----:B0-----:R-:W0:Y:S01]  /*0a00*/  LDS.128 R4, [UR6] ;  /* 0x00000006ff047984 */ /* 0x001e220008000c00 */
[----:B------:R-:W-:Y:S01]  /*0a10*/  IADD3 R24, R24, -0x10, RZ ;  /* 0xfffffff018187810 */ /* 0x000fe20007ffe0ff */
[----:B------:R-:W-:Y:S02]  /*0a20*/  UIADD3 UR4, UR4, 0x10, URZ ;  /* 0x0000001004047890 */ /* 0x000fe4000fffe03f */
[----:B------:R-:W1:Y:S01]  /*0a30*/  LDS.128 R8, [UR6+0x10] ;  /* 0x00001006ff087984 */ /* 0x000e620008000c00 */
[----:B------:R-:W-:-:S03]  /*0a40*/  ISETP.GT.AND P2, PT, R24, 0xc, PT ;  /* 0x0000000c1800780c */ /* 0x000fc60003f44270 */
[----:B------:R-:W2:Y:S01]  /*0a50*/  LDS.128 R12, [UR6+0x20] ;  /* 0x00002006ff0c7984 */ /* 0x000ea20008000c00 */
[----:B0-----:R-:W-:-:S03]  /*0a60*/  FADD.FTZ R4, R4, R19 ;  /* 0x0000001304047221 */ /* 0x001fc60000010000 */
[----:B------:R-:W0:Y:S01]  /*0a70*/  LDS.128 R16, [UR6+0x30] ;  /* 0x00003006ff107984 */ /* 0x000e220008000c00 */
[----:B------:R-:W-:Y:S01]  /*0a80*/  UIADD3 UR6, UR6, 0x40, URZ ;  /* 0x0000004006067890 */ /* 0x000fe2000fffe03f */
[----:B------:R-:W-:-:S04]  /*0a90*/  FADD.FTZ R5, R4, R5 ;  /* 0x0000000504057221 */ /* 0x000fc80000010000 */
[----:B------:R-:W-:-:S04]  /*0aa0*/  FADD.FTZ R6, R5, R6 ;  /* 0x0000000605067221 */ /* 0x000fc80000010000 */
[----:B------:R-:W-:-:S04]  /*0ab0*/  FADD.FTZ R7, R6, R7 ;  /* 0x0000000706077221 */ /* 0x000fc80000010000 */
[----:B-1----:R-:W-:-:S04]  /*0ac0*/  FADD.FTZ R8, R7, R8 ;  /* 0x0000000807087221 */ /* 0x002fc80000010000 */
[----:B------:R-:W-:-:S04]  /*0ad0*/  FADD.FTZ R9, R8, R9 ;  /* 0x0000000908097221 */ /* 0x000fc80000010000 */
[----:B------:R-:W-:-:S04]  /*0ae0*/  FADD.FTZ R10, R9, R10 ;  /* 0x0000000a090a7221 */ /* 0x000fc80000010000 */
[----:B------:R-:W-:-:S04]  /*0af0*/  FADD.FTZ R11, R10, R11 ;  /* 0x0000000b0a0b7221 */ /* 0x000fc80000010000 */
[----:B--2---:R-:W-:-:S04]  /*0b00*/  FADD.FTZ R12, R11, R12 ;  /* 0x0000000c0b0c7221 */ /* 0x004fc80000010000 */
        /* <DEDUP_REMOVED lines=8> */
.L_x_57:
[----:B------:R-:W-:-:S13]  /*0b90*/  ISETP.GT.AND P2, PT, R24, 0x4, PT ;  /* 0x000000041800780c */ /* 0x000fda0003f44270 */
[----:B------:R-:W-:Y:S05]  /*0ba0*/  @!P2 BRA `(.L_x_59) ;  /* 0x000000000038a947 */ /* 0x000fea0003800000 */
[----:B0-----:R-:W0:Y:S01]  /*0bb0*/  LDS.128 R4, [UR6] ;  /* 0x00000006ff047984 */ /* 0x001e220008000c00 */
[----:B------:R-:W-:Y:S01]  /*0bc0*/  PLOP3.LUT P0, PT, PT, PT, PT, 0x8, 0x0 ;  /* 0x000000000000781c */ /* 0x000fe20003f0e170 */
[----:B------:R-:W-:Y:S01]  /*0bd0*/  VIADD R24, R24, 0xfffffff8 ;  /* 0xfffffff818187836 */ /* 0x000fe20000000000 */
[----:B------:R-:W-:Y:S01]  /*0be0*/  UIADD3 UR4, UR4, 0x8, URZ ;  /* 0x0000000804047890 */ /* 0x000fe2000fffe03f */
[----:B------:R-:W1:Y:S01]  /*0bf0*/  LDS.128 R8, [UR6+0x10] ;  /* 0x00001006ff087984 */ /* 0x000e620008000c00 */
[----:B------:R-:W-:Y:S01]  /*0c00*/  UIADD3 UR6, UR6, 0x20, URZ ;  /* 0x0000002006067890 */ /* 0x000fe2000fffe03f */
[----:B0-----:R-:W-:-:S04]  /*0c10*/  FADD.FTZ R4, R19, R4 ;  /* 0x0000000413047221 */ /* 0x001fc80000010000 */
[----:B------:R-:W-:-:S04]  /*0c20*/  FADD.FTZ R5, R4, R5 ;  /* 0x0000000504057221 */ /* 0x000fc80000010000 */
[----:B------:R-:W-:-:S04]  /*0c30*/  FADD.FTZ R6, R5, R6 ;  /* 0x0000000605067221 */ /* 0x000fc80000010000 */
[----:B------:R-:W-:-:S04]  /*0c40*/  FADD.FTZ R7, R6, R7 ;  /* 0x0000000706077221 */ /* 0x000fc80000010000 */
[----:B-1----:R-:W-:-:S04]  /*0c50*/  FADD.FTZ R8, R7, R8 ;  /* 0x0000000807087221 */ /* 0x002fc80000010000 */
[----:B------:R-:W-:-:S04]  /*0c60*/  FADD.FTZ R9, R8, R9 ;  /* 0x0000000908097221 */ /* 0x000fc80000010000 */
[----:B------:R-:W-:-:S04]  /*0c70*/  FADD.FTZ R10, R9, R10 ;  /* 0x0000000a090a7221 */ /* 0x000fc80000010000 */
[----:B------:R-:W-:-:S07]  /*0c80*/  FADD.FTZ R19, R10, R11 ;  /* 0x0000000b0a137221 */ /* 0x000fce0000010000 */
.L_x_59:
[----:B------:R-:W-:-:S13]  /*0c90*/  ISETP.NE.OR P0, PT, R24, RZ, P0 ;  /* 0x000000ff1800720c */ /* 0x000fda0000705670 */
[----:B------:R-:W-:Y:S05]  /*0ca0*/  @!P0 BRA `(.L_x_55) ;  /* 0x0000000000288947 */ /* 0x000fea0003800000 */
.L_x_56:
        /* <DEDUP_REMOVED lines=10> */
.L_x_55:
[----:B------:R-:W-:-:S13]  /*0d50*/  ISETP.NE.AND P0, PT, R26, RZ, PT ;  /* 0x000000ff1a00720c */ /* 0x000fda0003f05270 */
[----:B------:R-:W-:Y:S05]  /*0d60*/  @!P0 BRA `(.L_x_54) ;  /* 0x00000000001c8947 */ /* 0x000fea0003800000 */
[----:B------:R-:W-:-:S12]  /*0d70*/  ULEA UR4, UR4, UR5, 0x2 ;  /* 0x0000000504047291 */ /* 0x000fd8000f8e103f */
.L_x_60:
[----:B------:R-:W1:Y:S01]  /*0d80*/  LDS R4, [UR4] ;  /* 0x00000004ff047984 */ /* 0x000e620008000800 */
[----:B------:R-:W-:Y:S01]  /*0d90*/  IADD3 R26, R26, -0x1, RZ ;  /* 0xffffffff1a1a7810 */ /* 0x000fe20007ffe0ff */
[----:B------:R-:W-:-:S03]  /*0da0*/  UIADD3 UR4, UR4, 0x4, URZ ;  /* 0x0000000404047890 */ /* 0x000fc6000fffe03f */
[----:B------:R-:W-:Y:S01]  /*0db0*/  ISETP.NE.AND P0, PT, R26, RZ, PT ;  /* 0x000000ff1a00720c */ /* 0x000fe20003f05270 */
[----:B-1----:R-:W-:-:S12]  /*0dc0*/  FADD.FTZ R19, R4, R19 ;  /* 0x0000001304137221 */ /* 0x002fd80000010000 */
[----:B------:R-:W-:Y:S05]  /*0dd0*/  @P0 BRA `(.L_x_60) ;  /* 0xfffffffc00e80947 */ /* 0x000fea000383ffff */
.L_x_54:
[----:B------:R-:W-:Y:S01]  /*0de0*/  ULDC.64 UR6, c[0x0][0x210] ;  /* 0x0000840000067ab9 */ /* 0x000fe20000000a00 */
[----:B------:R-:W-:Y:S02]  /*0df0*/  F2FP.F16.F32.PACK_AB R19, RZ, R19 ;  /* 0x00000013ff13723e */ /* 0x000fe400000000ff */
[----:B------:R-:W-:-:S04]  /*0e00*/  IADD3 R4, P0, R3, UR6, RZ ;  /* 0x0000000603047c10 */ /* 0x000fc8000ff1e0ff */
[----:B0-----:R-:W-:-:S05]  /*0e10*/  IADD3.X R5, R20, UR7, RZ, P0, !PT ;  /* 0x0000000714057c10 */ /* 0x001fca00087fe4ff */
[----:B------:R1:W-:Y:S04]  /*0e20*/  STG.E.U16 desc[UR8][R4.64], R19 ;  /* 0x0000001304007986 */ /* 0x0003e8000c101508 */
.L_x_53:
[----:B------:R-:W-:Y:S05]  /*0e30*/  BSYNC B0 ;  /* 0x0000000000007941 */ /* 0x000fea0003800000 */
.L_x_52:
[----:B------:R-:W-:Y:S06]  /*0e40*/  BAR.SYNC.DEFER_BLOCKING 0x0 ;  /* 0x0000000000007b1d */ /* 0x000fec0000010000 */
[----:B------:R-:W-:Y:S05]  /*0e50*/  @P1 EXIT ;  /* 0x000000000000194d */ /* 0x000fea0003800000 */
[----:B------:R-:W2:Y:S01]  /*0e60*/  LDC.U8 R3, c[0x0][0x244] ;  /* 0x00009100ff037b82 */ /* 0x000ea20000000000 */
[----:B------:R-:W-:-:S07]  /*0e70*/  ULDC.64 UR4, c[0x0][0x210] ;  /* 0x0000840000047ab9 */ /* 0x000fce0000000a00 */
[----:B0-----:R-:W1:Y:S01]  /*0e80*/  LDC.64 R6, c[0x0][0x218] ;  /* 0x00008600ff067b82 */ /* 0x001e620000000a00 */
[----:B--2---:R-:W-:-:S04]  /*0e90*/  PRMT R3, R3, 0x8880, RZ ;  /* 0x0000888003037816 */ /* 0x004fc800000000ff */
[----:B------:R-:W-:Y:S02]  /*0ea0*/  ISETP.NE.AND P0, PT, R3, RZ, PT ;  /* 0x000000ff0300720c */ /* 0x000fe40003f05270 */
[----:B-1----:R-:W-:-:S04]  /*0eb0*/  LEA R5, P1, R23, R6, 0x1 ;  /* 0x0000000617057211 */ /* 0x002fc800078208ff */
[-C--:B------:R-:W-:Y:S02]  /*0ec0*/  LEA.HI.X R22, R23, R7.reuse, R22, 0x1, P1 ;  /* 0x0000000717167211 */ /* 0x080fe400008f0c16 */
[----:B------:R-:W-:Y:S02]  /*0ed0*/  SEL R4, R5, R6, !P0 ;  /* 0x0000000605047207 */ /* 0x000fe40004000000 */
[----:B------:R-:W-:-:S07]  /*0ee0*/  SEL R5, R22, R7, !P0 ;  /* 0x0000000716057207 */ /* 0x000fce0004000000 */
.L_x_61:
[----:B0-----:R-:W-:-:S04]  /*0ef0*/  IADD3 R3, P0, R28, R25, RZ ;  /* 0x000000191c037210 */ /* 0x001fc80007f1e0ff */
[----:B------:R-:W-:Y:S02]  /*0f00*/  LEA.HI.X.SX32 R8, R25, R2, 0x1, P0 ;  /* 0x0000000219087211 */ /* 0x000fe400000f0eff */
[----:B------:R-:W-:-:S04]  /*0f10*/  LEA R6, P0, R3, UR4, 0x1 ;  /* 0x0000000403067c11 */ /* 0x000fc8000f8008ff */
[----:B------:R-:W-:Y:S02]  /*0f20*/  LEA.HI.X R7, R3, UR5, R8, 0x1, P0 ;  /* 0x0000000503077c11 */ /* 0x000fe400080f0c08 */
[----:B------:R-:W2:Y:S04]  /*0f30*/  LDG.E.U16 R8, desc[UR8][R4.64] ;  /* 0x0000000804087981 */ /* 0x000ea8000c1e1500 */
[----:B------:R-:W3:Y:S01]  /*0f40*/  LDG.E.U16 R3, desc[UR8][R6.64] ;  /* 0x0000000806037981 */ /* 0x000ee2000c1e1500 */
[----:B------:R-:W-:-:S05]  /*0f50*/  IMAD.IADD R25, R21, 0x1, R25 ;  /* 0x0000000115197824 */ /* 0x000fca00078e0219 */
[----:B------:R-:W-:Y:S01]  /*0f60*/  ISETP.GE.AND P0, PT, R25, R0, PT ;  /* 0x000000001900720c */ /* 0x000fe20003f06270 */
[----:B--2---:R-:W-:Y:S02]  /*0f70*/  HADD2.F32 R8, -RZ, R8.H0_H0 ;  /* 0x20000008ff087230 */ /* 0x004fe40000004100 */
[----:B---3--:R-:W-:-:S05]  /*0f80*/  HADD2.F32 R3, -RZ, R3.H0_H0 ;  /* 0x20000003ff037230 */ /* 0x008fca0000004100 */
[----:B------:R-:W-:-:S05]  /*0f90*/  FMUL.FTZ R3, R3, R8 ;  /* 0x0000000803037220 */ /* 0x000fca0000410000 */
[----:B------:R-:W-:-:S05]  /*0fa0*/  F2FP.F16.F32.PACK_AB R3, RZ, R3 ;  /* 0x00000003ff03723e */ /* 0x000fca00000000ff */
[----:B------:R0:W-:Y:S01]  /*0fb0*/  STG.E.U16 desc[UR8][R6.64], R3 ;  /* 0x0000000306007986 */ /* 0x0001e2000c101508 */
[----:B------:R-:W-:Y:S05]  /*0fc0*/  @!P0 BRA `(.L_x_61) ;  /* 0xfffffffc00c88947 */ /* 0x000fea000383ffff */
[----:B------:R-:W-:Y:S05]  /*0fd0*/  EXIT ;  /* 0x000000000000794d */ /* 0x000fea0003800000 */
.L_x_62:
        /* <DEDUP_REMOVED lines=10> */
.L_x_434:


//--------------------- .text._ZN2at6native51_GLOBAL__N__eebb21b7_18_MultiMarginLoss_cu_b86932df31MultiMarginLoss_backward_kernelILi1EN3c104HalfEEEvPT0_PKS5_S8_PKlS8_iibS5_b --------------------------
	.section	.text._ZN2at6native51_GLOBAL__N__eebb21b7_18_MultiMarginLoss_cu_b86932df31MultiMarginLoss_backward_kernelILi1EN3c104HalfEEEvPT0_PKS5_S8_PKlS8_iibS5_b,"ax",@progbits
	.align	128
.text._ZN2at6native51_GLOBAL__N__eebb21b7_18_MultiMarginLoss_cu_b86932df31MultiMarginLoss_backward_kernelILi1EN3c104HalfEEEvPT0_PKS5_S8_PKlS8_iibS5_b:
        .type           _ZN2at6native51_GLOBAL__N__eebb21b7_18_MultiMarginLoss_cu_b86932df31MultiMarginLoss_backward_kernelILi1EN3c104HalfEEEvPT0_PKS5_S8_PKlS8_iibS5_b,@function
        .size           _ZN2at6native51_GLOBAL__N__eebb21b7_18_MultiMarginLoss_cu_b86932df31MultiMarginLoss_backward_kernelILi1EN3c104HalfEEEvPT0_PKS5_S8_PKlS8_iibS5_b,(.L_x_435 - _ZN2at6native51_GLOBAL__N__eebb21b7_18_MultiMarginLoss_cu_b86932df31MultiMarginLoss_backward_kernelILi1EN3c104HalfEEEvPT0_PKS5_S8_PKlS8_iibS5_b)
        .other          _ZN2at6native51_GLOBAL__N__eebb21b7_18_MultiMarginLoss_cu_b86932df31MultiMarginLoss_backward_kernelILi1EN3c104HalfEEEvPT0_PKS5_S8_PKlS8_iibS5_b,@"STO_CUDA_ENTRY STV_DEFAULT"
_ZN2at6native51_GLOBAL__N__eebb21b7_18_MultiMarginLoss_cu_b86932df31MultiMarginLoss_backward_kernelILi1EN3c104HalfEEEvPT0_PKS5_S8_PKlS8_iibS5_b:
        /* <DEDUP_REMOVED lines=46> */
[----:B------:R-:W-:Y:S02]  /*02e0*/  I2FP.F32.S32 R6, R6 ;  /* 0x0000000600067245 */ /* 0x000fe40000201400 */
[----:B------:R-:W-:Y:S02]  /*02f0*/  ISETP.NE.U32.AND P0, PT, RZ, UR6, PT ;  /* 0x00000006ff007c0c */ /* 0x000fe4000bf05070 */
[----:B------:R0:W1:Y:S02]  /*0300*/  MUFU.RCP R12, R6 ;  /* 0x00000006000c7308 */ /* 0x0000640000001000 */
[----:B------:R-:W-:-:S13]  /*0310*/  ISETP.NE.AND.EX P0, PT, RZ, UR7, PT, P0 ;  /* 0x00000007ff007c0c */ /* 0x000fda000bf05300 */
[----:B0-----:R-:W-:Y:S05]  /*0320*/  @!P0 BRA `(.L_x_65) ;  /* 0x0000000000b08947 */ /* 0x001fea0003800000 */
[----:B------:R-:W0:Y:S01]  /*0330*/  LDC.U16 R0, c[0x0][0x242] ;  /* 0x00009080ff007b82 */ /* 0x000e220000000400 */
[----:B-----5:R-:W-:Y:S01]  /*0340*/  HADD2.F32 R5, -RZ, R4.H0_H0 ;  /* 0x20000004ff057230 */ /* 0x020fe20000004100 */
[----:B------:R-:W-:Y:S01]  /*0350*/  LEA R4, P0, R11, UR6, 0x1 ;  /* 0x000000060b047c11 */ /* 0x000fe2000f8008ff */
[----:B------:R-:W-:Y:S01]  /*0360*/  BSSY B1, `(.L_x_66) ;  /* 0x0000027000017945 */ /* 0x000fe20003800000 */
[----:B------:R-:W-:Y:S01]  /*0370*/  IMAD.MOV.U32 R13, RZ, RZ, RZ ;  /* 0x000000ffff0d7224 */ /* 0x000fe200078e00ff */
[----:B------:R-:W-:Y:S01]  /*0380*/  MOV R15, R25 ;  /* 0x00000019000f7202 */ /* 0x000fe20000000f00 */
[----:B0-----:R-:W-:-:S05]  /*0390*/  HADD2.F32 R0, -RZ, R0.H0_H0 ;  /* 0x20000000ff007230 */ /* 0x001fca0000004100 */
[----:B------:R-:W-:Y:S01]  /*03a0*/  FADD.FTZ R0, R0, -R5 ;  /* 0x8000000500007221 */ /* 0x000fe20000010000 */
[----:B------:R-:W-:-:S04]  /*03b0*/  LEA.HI.X R5, R11, UR7, R7, 0x1, P0 ;  /* 0x000000070b057c11 */ /* 0x000fc800080f0c07 */
[----:B------:R-:W-:-:S05]  /*03c0*/  F2FP.F16.F32.PACK_AB R0, RZ, R0 ;  /* 0x00000000ff00723e */ /* 0x000fca00000000ff */
[----:B------:R-:W-:-:S07]  /*03d0*/  HADD2.F32 R14, -RZ, R0.H0_H0 ;  /* 0x20000000ff0e7230 */ /* 0x000fce0000004100 */
.L_x_69:
[C---:B------:R-:W-:Y:S01]  /*03e0*/  ISETP.NE.AND P2, PT, R15.reuse, R11, PT ;  /* 0x0000000b0f00720c */ /* 0x040fe20003f45270 */
[----:B------:R-:W-:Y:S01]  /*03f0*/  IMAD.U32 R0, RZ, RZ, UR18 ;  /* 0x00000012ff007e24 */ /* 0x000fe2000f8e00ff */
[----:B------:R-:W-:Y:S01]  /*0400*/  IADD3 R6, P0, R28, R15, RZ ;  /* 0x0000000f1c067210 */ /* 0x000fe20007f1e0ff */
[----:B------:R-:W-:Y:S03]  /*0410*/  BSSY B2, `(.L_x_67) ;  /* 0x000001a000027945 */ /* 0x000fe60003800000 */
        /* <DEDUP_REMOVED lines=8> */
[----:B------:R-:W2:Y:S02]  /*04a0*/  LDG.E.U16 R6, desc[UR10][R6.64] ;  /* 0x0000000a06067981 */ /* 0x000ea4000c1e1500 */
[----:B--2---:R-:W-:-:S05]  /*04b0*/  HADD2.F32 R9, -RZ, R6.H0_H0 ;  /* 0x20000006ff097230 */ /* 0x004fca0000004100 */
[----:B------:R-:W-:-:S05]  /*04c0*/  FADD.FTZ R9, R14, R9 ;  /* 0x000000090e097221 */ /* 0x000fca0000010000 */
[----:B------:R-:W-:-:S05]  /*04d0*/  F2FP.F16.F32.PACK_AB R8, RZ, R9 ;  /* 0x00000009ff08723e */ /* 0x000fca00000000ff */
[----:B------:R-:W-:-:S05]  /*04e0*/  HADD2.F32 R8, -RZ, R8.H0_H0 ;  /* 0x20000008ff087230 */ /* 0x000fca0000004100 */
[----:B------:R-:W-:Y:S02]  /*04f0*/  FSETP.GT.FTZ.AND P2, PT, R8, RZ, PT ;  /* 0x000000ff0800720b */ /* 0x000fe40003f54000 */
[----:B------:R-:W-:-:S04]  /*0500*/  IADD3 R8, P3, R17, UR8, RZ ;  /* 0x0000000811087c10 */ /* 0x000fc8000ff7e0ff */
[----:B------:R-:W-:-:S07]  /*0510*/  IADD3.X R9, R16, UR9, RZ, P3, !PT ;  /* 0x0000000910097c10 */ /* 0x000fce0009ffe4ff */
[----:B------:R0:W-:Y:S04]  /*0520*/  @!P2 STG.E.U16 desc[UR10][R8.64], RZ ;  /* 0x000000ff0800a986 */ /* 0x0001e8000c10150a */
[----:B------:R-:W2:Y:S02]  /*0530*/  @P2 LDG.E.U16 R16, desc[UR10][R4.64] ;  /* 0x0000000a04102981 */ /* 0x000ea4000c1e1500 */
[----:B--2---:R-:W-:-:S05]  /*0540*/  @P2 HADD2.F32 R17, -RZ, R16.H0_H0 ;  /* 0x20000010ff112230 */ /* 0x004fca0000004100 */
[----:B-1----:R-:W-:-:S05]  /*0550*/  @P2 FMUL.FTZ R17, R12, R17 ;  /* 0x000000110c112220 */ /* 0x002fca0000410000 */
[----:B------:R-:W-:-:S05]  /*0560*/  @P2 F2FP.F16.F32.PACK_AB R17, RZ, R17 ;  /* 0x00000011ff11223e */ /* 0x000fca00000000ff */
[----:B------:R-:W-:Y:S01]  /*0570*/  @P2 HADD2.F32 R6, -RZ, R17.H0_H0 ;  /* 0x20000011ff062230 */ /* 0x000fe20000004100 */
[----:B------:R0:W-:Y:S04]  /*0580*/  @P2 STG.E.U16 desc[UR10][R8.64], R17 ;  /* 0x0000001108002986 */ /* 0x0001e8000c10150a */
[----:B------:R-:W-:-:S05]  /*0590*/  @P2 FADD.FTZ R13, R13, -R6 ;  /* 0x800000060d0d2221 */ /* 0x000fca0000010000 */
[----:B------:R0:W-:Y:S02]  /*05a0*/  @P2 STS [R10], R13 ;  /* 0x0000000d0a002388 */ /* 0x0001e40000000800 */
.L_x_68:
[----:B------:R-:W-:Y:S05]  /*05b0*/  BSYNC B2 ;  /* 0x0000000000027941 */ /* 0x000fea0003800000 */
.L_x_67:
[----:B------:R-:W-:Y:S05]  /*05c0*/  @!P0 BRA `(.L_x_69) ;  /* 0xfffffffc00848947 */ /* 0x000fea000383ffff */
[----:B------:R-:W-:Y:S05]  /*05d0*/  BSYNC B1 ;  /* 0x0000000000017941 */ /* 0x000fea0003800000 */
.L_x_66:
[----:B------:R-:W-:Y:S05]  /*05e0*/  BRA `(.L_x_64) ;  /* 0x0000000000907947 */ /* 0x000fea0003800000 */
.L_x_65:
[----:B------:R-:W0:Y:S01]  /*05f0*/  LDC.U16 R0, c[0x0][0x242] ;  /* 0x00009080ff007b82 */ /* 0x000e220000000400 */
[----:B-----5:R-:W-:Y:S01]  /*0600*/  HADD2.F32 R5, -RZ, R4.H0_H0 ;  /* 0x20000004ff057230 */ /* 0x020fe20000004100 */
[----:B------:R-:W-:Y:S01]  /*0610*/  HFMA2.MMA R9, -RZ, RZ, 0, 0 ;  /* 0x00000000ff097435 */ /* 0x000fe200000001ff */
[----:B------:R-:W-:Y:S02]  /*0620*/  IMAD.MOV.U32 R13, RZ, RZ, R25 ;  /* 0x000000ffff0d7224 */ /* 0x000fe400078e0019 */
[----:B0-----:R-:W-:-:S05]  /*0630*/  HADD2.F32 R0, -RZ, R0.H0_H0 ;  /* 0x20000000ff007230 */ /* 0x001fca0000004100 */
[----:B------:R-:W-:-:S05]  /*0640*/  FADD.FTZ R5, R0, -R5 ;  /* 0x8000000500057221 */ /* 0x000fca0000010000 */
[----:B-1----:R-:W-:-:S05]  /*0650*/  F2FP.F16.F32.PACK_AB R16, R12, R5 ;  /* 0x000000050c10723e */ /* 0x002fca00000000ff */
[--C-:B------:R-:W-:Y:S02]  /*0660*/  HADD2.F32 R8, -RZ, R16.reuse.H0_H0 ;  /* 0x20000010ff087230 */ /* 0x100fe40000004100 */
[----:B------:R-:W-:-:S07]  /*0670*/  HADD2.F32 R12, -RZ, R16.H1_H1 ;  /* 0x30000010ff0c7230 */ /* 0x000fce0000004100 */
.L_x_72:
        /* <DEDUP_REMOVED lines=12> */
[----:B------:R0:W2:Y:S02]  /*0740*/  LDG.E.U16 R4, desc[UR10][R4.64] ;  /* 0x0000000a04047981 */ /* 0x0000a4000c1e1500 */
[----:B0-----:R-:W-:Y:S01]  /*0750*/  PRMT R5, R16, 0x7632, R5 ;  /* 0x0000763210057816 */ /* 0x001fe20000000005 */
[----:B--2---:R-:W-:-:S05]  /*0760*/  HADD2.F32 R7, -RZ, R4.H0_H0 ;  /* 0x20000004ff077230 */ /* 0x004fca0000004100 */
[----:B------:R-:W-:-:S05]  /*0770*/  FADD.FTZ R7, R8, R7 ;  /* 0x0000000708077221 */ /* 0x000fca0000010000 */
[----:B------:R-:W-:-:S05]  /*0780*/  F2FP.F16.F32.PACK_AB R6, RZ, R7 ;  /* 0x00000007ff06723e */ /* 0x000fca00000000ff */
[----:B------:R-:W-:-:S05]  /*0790*/  HADD2.F32 R6, -RZ, R6.H0_H0 ;  /* 0x20000006ff067230 */ /* 0x000fca0000004100 */
[----:B------:R-:W-:Y:S02]  /*07a0*/  FSETP.GT.FTZ.AND P2, PT, R6, RZ, PT ;  /* 0x000000ff0600720b */ /* 0x000fe40003f54000 */
[----:B------:R-:W-:-:S04]  /*07b0*/  IADD3 R6, P3, R15, UR16, RZ ;  /* 0x000000100f067c10 */ /* 0x000fc8000ff7e0ff */
[----:B------:R-:W-:-:S07]  /*07c0*/  IADD3.X R7, R14, UR17, RZ, P3, !PT ;  /* 0x000000110e077c10 */ /* 0x000fce0009ffe4ff */
[----:B------:R-:W-:Y:S01]  /*07d0*/  @P2 FADD.FTZ R9, -R12, R9 ;  /* 0x000000090c092221 */ /* 0x000fe20000010100 */
[----:B------:R0:W-:Y:S04]  /*07e0*/  @!P2 STG.E.U16 desc[UR10][R6.64], RZ ;  /* 0x000000ff0600a986 */ /* 0x0001e8000c10150a */
[----:B------:R0:W-:Y:S04]  /*07f0*/  @P2 STG.E.U16 desc[UR10][R6.64], R5 ;  /* 0x0000000506002986 */ /* 0x0001e8000c10150a */
[----:B------:R0:W-:Y:S02]  /*0800*/  @P2 STS [R10], R9 ;  /* 0x000000090a002388 */ /* 0x0001e40000000800 */
.L_x_71:
[----:B------:R-:W-:Y:S05]  /*0810*/  BSYNC B1 ;  /* 0x0000000000017941 */ /* 0x000fea0003800000 */
.L_x_70:
[----:B------:R-:W-:Y:S05]  /*0820*/  @!P0 BRA `(.L_x_72) ;  /* 0xfffffffc00948947 */ /* 0x000fea000383ffff */
.L_x_64:
[----:B------:R-:W-:Y:S05]  /*0830*/  BSYNC B0 ;  /* 0x0000000000007941 */ /* 0x000fea0003800000 */
.L_x_63:
        /* <DEDUP_REMOVED lines=9> */
[----:B------:R-:W-:Y:S01]  /*08d0*/  LOP3.LUT R26, R21, 0x3, RZ, 0xc0, !PT ;  /* 0x00000003151a7812 */ /* 0x000fe200078ec0ff */
[----:B------:R-:W-:Y:S02]  /*08e0*/  IMAD.MOV.U32 R19, RZ, RZ, RZ ;  /* 0x000000ffff137224 */ /* 0x000fe400078e00ff */
[----:B------:R-:W-:-:S13]  /*08f0*/  ISETP.GE.U32.AND P0, PT, R4, 0x3, PT ;  /* 0x000000030400780c */ /* 0x000fda0003f06070 */
[----:B------:R-:W-:Y:S05]  /*0900*/  @!P0 BRA `(.L_x_76) ;  /* 0x0000000000fc8947 */ /* 0x000fea0003800000 */
[----:B------:R-:W-:Y:S01]  /*0910*/  IADD3 R24, -R26, R21, RZ ;  /* 0x000000151a187210 */ /* 0x000fe20007ffe1ff */
[----:B------:R-:W-:Y:S01]  /*0920*/  UMOV UR4, URZ ;  /* 0x0000003f00047c82 */ /* 0x000fe20008000000 */
[----:B------:R-:W-:Y:S01]  /*0930*/  UMOV UR6, UR5 ;  /* 0x0000000500067c82 */ /* 0x000fe20008000000 */
[----:B------:R-:W-:Y:S01]  /*0940*/  IMAD.MOV.U32 R19, RZ, RZ, RZ ;  /* 0x000000ffff137224 */ /* 0x000fe200078e00ff */
[----:B------:R-:W-:-:S13]  /*0950*/  ISETP.GT.AND P0, PT, R24, RZ, PT ;  /* 0x000000ff1800720c */ /* 0x000fda0003f04270 */
[----:B------:R-:W-:Y:S05]  /*0960*/  @!P0 BRA `(.L_x_77) ;  /* 0x0000000000bc8947 */ /* 0x000fea0003800000 */
[----:B------:R-:W-:Y:S02]  /*0970*/  ISETP.GT.AND P2, PT, R24, 0xc, PT ;  /* 0x0000000c1800780c */ /* 0x000fe40003f44270 */
[----:B------:R-:W-:-:S11]  /*0980*/  PLOP3.LUT P0, PT, PT, PT, PT, 0x80, 0x0 ;  /* 0x000000000000781c */ /* 0x000fd60003f0f070 */
[----:B------:R-:W-:Y:S05]  /*0990*/  @!P2 BRA `(.L_x_78) ;  /* 0x000000000068a947 */ /* 0x000fea0003800000 */
[----:B------:R-:W-:-:S13]  /*09a0*/  PLOP3.LUT P0, PT, PT, PT, PT, 0x8, 0x0 ;  /* 0x000000000000781c */ /* 0x000fda0003f0e170 */
.L_x_79:
[----:B0-----:R-:W0:Y:S01]  /*09b0*/  LDS.128 R4, [UR6] ;  /* 0x00000006ff047984 */ /* 0x001e220008000c00 */
[----:B------:R-:W-:Y:S01]  /*09c0*/  VIADD R24, R24, 0xfffffff0 ;  /* 0xfffffff018187836 */ /* 0x000fe20000000000 */
[----:B------:R-:W-:Y:S02]  /*09d0*/  UIADD3 UR4, UR4, 0x10, URZ ;  /* 0x0000001004047890 */ /* 0x000fe4000fffe03f */
[----:B------:R-:W2:Y:S02]  /*09e0*/  LDS.128 R8, [UR6+0x10] ;  /* 0x00001006ff087984 */ /* 0x000ea40008000c00 */
[----:B------:R-:W-:Y:S02]  /*09f0*/  ISETP.GT.AND P2, PT, R24, 0xc, PT ;  /* 0x0000000c1800780c */ /* 0x000fe40003f44270 */
        /* <DEDUP_REMOVED lines=20> */
.L_x_78:
        /* <DEDUP_REMOVED lines=16> */
.L_x_80:
[----:B------:R-:W-:-:S13]  /*0c40*/  ISETP.NE.OR P0, PT, R24, RZ, P0 ;  /* 0x000000ff1800720c */ /* 0x000fda0000705670 */
[----:B------:R-:W-:Y:S05]  /*0c50*/  @!P0 BRA `(.L_x_76) ;  /* 0x0000000000288947 */ /* 0x000fea0003800000 */
.L_x_77:
[----:B0-----:R-:W0:Y:S01]  /*0c60*/  LDS.128 R4, [UR6] ;  /* 0x00000006ff047984 */ /* 0x001e220008000c00 */
[----:B------:R-:W-:Y:S01]  /*0c70*/  IADD3 R24, R24, -0x4, RZ ;  /* 0xfffffffc18187810 */ /* 0x000fe20007ffe0ff */
[----:B------:R-:W-:Y:S02]  /*0c80*/  UIADD3 UR4, UR4, 0x4, URZ ;  /* 0x0000000404047890 */ /* 0x000fe4000fffe03f */
[----:B------:R-:W-:Y:S01]  /*0c90*/  UIADD3 UR6, UR6, 0x10, URZ ;  /* 0x0000001006067890 */ /* 0x000fe2000fffe03f */
[----:B------:R-:W-:Y:S01]  /*0ca0*/  ISETP.NE.AND P0, PT, R24, RZ, PT ;  /* 0x000000ff1800720c */ /* 0x000fe20003f05270 */
[----:B0-----:R-:W-:-:S04]  /*0cb0*/  FADD.FTZ R4, R4, R19 ;  /* 0x0000001304047221 */ /* 0x001fc80000010000 */
[----:B------:R-:W-:-:S04]  /*0cc0*/  FADD.FTZ R5, R4, R5 ;  /* 0x0000000504057221 */ /* 0x000fc80000010000 */
[----:B------:R-:W-:-:S04]  /*0cd0*/  FADD.FTZ R6, R5, R6 ;  /* 0x0000000605067221 */ /* 0x000fc80000010000 */
[----:B------:R-:W-:Y:S01]  /*0ce0*/  FADD.FTZ R19, R6, R7 ;  /* 0x0000000706137221 */ /* 0x000fe20000010000 */
[----:B------:R-:W-:Y:S06]  /*0cf0*/  @P0 BRA `(.L_x_77) ;  /* 0xfffffffc00d80947 */ /* 0x000fec000383ffff */
.L_x_76:
[----:B------:R-:W-:-:S13]  /*0d00*/  ISETP.NE.AND P0, PT, R26, RZ, PT ;  /* 0x000000ff1a00720c */ /* 0x000fda0003f05270 */
[----:B------:R-:W-:Y:S05]  /*0d10*/  @!P0 BRA `(.L_x_75) ;  /* 0x00000000001c8947 */ /* 0x000fea0003800000 */
[----:B------:R-:W-:-:S12]  /*0d20*/  ULEA UR4, UR4, UR5, 0x2 ;  /* 0x0000000504047291 */ /* 0x000fd8000f8e103f */
.L_x_81:
[----:B------:R-:W2:Y:S01]  /*0d30*/  LDS R4, [UR4] ;  /* 0x00000004ff047984 */ /* 0x000ea20008000800 */
[----:B------:R-:W-:Y:S01]  /*0d40*/  VIADD R26, R26, 0xffffffff ;  /* 0xffffffff1a1a7836 */ /* 0x000fe20000000000 */
[----:B------:R-:W-:-:S04]  /*0d50*/  UIADD3 UR4, UR4, 0x4, URZ ;  /* 0x0000000404047890 */ /* 0x000fc8000fffe03f */
[----:B------:R-:W-:Y:S01]  /*0d60*/  ISETP.NE.AND P0, PT, R26, RZ, PT ;  /* 0x000000ff1a00720c */ /* 0x000fe20003f05270 */
[----:B--2---:R-:W-:-:S12]  /*0d70*/  FADD.FTZ R19, R4, R19 ;  /* 0x0000001304137221 */ /* 0x004fd80000010000 */
[----:B------:R-:W-:Y:S05]  /*0d80*/  @P0 BRA `(.L_x_81) ;  /* 0xfffffffc00e80947 */ /* 0x000fea000383ffff */
.L_x_75:
[----:B------:R-:W-:Y:S01]  /*0d90*/  ULDC.64 UR6, c[0x0][0x210] ;  /* 0x0000840000067ab9 */ /* 0x000fe20000000a00 */
[----:B------:R-:W-:Y:S02]  /*0da0*/  F2FP.F16.F32.PACK_AB R19, RZ, R19 ;  /* 0x00000013ff13723e */ /* 0x000fe400000000ff */
[----:B------:R-:W-:-:S04]  /*0db0*/  IADD3 R4, P0, R3, UR6, RZ ;  /* 0x0000000603047c10 */ /* 0x000fc8000ff1e0ff */
[----:B0-----:R-:W-:-:S05]  /*0dc0*/  IADD3.X R5, R20, UR7, RZ, P0, !PT ;  /* 0x0000000714057c10 */ /* 0x001fca00087fe4ff */
[----:B------:R2:W-:Y:S04]  /*0dd0*/  STG.E.U16 desc[UR10][R4.64], R19 ;  /* 0x0000001304007986 */ /* 0x0005e8000c10150a */
.L_x_74:
[----:B------:R-:W-:Y:S05]  /*0de0*/  BSYNC B0 ;  /* 0x0000000000007941 */ /* 0x000fea0003800000 */
.L_x_73:
        /* <DEDUP_REMOVED lines=11> */
.L_x_82:
        /* <DEDUP_REMOVED lines=15> */
.L_x_83:
        /* <DEDUP_REMOVED lines=15> */
.L_x_435:


//--------------------- .text._ZN2at6native51_GLOBAL__N__eebb21b7_18_MultiMarginLoss_cu_b86932df31MultiMarginLoss_backward_kernelILi2EfEEvPT0_PKS3_S6_PKlS6_iibS3_b --------------------------
	.section	.text._ZN2at6native51_GLOBAL__N__eebb21b7_18_MultiMarginLoss_cu_b86932df31MultiMarginLoss_backward_kernelILi2EfEEvPT0_PKS3_S6_PKlS6_iibS3_b,"ax",@progbits
	.align	128
.text._ZN2at6native51_GLOBAL__N__eebb21b7_18_MultiMarginLoss_cu_b86932df31MultiMarginLoss_backward_kernelILi2EfEEvPT0_PKS3_S6_PKlS6_iibS3_b:
        .type           _ZN2at6native51_GLOBAL__N__eebb21b7_18_MultiMarginLoss_cu_b86932df31MultiMarginLoss_backward_kernelILi2EfEEvPT0_PKS3_S6_PKlS6_iibS3_b,@function
        .size           _ZN2at6native51_GLOBAL__N__eebb21b7_18_MultiMarginLoss_cu_b86932df31MultiMarginLoss_backward_kernelILi2EfEEvPT0_PKS3_S6_PKlS6_iibS3_b,(.L_x_436 - _ZN2at6native51_GLOBAL__N__eebb21b7_18_MultiMarginLoss_cu_b86932df31MultiMarginLoss_backward_kernelILi2EfEEvPT0_PKS3_S6_PKlS6_iibS3_b)
        .other          _ZN2at6native51_GLOBAL__N__eebb21b7_18_MultiMarginLoss_cu_b86932df31MultiMarginLoss_backward_kernelILi2EfEEvPT0_PKS3_S6_PKlS6_iibS3_b,@"STO_CUDA_ENTRY STV_DEFAULT"
_ZN2at6native51_GLOBAL__N__eebb21b7_18_MultiMarginLoss_cu_b86932df31MultiMarginLoss_backward_kernelILi2EfEEvPT0_PKS3_S6_PKlS6_iibS3_b:
[----:B------:R-:W-:Y:S01]  /*0000*/  LDC R1, c[0x0][0x28] ;  /* 0x00000a00ff017b82 */ /* 0x000fe20000000800 */
[----:B------:R-:W0:Y:S07]  /*0010*/  S2R R5, SR_CTAID.X ;  /* 0x0000000000057919 */ /* 0x000e2e0000002500 */
[----:B------:R-:W0:Y:S01]  /*0020*/  LDC.64 R2, c[0x0][0x228] ;  /* 0x00008a00ff027b82 */ /* 0x000e220000000a00 */
[----:B------:R-:W-:Y:S01]  /*0030*/  ULDC.64 UR6, c[0x0][0x208] ;  /* 0x0000820000067ab9 */ /* 0x000fe20000000a00 */
[----:B------:R-:W1:Y:S06]  /*0040*/  S2R R23, SR_TID.X ;  /* 0x0000000000177919 */ /* 0x000e6c0000002100 */
[----:B------:R-:W2:Y:S08]  /*0050*/  S2UR UR5, SR_CgaCtaId ;  /* 0x00000000000579c3 */ /* 0x000eb00000008800 */
[----:B------:R-:W3:Y:S01]  /*0060*/  LDC.U8 R4, c[0x0][0x248] ;  /* 0x00009200ff047b82 */ /* 0x000ee20000000000 */
[----:B------:R-:W-:Y:S01]  /*0070*/  UMOV UR4, 0x400 ;  /* 0x0000040000047882 */ /* 0x000fe20000000000 */
[----:B------:R-:W-:Y:S01]  /*0080*/  ULDC UR8, c[0x0][0x23c] ;  /* 0x00008f0000087ab9 */ /* 0x000fe20000000800 */
[----:B------:R-:W-:Y:S01]  /*0090*/  ULDC UR20, c[0x0][0x23c] ;  /* 0x00008f0000147ab9 */ /* 0x000fe20000000800 */
[----:B------:R-:W-:Y:S01]  /*00a0*/  ULDC UR9, c[0x0][0x23c] ;  /* 0x00008f0000097ab9 */ /* 0x000fe20000000800 */
[----:B------:R-:W-:Y:S01]  /*00b0*/  ULDC.64 UR14, c[0x0][0x210] ;  /* 0x00008400000e7ab9 */ /* 0x000fe20000000a00 */
[----:B------:R-:W-:Y:S01]  /*00c0*/  ULDC.64 UR18, c[0x0][0x210] ;  /* 0x0000840000127ab9 */ /* 0x000fe20000000a00 */
[----:B------:R-:W-:Y:S01]  /*00d0*/  ULDC.64 UR16, c[0x0][0x220] ;  /* 0x0000880000107ab9 */ /* 0x000fe20000000a00 */
[----:B------:R-:W4:Y:S01]  /*00e0*/  LDC.64 R6, c[0x0][0x218] ;  /* 0x00008600ff067b82 */ /* 0x000f220000000a00 */
[----:B------:R-:W-:Y:S01]  /*00f0*/  ULDC.64 UR12, c[0x0][0x220] ;  /* 0x00008800000c7ab9 */ /* 0x000fe20000000a00 */
[----:B0-----:R-:W-:-:S06]  /*0100*/  IMAD.WIDE R2, R5, 0x8, R2 ;  /* 0x0000000805027825 */ /* 0x001fcc00078e0202 */
[----:B------:R-:W0:Y:S01]  /*0110*/  LDC.64 R26, c[0x0][0x218] ;  /* 0x00008600ff1a7b82 */ /* 0x000e220000000a00 */
[----:B------:R5:W4:Y:S01]  /*0120*/  LDG.E R0, desc[UR6][R2.64] ;  /* 0x0000000602007981 */ /* 0x000b22000c1e1900 */
[----:B--2---:R-:W-:Y:S01]  /*0130*/  ULEA UR5, UR5, UR4, 0x18 ;  /* 0x0000000405057291 */ /* 0x004fe2000f8ec03f */
[----:B-1----:R-:W-:Y:S01]  /*0140*/  ISETP.GE.AND P1, PT, R23, UR8, PT ;  /* 0x0000000817007c0c */ /* 0x002fe2000bf26270 */
[----:B------:R-:W-:Y:S01]  /*0150*/  IMAD R24, R5, UR8, RZ ;  /* 0x0000000805187c24 */ /* 0x000fe2000f8e02ff */
[----:B---3--:R-:W-:Y:S01]  /*0160*/  PRMT R8, R4, 0x8880, RZ ;  /* 0x0000888004087816 */ /* 0x008fe200000000ff */
[----:B------:R-:W-:Y:S02]  /*0170*/  BSSY B0, `(.L_x_84) ;  /* 0x0000131000007945 */ /* 0x000fe40003800000 */
[----:B------:R-:W-:Y:S02]  /*0180*/  LEA R4, R23, UR5, 0x2 ;  /* 0x0000000517047c11 */ /* 0x000fe4000f8e10ff */
[----:B------:R-:W-:Y:S01]  /*0190*/  ISETP.NE.AND P0, PT, R8, RZ, PT ;  /* 0x000000ff0800720c */ /* 0x000fe20003f05270 */
[----:B-----5:R-:W1:Y:S01]  /*01a0*/  LDC R2, c[0x0][RZ] ;  /* 0x00000000ff027b82 */ /* 0x020e620000000800 */
[----:B------:R-:W-:Y:S01]  /*01b0*/  SHF.R.S32.HI R20, RZ, 0x1f, R24 ;  /* 0x0000001fff147819 */ /* 0x000fe20000011418 */
[----:B------:R2:W-:Y:S01]  /*01c0*/  STS [R4], RZ ;  /* 0x000000ff04007388 */ /* 0x0005e20000000800 */
[----:B----4-:R-:W-:-:S03]  /*01d0*/  IMAD.WIDE R6, R5, 0x4, R6 ;  /* 0x0000000405067825 */ /* 0x010fc600078e0206 */
[----:B0-----:R-:W-:Y:S02]  /*01e0*/  SEL R26, R6, R26, !P0 ;  /* 0x0000001a061a7207 */ /* 0x001fe40004000000 */
[----:B------:R-:W-:Y:S02]  /*01f0*/  SEL R27, R7, R27, !P0 ;  /* 0x0000001b071b7207 */ /* 0x000fe40004000000 */
[----:B------:R-:W-:Y:S02]  /*0200*/  IADD3 R3, P0, R24, R0, RZ ;  /* 0x0000000018037210 */ /* 0x000fe40007f1e0ff */
[----:B------:R-:W-:-:S05]  /*0210*/  SHF.R.S32.HI R9, RZ, 0x1f, R0 ;  /* 0x0000001fff097819 */ /* 0x000fca0000011400 */
[----:B------:R-:W-:Y:S01]  /*0220*/  IMAD.X R22, R20, 0x1, R9, P0 ;  /* 0x0000000114167824 */ /* 0x000fe200000e0609 */
[----:B-12---:R-:W-:Y:S06]  /*0230*/  @P1 BRA `(.L_x_85) ;  /* 0x0000001000901947 */ /* 0x006fec0003800000 */
[----:B------:R-:W0:Y:S01]  /*0240*/  LDC.64 R10, c[0x0][0x220] ;  /* 0x00008800ff0a7b82 */ /* 0x000e220000000a00 */
[----:B------:R-:W1:Y:S01]  /*0250*/  I2F.U32.RP R14, R2 ;  /* 0x00000002000e7306 */ /* 0x000e620000209000 */
[----:B------:R-:W-:Y:S01]  /*0260*/  LOP3.LUT R5, RZ, R23, RZ, 0x33, !PT ;  /* 0x00000017ff057212 */ /* 0x000fe200078e33ff */
[----:B------:R-:W-:Y:S01]  /*0270*/  ULDC.U8 UR4, c[0x0][0x240] ;  /* 0x0000900000047ab9 */ /* 0x000fe20000000000 */
[----:B------:R-:W-:Y:S01]  /*0280*/  ISETP.NE.U32.AND P3, PT, R2, RZ, PT ;  /* 0x000000ff0200720c */ /* 0x000fe20003f65070 */
[----:B------:R-:W-:Y:S01]  /*0290*/  ULDC.64 UR10, c[0x0][0x230] ;  /* 0x00008c00000a7ab9 */ /* 0x000fe20000000a00 */
[----:B0-----:R-:W-:-:S04]  /*02a0*/  LEA R12, P0, R3, R10, 0x2 ;  /* 0x0000000a030c7211 */ /* 0x001fc800078010ff */
[----:B------:R-:W-:-:S05]  /*02b0*/  LEA.HI.X R13, R3, R11, R22, 0x2, P0 ;  /* 0x0000000b030d7211 */ /* 0x000fca00000f1416 */
[----:B------:R0:W2:Y:S01]  /*02c0*/  LDG.E R12, desc[UR6][R12.64] ;  /* 0x000000060c0c7981 */ /* 0x0000a2000c1e1900 */
[----:B-1----:R-:W1:Y:S01]  /*02d0*/  MUFU.RCP R14, R14 ;  /* 0x0000000e000e7308 */ /* 0x002e620000001000 */
[----:B------:R-:W-:Y:S01]  /*02e0*/  UPRMT UR4, UR4, 0x8880, URZ ;  /* 0x0000888004047896 */ /* 0x000fe2000800003f */
[----:B------:R-:W-:-:S05]  /*02f0*/  ISETP.NE.AND P0, PT, R8, RZ, PT ;  /* 0x000000ff0800720c */ /* 0x000fca0003f05270 */
[----:B------:R-:W-:Y:S01]  /*0300*/  ISETP.NE.AND P0, PT, RZ, UR4, P0 ;  /* 0x00000004ff007c0c */ /* 0x000fe20008705270 */
[----:B------:R-:W-:Y:S01]  /*0310*/  ULDC UR4, c[0x0][0x244] ;  /* 0x0000910000047ab9 */ /* 0x000fe20000000800 */
[----:B0-----:R-:W0:Y:S01]  /*0320*/  LDC R13, c[0x0][0x238] ;  /* 0x00008e00ff0d7b82 */ /* 0x001e220000000800 */
[----:B-1----:R-:W-:-:S04]  /*0330*/  VIADD R6, R14, 0xffffffe ;  /* 0x0ffffffe0e067836 */ /* 0x002fc80000000000 */
[----:B------:R1:W3:Y:S02]  /*0340*/  F2I.FTZ.U32.TRUNC.NTZ R7, R6 ;  /* 0x0000000600077305 */ /* 0x0002e4000021f000 */
[----:B-1----:R-:W-:Y:S02]  /*0350*/  IMAD.MOV.U32 R6, RZ, RZ, RZ ;  /* 0x000000ffff067224 */ /* 0x002fe400078e00ff */
[----:B---3--:R-:W-:-:S04]  /*0360*/  IMAD.MOV R15, RZ, RZ, -R7 ;  /* 0x000000ffff0f7224 */ /* 0x008fc800078e0a07 */
[----:B------:R-:W-:-:S04]  /*0370*/  IMAD R15, R15, R2, RZ ;  /* 0x000000020f0f7224 */ /* 0x000fc800078e02ff */
[----:B------:R-:W-:Y:S01]  /*0380*/  IMAD.HI.U32 R16, R7, R15, R6 ;  /* 0x0000000f07107227 */ /* 0x000fe200078e0006 */
[----:B0-----:R-:W-:-:S03]  /*0390*/  SEL R6, R13, 0x1, P0 ;  /* 0x000000010d067807 */ /* 0x001fc60000000000 */
[----:B------:R-:W-:Y:S02]  /*03a0*/  VIADD R7, R5, UR8 ;  /* 0x0000000805077c36 */ /* 0x000fe40008000000 */
[----:B------:R-:W-:Y:S02]  /*03b0*/  IMAD R6, R6, UR8, RZ ;  /* 0x0000000806067c24 */ /* 0x000fe4000f8e02ff */
[----:B------:R-:W-:-:S03]  /*03c0*/  IMAD.HI.U32 R5, R16, R7, RZ ;  /* 0x0000000710057227 */ /* 0x000fc600078e00ff */
[----:B------:R-:W-:Y:S02]  /*03d0*/  I2FP.F32.S32 R8, R6 ;  /* 0x0000000600087245 */ /* 0x000fe40000201400 */
[----:B------:R-:W-:-:S04]  /*03e0*/  IADD3 R14, -R5, RZ, RZ ;  /* 0x000000ff050e7210 */ /* 0x000fc80007ffe1ff */
[----:B------:R-:W0:Y:S01]  /*03f0*/  MUFU.RCP R8, R8 ;  /* 0x0000000800087308 */ /* 0x000e220000001000 */
[----:B------:R-:W-:-:S05]  /*0400*/  IMAD R7, R2, R14, R7 ;  /* 0x0000000e02077224 */ /* 0x000fca00078e0207 */
[----:B------:R-:W-:-:S13]  /*0410*/  ISETP.GE.U32.AND P2, PT, R7, R2, PT ;  /* 0x000000020700720c */ /* 0x000fda0003f46070 */
[----:B------:R-:W-:Y:S02]  /*0420*/  @P2 IMAD.IADD R7, R7, 0x1, -R2 ;  /* 0x0000000107072824 */ /* 0x000fe400078e0a02 */
[----:B------:R-:W-:-:S03]  /*0430*/  @P2 VIADD R5, R5, 0x1 ;  /* 0x0000000105052836 */ /* 0x000fc60000000000 */
[----:B------:R-:W-:Y:S01]  /*0440*/  ISETP.GE.U32.AND P0, PT, R7, R2, PT ;  /* 0x000000020700720c */ /* 0x000fe20003f06070 */
[----:B0-----:R-:W-:-:S12]  /*0450*/  FADD.FTZ R7, R8, R8 ;  /* 0x0000000808077221 */ /* 0x001fd80000010000 */
[----:B------:R-:W-:Y:S01]  /*0460*/  @P0 VIADD R5, R5, 0x1 ;  /* 0x0000000105050836 */ /* 0x000fe20000000000 */
[----:B------:R-:W-:Y:S02]  /*0470*/  ISETP.NE.U32.AND P0, PT, RZ, UR10, PT ;  /* 0x0000000aff007c0c */ /* 0x000fe4000bf05070 */
[----:B------:R-:W-:Y:S02]  /*0480*/  @!P3 LOP3.LUT R5, RZ, R2, RZ, 0x33, !PT ;  /* 0x00000002ff05b212 */ /* 0x000fe400078e33ff */
[----:B------:R-:W-:-:S03]  /*0490*/  ISETP.NE.AND.EX P0, PT, RZ, UR11, PT, P0 ;  /* 0x0000000bff007c0c */ /* 0x000fc6000bf05300 */
[----:B------:R-:W-:-:S05]  /*04a0*/  VIADD R14, R5, 0x1 ;  /* 0x00000001050e7836 */ /* 0x000fca0000000000 */
[----:B------:R-:W-:Y:S01]  /*04b0*/  LOP3.LUT R14, R14, 0x3, RZ, 0xc0, !PT ;  /* 0x000000030e0e7812 */ /* 0x000fe200078ec0ff */
[----:B--2---:R-:W-:-:S04]  /*04c0*/  FADD.FTZ R6, -R12, UR4 ;  /* 0x000000040c067e21 */ /* 0x004fc80008010100 */
[----:B------:R-:W-:Y:S05]  /*04d0*/  @!P0 BRA `(.L_x_86) ;  /* 0x0000000800108947 */ /* 0x000fea0003800000 */
[----:B------:R-:W-:Y:S01]  /*04e0*/  ISETP.NE.AND P0, PT, R14, RZ, PT ;  /* 0x000000ff0e00720c */ /* 0x000fe20003f05270 */
[----:B------:R-:W-:Y:S01]  /*04f0*/  BSSY B1, `(.L_x_87) ;  /* 0x0000028000017945 */ /* 0x000fe20003800000 */
[C---:B------:R-:W-:Y:S01]  /*0500*/  LEA R8, P2, R0.reuse, UR10, 0x2 ;  /* 0x0000000a00087c11 */ /* 0x040fe2000f8410ff */
[----:B------:R-:W-:Y:S01]  /*0510*/  HFMA2.MMA R15, -RZ, RZ, 0, 0 ;  /* 0x00000000ff0f7435 */ /* 0x000fe200000001ff */
[----:B------:R-:W-:Y:S02]  /*0520*/  IMAD.MOV.U32 R17, RZ, RZ, R23 ;  /* 0x000000ffff117224 */ /* 0x000fe400078e0017 */
[----:B------:R-:W-:-:S07]  /*0530*/  LEA.HI.X R9, R0, UR11, R9, 0x2, P2 ;  /* 0x0000000b00097c11 */ /* 0x000fce00090f1409 */
[----:B------:R-:W-:Y:S05]  /*0540*/  @!P0 BRA `(.L_x_88) ;  /* 0x0000000000888947 */ /* 0x000fea0003800000 */
[----:B------:R-:W-:Y:S01]  /*0550*/  IADD3 R16, P0, R24, R23, RZ ;  /* 0x0000001718107210 */ /* 0x000fe20007f1e0ff */
[----:B------:R-:W-:Y:S01]  /*0560*/  ULDC.64 UR10, c[0x0][0x210] ;  /* 0x00008400000a7ab9 */ /* 0x000fe20000000a00 */
[C---:B------:R-:W-:Y:S02]  /*0570*/  IMAD.IADD R19, R23.reuse, 0x1, -R0 ;  /* 0x0000000117137824 */ /* 0x040fe400078e0a00 */
[----:B------:R-:W-:Y:S01]  /*0580*/  LEA.HI.X.SX32 R15, R23, R20, 0x1, P0 ;  /* 0x00000014170f7211 */ /* 0x000fe200000f0eff */
[C---:B------:R-:W-:Y:S02]  /*0590*/  IMAD.SHL.U32 R13, R16.reuse, 0x4, RZ ;  /* 0x00000004100d7824 */ /* 0x040fe400078e00ff */
[----:B------:R-:W-:Y:S01]  /*05a0*/  IMAD.MOV.U32 R17, RZ, RZ, R23 ;  /* 0x000000ffff117224 */ /* 0x000fe200078e0017 */
[----:B------:R-:W-:Y:S02]  /*05b0*/  SHF.L.U64.HI R16, R16, 0x2, R15 ;  /* 0x0000000210107819 */ /* 0x000fe4000001020f */
[----:B------:R-:W-:-:S02]  /*05c0*/  IADD3 R12, P2, R13, R10, RZ ;  /* 0x0000000a0d0c7210 */ /* 0x000fc40007f5e0ff */
[----:B------:R-:W-:Y:S02]  /*05d0*/  IADD3 R10, P0, R13, UR10, RZ ;  /* 0x0000000a0d0a7c10 */ /* 0x000fe4000ff1e0ff */
[----:B------:R-:W-:Y:S01]  /*05e0*/  MOV R15, RZ ;  /* 0x000000ff000f7202 */ /* 0x000fe20000000f00 */
[C---:B------:R-:W-:Y:S01]  /*05f0*/  IMAD.X R13, R16.reuse, 0x1, R11, P2 ;  /* 0x00000001100d7824 */ /* 0x040fe200010e060b */
[----:B------:R-:W-:-:S09]  /*0600*/  IADD3.X R11, R16, UR11, RZ, P0, !PT ;  /* 0x0000000b100b7c10 */ /* 0x000fd200087fe4ff */
.L_x_91:
[----:B------:R-:W-:Y:S01]  /*0610*/  ISETP.NE.AND P0, PT, R19, RZ, PT ;  /* 0x000000ff1300720c */ /* 0x000fe20003f05270 */
[----:B------:R-:W-:Y:S01]  /*0620*/  BSSY B2, `(.L_x_89) ;  /* 0x000000e000027945 */ /* 0x000fe20003800000 */
[----:B------:R-:W-:-:S11]  /*0630*/  VIADD R14, R14, 0xffffffff ;  /* 0xffffffff0e0e7836 */ /* 0x000fd60000000000 */
[----:B------:R-:W-:Y:S05]  /*0640*/  @!P0 BRA `(.L_x_90) ;  /* 0x00000000002c8947 */ /* 0x000fea0003800000 */
[----:B------:R-:W2:Y:S02]  /*0650*/  LDG.E R21, desc[UR6][R12.64] ;  /* 0x000000060c157981 */ /* 0x000ea4000c1e1900 */
[----:B--2---:R-:W-:-:S05]  /*0660*/  FADD.FTZ R16, R6, R21 ;  /* 0x0000001506107221 */ /* 0x004fca0000010000 */
[----:B------:R-:W-:-:S13]  /*0670*/  FSETP.GT.FTZ.AND P0, PT, R16, RZ, PT ;  /* 0x000000ff1000720b */ /* 0x000fda0003f14000 */
[----:B------:R0:W-:Y:S01]  /*0680*/  @!P0 STG.E desc[UR6][R10.64], RZ ;  /* 0x000000ff0a008986 */ /* 0x0001e2000c101906 */
[----:B------:R-:W-:Y:S05]  /*0690*/  @!P0 BRA `(.L_x_90) ;  /* 0x0000000000188947 */ /* 0x000fea0003800000 */
[----:B------:R-:W2:Y:S01]  /*06a0*/  LDG.E R21, desc[UR6][R8.64] ;  /* 0x0000000608157981 */ /* 0x000ea2000c1e1900 */
[----:B------:R-:W-:-:S04]  /*06b0*/  FMUL.FTZ R16, R7, R16 ;  /* 0x0000001007107220 */ /* 0x000fc80000410000 */
[----:B--2---:R-:W-:-:S04]  /*06c0*/  FMUL.FTZ R16, R16, R21 ;  /* 0x0000001510107220 */ /* 0x004fc80000410000 */
[----:B------:R-:W-:Y:S01]  /*06d0*/  FADD.FTZ R15, R15, -R16 ;  /* 0x800000100f0f7221 */ /* 0x000fe20000010000 */
[----:B------:R1:W-:Y:S04]  /*06e0*/  STG.E desc[UR6][R10.64], R16 ;  /* 0x000000100a007986 */ /* 0x0003e8000c101906 */
[----:B------:R1:W-:Y:S02]  /*06f0*/  STS [R4], R15 ;  /* 0x0000000f04007388 */ /* 0x0003e40000000800 */
.L_x_90:
[----:B------:R-:W-:Y:S05]  /*0700*/  BSYNC B2 ;  /* 0x0000000000027941 */ /* 0x000fea0003800000 */
.L_x_89:
[----:B------:R-:W-:Y:S01]  /*0710*/  ISETP.NE.AND P0, PT, R14, RZ, PT ;  /* 0x000000ff0e00720c */ /* 0x000fe20003f05270 */
[----:B01----:R-:W-:-:S04]  /*0720*/  IMAD.WIDE R10, R2, 0x4, R10 ;  /* 0x00000004020a7825 */ /* 0x003fc800078e020a */
[----:B------:R-:W-:-:S04]  /*0730*/  IMAD.WIDE R12, R2, 0x4, R12 ;  /* 0x00000004020c7825 */ /* 0x000fc800078e020c */
[C---:B------:R-:W-:Y:S02]  /*0740*/  IMAD.IADD R17, R2.reuse, 0x1, R17 ;  /* 0x0000000102117824 */ /* 0x040fe400078e0211 */
[----:B------:R-:W-:Y:S02]  /*0750*/  IMAD.IADD R19, R2, 0x1, R19 ;  /* 0x0000000102137824 */ /* 0x000fe400078e0213 */
[----:B------:R-:W-:Y:S05]  /*0760*/  @P0 BRA `(.L_x_91) ;  /* 0xfffffffc00a80947 */ /* 0x000fea000383ffff */
.L_x_88:
[----:B------:R-:W-:Y:S05]  /*0770*/  BSYNC B1 ;  /* 0x0000000000017941 */ /* 0x000fea0003800000 */
.L_x_87:
[----:B------:R-:W-:-:S13]  /*0780*/  ISETP.GE.U32.AND P0, PT, R5, 0x3, PT ;  /* 0x000000030500780c */ /* 0x000fda0003f06070 */
[----:B------:R-:W-:Y:S05]  /*0790*/  @!P0 BRA `(.L_x_85) ;  /* 0x0000000c00388947 */ /* 0x000fea0003800000 */
[----:B------:R-:W-:Y:S01]  /*07a0*/  BSSY B1, `(.L_x_92) ;  /* 0x0000056000017945 */ /* 0x000fe20003800000 */
.L_x_101:
[C---:B------:R-:W-:Y:S01]  /*07b0*/  ISETP.NE.AND P4, PT, R17.reuse, R0, PT ;  /* 0x000000001100720c */ /* 0x040fe20003f85270 */
[----:B------:R-:W-:Y:S01]  /*07c0*/  BSSY B2, `(.L_x_93) ;  /* 0x000001a000027945 */ /* 0x000fe20003800000 */
[-C--:B------:R-:W-:Y:S02]  /*07d0*/  IADD3 R5, P0, R24, R17.reuse, RZ ;  /* 0x0000001118057210 */ /* 0x080fe40007f1e0ff */
[----:B------:R-:W-:Y:S02]  /*07e0*/  IADD3 R21, R2, R17, RZ ;  /* 0x0000001102157210 */ /* 0x000fe40007ffe0ff */
[----:B0123--:R-:W-:Y:S01]  /*07f0*/  LEA.HI.X.SX32 R10, R17, R20, 0x1, P0 ;  /* 0x00000014110a7211 */ /* 0x00ffe200000f0eff */
[----:B------:R-:W-:Y:S01]  /*0800*/  IMAD.SHL.U32 R16, R5, 0x4, RZ ;  /* 0x0000000405107824 */ /* 0x000fe200078e00ff */
[C---:B------:R-:W-:Y:S01]  /*0810*/  ISETP.NE.AND P3, PT, R21.reuse, R0, PT ;  /* 0x000000001500720c */ /* 0x040fe20003f65270 */
[----:B------:R-:W-:Y:S01]  /*0820*/  IMAD.IADD R19, R21, 0x1, R2 ;  /* 0x0000000115137824 */ /* 0x000fe200078e0202 */
[----:B------:R-:W-:-:S02]  /*0830*/  SHF.L.U64.HI R14, R5, 0x2, R10 ;  /* 0x00000002050e7819 */ /* 0x000fc4000001020a */
[----:B------:R-:W-:Y:S01]  /*0840*/  IADD3 R12, P5, R16, UR12, RZ ;  /* 0x0000000c100c7c10 */ /* 0x000fe2000ffbe0ff */
[C---:B------:R-:W-:Y:S01]  /*0850*/  IMAD.IADD R5, R19.reuse, 0x1, R2 ;  /* 0x0000000113057824 */ /* 0x040fe200078e0202 */
[-C--:B------:R-:W-:Y:S02]  /*0860*/  ISETP.NE.AND P2, PT, R19, R0.reuse, PT ;  /* 0x000000001300720c */ /* 0x080fe40003f45270 */
[----:B------:R-:W-:Y:S02]  /*0870*/  IADD3.X R13, R14, UR13, RZ, P5, !PT ;  /* 0x0000000d0e0d7c10 */ /* 0x000fe4000affe4ff */
[----:B------:R-:W-:Y:S01]  /*0880*/  ISETP.NE.AND P0, PT, R5, R0, PT ;  /* 0x000000000500720c */ /* 0x000fe20003f05270 */
[----:B------:R-:W-:-:S12]  /*0890*/  @!P4 BRA `(.L_x_94) ;  /* 0x000000000030c947 */ /* 0x000fd80003800000 */
[----:B------:R-:W2:Y:S01]  /*08a0*/  LDG.E R11, desc[UR6][R12.64] ;  /* 0x000000060c0b7981 */ /* 0x000ea2000c1e1900 */
[----:B------:R-:W-:Y:S01]  /*08b0*/  IADD3 R10, P5, R16, UR14, RZ ;  /* 0x0000000e100a7c10 */ /* 0x000fe2000ffbe0ff */
[----:B--2---:R-:W-:-:S03]  /*08c0*/  FADD.FTZ R18, R6, R11 ;  /* 0x0000000b06127221 */ /* 0x004fc60000010000 */
[----:B------:R-:W-:Y:S02]  /*08d0*/  IADD3.X R11, R14, UR15, RZ, P5, !PT ;  /* 0x0000000f0e0b7c10 */ /* 0x000fe4000affe4ff */
[----:B------:R-:W-:-:S13]  /*08e0*/  FSETP.GT.FTZ.AND P4, PT, R18, RZ, PT ;  /* 0x000000ff1200720b */ /* 0x000fda0003f94000 */
[----:B------:R0:W-:Y:S04]  /*08f0*/  @!P4 STG.E desc[UR6][R10.64], RZ ;  /* 0x000000ff0a00c986 */ /* 0x0001e8000c101906 */
[----:B------:R-:W2:Y:S01]  /*0900*/  @P4 LDG.E R17, desc[UR6][R8.64] ;  /* 0x0000000608114981 */ /* 0x000ea2000c1e1900 */
[----:B------:R-:W-:-:S04]  /*0910*/  @P4 FMUL.FTZ R14, R7, R18 ;  /* 0x00000012070e4220 */ /* 0x000fc80000410000 */
[----:B--2---:R-:W-:-:S04]  /*0920*/  @P4 FMUL.FTZ R14, R14, R17 ;  /* 0x000000110e0e4220 */ /* 0x004fc80000410000 */
[----:B------:R-:W-:Y:S01]  /*0930*/  @P4 FADD.FTZ R15, R15, -R14 ;  /* 0x8000000e0f0f4221 */ /* 0x000fe20000010000 */
[----:B------:R0:W-:Y:S04]  /*0940*/  @P4 STG.E desc[UR6][R10.64], R14 ;  /* 0x0000000e0a004986 */ /* 0x0001e8000c101906 */
[----:B------:R0:W-:Y:S02]  /*0950*/  @P4 STS [R4], R15 ;  /* 0x0000000f04004388 */ /* 0x0001e40000000800 */
.L_x_94:
[----:B------:R-:W-:Y:S05]  /*0960*/  BSYNC B2 ;  /* 0x0000000000027941 */ /* 0x000fea0003800000 */
.L_x_93:
[----:B------:R-:W-:Y:S01]  /*0970*/  BSSY B2, `(.L_x_95) ;  /* 0x0000011000027945 */ /* 0x000fe20003800000 */
[----:B------:R-:W-:-:S03]  /*0980*/  IMAD.WIDE R12, R2, 0x4, R12 ;  /* 0x00000004020c7825 */ /* 0x000fc600078e020c */
[----:B------:R-:W-:Y:S05]  /*0990*/  @!P3 BRA `(.L_x_96) ;  /* 0x000000000038b947 */ /* 0x000fea0003800000 */
[----:B0-----:R-:W2:Y:S02]  /*09a0*/  LDG.E R11, desc[UR6][R12.64] ;  /* 0x000000060c0b7981 */ /* 0x001ea4000c1e1900 */
[----:B--2---:R-:W-:Y:S01]  /*09b0*/  FADD.FTZ R16, R6, R11 ;  /* 0x0000000b06107221 */ /* 0x004fe20000010000 */
[----:B------:R-:W-:-:S04]  /*09c0*/  IADD3 R11, P4, R24, R21, RZ ;  /* 0x00000015180b7210 */ /* 0x000fc80007f9e0ff */
[----:B------:R-:W-:Y:S02]  /*09d0*/  FSETP.GT.FTZ.AND P3, PT, R16, RZ, PT ;  /* 0x000000ff1000720b */ /* 0x000fe40003f74000 */
[----:B------:R-:W-:Y:S02]  /*09e0*/  LEA.HI.X.SX32 R14, R21, R20, 0x1, P4 ;  /* 0x00000014150e7211 */ /* 0x000fe400020f0eff */
[----:B------:R-:W-:-:S04]  /*09f0*/  LEA R10, P4, R11, UR14, 0x2 ;  /* 0x0000000e0b0a7c11 */ /* 0x000fc8000f8810ff */
[----:B------:R-:W-:-:S05]  /*0a00*/  LEA.HI.X R11, R11, UR15, R14, 0x2, P4 ;  /* 0x0000000f0b0b7c11 */ /* 0x000fca000a0f140e */
[----:B------:R1:W-:Y:S04]  /*0a10*/  @!P3 STG.E desc[UR6][R10.64], RZ ;  /* 0x000000ff0a00b986 */ /* 0x0003e8000c101906 */
[----:B------:R-:W2:Y:S01]  /*0a20*/  @P3 LDG.E R17, desc[UR6][R8.64] ;  /* 0x0000000608113981 */ /* 0x000ea2000c1e1900 */
[----:B------:R-:W-:-:S04]  /*0a30*/  @P3 FMUL.FTZ R14, R7, R16 ;  /* 0x00000010070e3220 */ /* 0x000fc80000410000 */
[----:B--2---:R-:W-:-:S04]  /*0a40*/  @P3 FMUL.FTZ R14, R14, R17 ;  /* 0x000000110e0e3220 */ /* 0x004fc80000410000 */
[----:B------:R-:W-:Y:S01]  /*0a50*/  @P3 FADD.FTZ R15, R15, -R14 ;  /* 0x8000000e0f0f3221 */ /* 0x000fe20000010000 */
[----:B------:R1:W-:Y:S04]  /*0a60*/  @P3 STG.E desc[UR6][R10.64], R14 ;  /* 0x0000000e0a003986 */ /* 0x0003e8000c101906 */
[----:B------:R1:W-:Y:S02]  /*0a70*/  @P3 STS [R4], R15 ;  /* 0x0000000f04003388 */ /* 0x0003e40000000800 */
.L_x_96:
[----:B------:R-:W-:Y:S05]  /*0a80*/  BSYNC B2 ;  /* 0x0000000000027941 */ /* 0x000fea0003800000 */
.L_x_95:
[----:B------:R-:W-:Y:S01]  /*0a90*/  BSSY B2, `(.L_x_97) ;  /* 0x0000011000027945 */ /* 0x000fe20003800000 */
[----:B------:R-:W-:-:S03]  /*0aa0*/  IMAD.WIDE R12, R2, 0x4, R12 ;  /* 0x00000004020c7825 */ /* 0x000fc600078e020c */
[----:B------:R-:W-:Y:S05]  /*0ab0*/  @!P2 BRA `(.L_x_98) ;  /* 0x000000000038a947 */ /* 0x000fea0003800000 */
[----:B01----:R-:W2:Y:S02]  /*0ac0*/  LDG.E R11, desc[UR6][R12.64] ;  /* 0x000000060c0b7981 */ /* 0x003ea4000c1e1900 */
[----:B--2---:R-:W-:Y:S01]  /*0ad0*/  FADD.FTZ R16, R6, R11 ;  /* 0x0000000b06107221 */ /* 0x004fe20000010000 */
[----:B------:R-:W-:-:S04]  /*0ae0*/  IADD3 R11, P3, R24, R19, RZ ;  /* 0x00000013180b7210 */ /* 0x000fc80007f7e0ff */
[----:B------:R-:W-:Y:S02]  /*0af0*/  FSETP.GT.FTZ.AND P2, PT, R16, RZ, PT ;  /* 0x000000ff1000720b */ /* 0x000fe40003f54000 */
[----:B------:R-:W-:Y:S02]  /*0b00*/  LEA.HI.X.SX32 R14, R19, R20, 0x1, P3 ;  /* 0x00000014130e7211 */ /* 0x000fe400018f0eff */
[----:B------:R-:W-:-:S04]  /*0b10*/  LEA R10, P3, R11, UR14, 0x2 ;  /* 0x0000000e0b0a7c11 */ /* 0x000fc8000f8610ff */
[----:B------:R-:W-:-:S05]  /*0b20*/  LEA.HI.X R11, R11, UR15, R14, 0x2, P3 ;  /* 0x0000000f0b0b7c11 */ /* 0x000fca00098f140e */
[----:B------:R2:W-:Y:S04]  /*0b30*/  @!P2 STG.E desc[UR6][R10.64], RZ ;  /* 0x000000ff0a00a986 */ /* 0x0005e8000c101906 */
[----:B------:R-:W3:Y:S01]  /*0b40*/  @P2 LDG.E R17, desc[UR6][R8.64] ;  /* 0x0000000608112981 */ /* 0x000ee2000c1e1900 */
[----:B------:R-:W-:-:S04]  /*0b50*/  @P2 FMUL.FTZ R14, R7, R16 ;  /* 0x00000010070e2220 */ /* 0x000fc80000410000 */
[----:B---3--:R-:W-:-:S04]  /*0b60*/  @P2 FMUL.FTZ R14, R14, R17 ;  /* 0x000000110e0e2220 */ /* 0x008fc80000410000 */
[----:B------:R-:W-:Y:S01]  /*0b70*/  @P2 FADD.FTZ R15, R15, -R14 ;  /* 0x8000000e0f0f2221 */ /* 0x000fe20000010000 */
[----:B------:R2:W-:Y:S04]  /*0b80*/  @P2 STG.E desc[UR6][R10.64], R14 ;  /* 0x0000000e0a002986 */ /* 0x0005e8000c101906 */
[----:B------:R2:W-:Y:S02]  /*0b90*/  @P2 STS [R4], R15 ;  /* 0x0000000f04002388 */ /* 0x0005e40000000800 */
.L_x_98:
[----:B------:R-:W-:Y:S05]  /*0ba0*/  BSYNC B2 ;  /* 0x0000000000027941 */ /* 0x000fea0003800000 */
.L_x_97:
[----:B------:R-:W-:Y:S04]  /*0bb0*/  BSSY B2, `(.L_x_99) ;  /* 0x0000011000027945 */ /* 0x000fe80003800000 */
[----:B------:R-:W-:Y:S05]  /*0bc0*/  @!P0 BRA `(.L_x_100) ;  /* 0x00000000003c8947 */ /* 0x000fea0003800000 */
[----:B------:R-:W-:-:S06]  /*0bd0*/  IMAD.WIDE R12, R2, 0x4, R12 ;  /* 0x00000004020c7825 */ /* 0x000fcc00078e020c */
[----:B------:R-:W3:Y:S01]  /*0be0*/  LDG.E R13, desc[UR6][R12.64] ;  /* 0x000000060c0d7981 */ /* 0x000ee2000c1e1900 */
[----:B012---:R-:W-:-:S04]  /*0bf0*/  IADD3 R11, P2, R24, R5, RZ ;  /* 0x00000005180b7210 */ /* 0x007fc80007f5e0ff */
[----:B------:R-:W-:Y:S02]  /*0c00*/  LEA.HI.X.SX32 R14, R5, R20, 0x1, P2 ;  /* 0x00000014050e7211 */ /* 0x000fe400010f0eff */
[----:B------:R-:W-:-:S04]  /*0c10*/  LEA R10, P2, R11, UR14, 0x2 ;  /* 0x0000000e0b0a7c11 */ /* 0x000fc8000f8410ff */
[----:B------:R-:W-:Y:S01]  /*0c20*/  LEA.HI.X R11, R11, UR15, R14, 0x2, P2 ;  /* 0x0000000f0b0b7c11 */ /* 0x000fe200090f140e */
[----:B---3--:R-:W-:-:S05]  /*0c30*/  FADD.FTZ R16, R6, R13 ;  /* 0x0000000d06107221 */ /* 0x008fca0000010000 */
        /* <DEDUP_REMOVED lines=8> */
.L_x_100:
[----:B------:R-:W-:Y:S05]  /*0cc0*/  BSYNC B2 ;  /* 0x0000000000027941 */ /* 0x000fea0003800000 */
.L_x_99:
[----:B------:R-:W-:-:S05]  /*0cd0*/  IMAD.IADD R17, R5, 0x1, R2 ;  /* 0x0000000105117824 */ /* 0x000fca00078e0202 */
[----:B------:R-:W-:-:S13]  /*0ce0*/  ISETP.GE.AND P0, PT, R17, UR9, PT ;  /* 0x0000000911007c0c */ /* 0x000fda000bf06270 */
[----:B------:R-:W-:Y:S05]  /*0cf0*/  @!P0 BRA `(.L_x_101) ;  /* 0xfffffff800ac8947 */ /* 0x000fea000383ffff */
[----:B------:R-:W-:Y:S05]  /*0d00*/  BSYNC B1 ;  /* 0x0000000000017941 */ /* 0x000fea0003800000 */
.L_x_92:
[----:B------:R-:W-:Y:S05]  /*0d10*/  BRA `(.L_x_85) ;  /* 0x0000000400d87947 */ /* 0x000fea0003800000 */
.L_x_86:
[----:B------:R-:W-:Y:S01]  /*0d20*/  ISETP.NE.AND P0, PT, R14, RZ, PT ;  /* 0x000000ff0e00720c */ /* 0x000fe20003f05270 */
[----:B------:R-:W-:Y:S01]  /*0d30*/  BSSY B1, `(.L_x_102) ;  /* 0x0000025000017945 */ /* 0x000fe20003800000 */
[----:B------:R-:W-:Y:S01]  /*0d40*/  MOV R15, RZ ;  /* 0x000000ff000f7202 */ /* 0x000fe20000000f00 */
[----:B------:R-:W-:-:S10]  /*0d50*/  IMAD.MOV.U32 R17, RZ, RZ, R23 ;  /* 0x000000ffff117224 */ /* 0x000fd400078e0017 */
[----:B------:R-:W-:Y:S05]  /*0d60*/  @!P0 BRA `(.L_x_103) ;  /* 0x0000000000848947 */ /* 0x000fea0003800000 */
[----:B------:R-:W-:Y:S01]  /*0d70*/  IADD3 R8, P0, R24, R23, RZ ;  /* 0x0000001718087210 */ /* 0x000fe20007f1e0ff */
[----:B------:R-:W-:Y:S01]  /*0d80*/  ULDC.64 UR10, c[0x0][0x210] ;  /* 0x00008400000a7ab9 */ /* 0x000fe20000000a00 */
[----:B------:R-:W-:Y:S01]  /*0d90*/  HFMA2.MMA R15, -RZ, RZ, 0, 0 ;  /* 0x00000000ff0f7435 */ /* 0x000fe200000001ff */
[C---:B------:R-:W-:Y:S01]  /*0da0*/  IMAD.IADD R19, R23.reuse, 0x1, -R0 ;  /* 0x0000000117137824 */ /* 0x040fe200078e0a00 */
[----:B------:R-:W-:Y:S01]  /*0db0*/  LEA.HI.X.SX32 R9, R23, R20, 0x1, P0 ;  /* 0x0000001417097211 */ /* 0x000fe200000f0eff */
[C---:B------:R-:W-:Y:S02]  /*0dc0*/  IMAD.SHL.U32 R13, R8.reuse, 0x4, RZ ;  /* 0x00000004080d7824 */ /* 0x040fe400078e00ff */
[----:B------:R-:W-:Y:S01]  /*0dd0*/  IMAD.MOV.U32 R17, RZ, RZ, R23 ;  /* 0x000000ffff117224 */ /* 0x000fe200078e0017 */
[----:B------:R-:W-:Y:S02]  /*0de0*/  SHF.L.U64.HI R16, R8, 0x2, R9 ;  /* 0x0000000208107819 */ /* 0x000fe40000010209 */
[----:B------:R-:W-:-:S02]  /*0df0*/  IADD3 R12, P2, R13, R10, RZ ;  /* 0x0000000a0d0c7210 */ /* 0x000fc40007f5e0ff */
[----:B------:R-:W-:-:S03]  /*0e00*/  IADD3 R8, P0, R13, UR10, RZ ;  /* 0x0000000a0d087c10 */ /* 0x000fc6000ff1e0ff */
[C---:B------:R-:W-:Y:S01]  /*0e10*/  IMAD.X R13, R16.reuse, 0x1, R11, P2 ;  /* 0x00000001100d7824 */ /* 0x040fe200010e060b */
[----:B------:R-:W-:-:S09]  /*0e20*/  IADD3.X R9, R16, UR11, RZ, P0, !PT ;  /* 0x0000000b10097c10 */ /* 0x000fd200087fe4ff */
.L_x_106:
[----:B------:R-:W-:Y:S01]  /*0e30*/  ISETP.NE.AND P0, PT, R19, RZ, PT ;  /* 0x000000ff1300720c */ /* 0x000fe20003f05270 */
[----:B------:R-:W-:Y:S01]  /*0e40*/  BSSY B2, `(.L_x_104) ;  /* 0x000000c000027945 */ /* 0x000fe20003800000 */
[----:B------:R-:W-:Y:S02]  /*0e50*/  VIADD R14, R14, 0xffffffff ;  /* 0xffffffff0e0e7836 */ /* 0x000fe40000000000 */
[----:B------:R-:W-:-:S09]  /*0e60*/  IMAD.WIDE R10, R2, 0x4, R8 ;  /* 0x00000004020a7825 */ /* 0x000fd200078e0208 */
[----:B------:R-:W-:Y:S05]  /*0e70*/  @!P0 BRA `(.L_x_105) ;  /* 0x0000000000208947 */ /* 0x000fea0003800000 */
[----:B------:R-:W2:Y:S02]  /*0e80*/  LDG.E R21, desc[UR6][R12.64] ;  /* 0x000000060c157981 */ /* 0x000ea4000c1e1900 */
[----:B--2---:R-:W-:-:S05]  /*0e90*/  FADD.FTZ R16, R6, R21 ;  /* 0x0000001506107221 */ /* 0x004fca0000010000 */
[----:B------:R-:W-:-:S13]  /*0ea0*/  FSETP.GT.FTZ.AND P0, PT, R16, RZ, PT ;  /* 0x000000ff1000720b */ /* 0x000fda0003f14000 */
[----:B------:R-:W-:Y:S01]  /*0eb0*/  @P0 FMUL.FTZ R16, R7, R16 ;  /* 0x0000001007100220 */ /* 0x000fe20000410000 */
[----:B------:R0:W-:Y:S03]  /*0ec0*/  @!P0 STG.E desc[UR6][R8.64], RZ ;  /* 0x000000ff08008986 */ /* 0x0001e6000c101906 */
[----:B------:R-:W-:Y:S01]  /*0ed0*/  @P0 FADD.FTZ R15, R15, -R16 ;  /* 0x800000100f0f0221 */ /* 0x000fe20000010000 */
[----:B------:R0:W-:Y:S04]  /*0ee0*/  @P0 STG.E desc[UR6][R8.64], R16 ;  /* 0x0000001008000986 */ /* 0x0001e8000c101906 */
[----:B------:R0:W-:Y:S02]  /*0ef0*/  @P0 STS [R4], R15 ;  /* 0x0000000f04000388 */ /* 0x0001e40000000800 */
.L_x_105:
[----:B------:R-:W-:Y:S05]  /*0f00*/  BSYNC B2 ;  /* 0x0000000000027941 */ /* 0x000fea0003800000 */
.L_x_104:
[----:B------:R-:W-:Y:S01]  /*0f10*/  ISETP.NE.AND P0, PT, R14, RZ, PT ;  /* 0x000000ff0e00720c */ /* 0x000fe20003f05270 */
[C---:B------:R-:W-:Y:S01]  /*0f20*/  IMAD.WIDE R12, R2.reuse, 0x4, R12 ;  /* 0x00000004020c7825 */ /* 0x040fe200078e020c */
[----:B------:R-:W-:-:S03]  /*0f30*/  IADD3 R17, R2, R17, RZ ;  /* 0x0000001102117210 */ /* 0x000fc60007ffe0ff */
[----:B0-----:R-:W-:Y:S02]  /*0f40*/  IMAD.MOV.U32 R8, RZ, RZ, R10 ;  /* 0x000000ffff087224 */ /* 0x001fe400078e000a */
[----:B------:R-:W-:Y:S02]  /*0f50*/  IMAD.MOV.U32 R9, RZ, RZ, R11 ;  /* 0x000000ffff097224 */ /* 0x000fe400078e000b */
[----:B------:R-:W-:-:S04]  /*0f60*/  IMAD.IADD R19, R2, 0x1, R19 ;  /* 0x0000000102137824 */ /* 0x000fc800078e0213 */
[----:B------:R-:W-:Y:S05]  /*0f70*/  @P0 BRA `(.L_x_106) ;  /* 0xfffffffc00ac0947 */ /* 0x000fea000383ffff */
.L_x_103:
[----:B------:R-:W-:Y:S05]  /*0f80*/  BSYNC B1 ;  /* 0x0000000000017941 */ /* 0x000fea0003800000 */
.L_x_102:
[----:B------:R-:W-:-:S13]  /*0f90*/  ISETP.GE.U32.AND P0, PT, R5, 0x3, PT ;  /* 0x000000030500780c */ /* 0x000fda0003f06070 */
[----:B------:R-:W-:Y:S05]  /*0fa0*/  @!P0 BRA `(.L_x_85) ;  /* 0x0000000400348947 */ /* 0x000fea0003800000 */
.L_x_115:
[----:B------:R-:W-:Y:S01]  /*0fb0*/  ISETP.NE.AND P4, PT, R17, R0, PT ;  /* 0x000000001100720c */ /* 0x000fe20003f85270 */
[----:B------:R-:W-:Y:S01]  /*0fc0*/  IMAD.IADD R19, R2, 0x1, R17 ;  /* 0x0000000102137824 */ /* 0x000fe200078e0211 */
[----:B------:R-:W-:Y:S01]  /*0fd0*/  IADD3 R5, P0, R24, R17, RZ ;  /* 0x0000001118057210 */ /* 0x000fe20007f1e0ff */
[----:B------:R-:W-:Y:S02]  /*0fe0*/  BSSY B1, `(.L_x_107) ;  /* 0x0000016000017945 */ /* 0x000fe40003800000 */
[----:B------:R-:W-:Y:S01]  /*0ff0*/  IMAD.IADD R13, R19, 0x1, R2 ;  /* 0x00000001130d7824 */ /* 0x000fe200078e0202 */
[----:B---3--:R-:W-:Y:S01]  /*1000*/  LEA.HI.X.SX32 R8, R17, R20, 0x1, P0 ;  /* 0x0000001411087211 */ /* 0x008fe200000f0eff */
[----:B012---:R-:W-:Y:S01]  /*1010*/  IMAD.SHL.U32 R10, R5, 0x4, RZ ;  /* 0x00000004050a7824 */ /* 0x007fe200078e00ff */
[----:B------:R-:W-:Y:S02]  /*1020*/  ISETP.NE.AND P3, PT, R19, R0, PT ;  /* 0x000000001300720c */ /* 0x000fe40003f65270 */
[----:B------:R-:W-:-:S02]  /*1030*/  SHF.L.U64.HI R14, R5, 0x2, R8 ;  /* 0x00000002050e7819 */ /* 0x000fc40000010208 */
[C---:B------:R-:W-:Y:S02]  /*1040*/  IADD3 R5, R13.reuse, R2, RZ ;  /* 0x000000020d057210 */ /* 0x040fe40007ffe0ff */
[----:B------:R-:W-:Y:S02]  /*1050*/  IADD3 R8, P5, R10, UR16, RZ ;  /* 0x000000100a087c10 */ /* 0x000fe4000ffbe0ff */
[-C--:B------:R-:W-:Y:S02]  /*1060*/  ISETP.NE.AND P2, PT, R13, R0.reuse, PT ;  /* 0x000000000d00720c */ /* 0x080fe40003f45270 */
[----:B------:R-:W-:Y:S02]  /*1070*/  ISETP.NE.AND P0, PT, R5, R0, PT ;  /* 0x000000000500720c */ /* 0x000fe40003f05270 */
[----:B------:R-:W-:Y:S01]  /*1080*/  IADD3.X R9, R14, UR17, RZ, P5, !PT ;  /* 0x000000110e097c10 */ /* 0x000fe2000affe4ff */
[----:B------:R-:W-:Y:S10]  /*1090*/  @!P4 BRA `(.L_x_108) ;  /* 0x000000000028c947 */ /* 0x000ff40003800000 */
[----:B------:R-:W2:Y:S01]  /*10a0*/  LDG.E R11, desc[UR6][R8.64] ;  /* 0x00000006080b7981 */ /* 0x000ea2000c1e1900 */
[----:B------:R-:W-:Y:S01]  /*10b0*/  IADD3 R10, P5, R10, UR18, RZ ;  /* 0x000000120a0a7c10 */ /* 0x000fe2000ffbe0ff */
[----:B--2---:R-:W-:-:S03]  /*10c0*/  FADD.FTZ R12, R6, R11 ;  /* 0x0000000b060c7221 */ /* 0x004fc60000010000 */
[----:B------:R-:W-:Y:S02]  /*10d0*/  IADD3.X R11, R14, UR19, RZ, P5, !PT ;  /* 0x000000130e0b7c10 */ /* 0x000fe4000affe4ff */
[----:B------:R-:W-:-:S13]  /*10e0*/  FSETP.GT.FTZ.AND P4, PT, R12, RZ, PT ;  /* 0x000000ff0c00720b */ /* 0x000fda0003f94000 */
[----:B------:R-:W-:Y:S01]  /*10f0*/  @P4 FMUL.FTZ R12, R7, R12 ;  /* 0x0000000c070c4220 */ /* 0x000fe20000410000 */
[----:B------:R0:W-:Y:S03]  /*1100*/  @!P4 STG.E desc[UR6][R10.64], RZ ;  /* 0x000000ff0a00c986 */ /* 0x0001e6000c101906 */
[----:B------:R-:W-:Y:S01]  /*1110*/  @P4 FADD.FTZ R15, R15, -R12 ;  /* 0x8000000c0f0f4221 */ /* 0x000fe20000010000 */
[----:B------:R0:W-:Y:S04]  /*1120*/  @P4 STG.E desc[UR6][R10.64], R12 ;  /* 0x0000000c0a004986 */ /* 0x0001e8000c101906 */
[----:B------:R0:W-:Y:S02]  /*1130*/  @P4 STS [R4], R15 ;  /* 0x0000000f04004388 */ /* 0x0001e40000000800 */
.L_x_108:
[----:B------:R-:W-:Y:S05]  /*1140*/  BSYNC B1 ;  /* 0x0000000000017941 */ /* 0x000fea0003800000 */
.L_x_107:
        /* <DEDUP_REMOVED lines=10> */
[----:B------:R-:W-:Y:S01]  /*11f0*/  @P3 FMUL.FTZ R12, R7, R12 ;  /* 0x0000000c070c3220 */ /* 0x000fe20000410000 */
[----:B------:R1:W-:Y:S03]  /*1200*/  @!P3 STG.E desc[UR6][R10.64], RZ ;  /* 0x000000ff0a00b986 */ /* 0x0003e6000c101906 */
[----:B------:R-:W-:Y:S01]  /*1210*/  @P3 FADD.FTZ R15, R15, -R12 ;  /* 0x8000000c0f0f3221 */ /* 0x000fe20000010000 */
[----:B------:R1:W-:Y:S04]  /*1220*/  @P3 STG.E desc[UR6][R10.64], R12 ;  /* 0x0000000c0a003986 */ /* 0x0003e8000c101906 */
[----:B------:R1:W-:Y:S02]  /*1230*/  @P3 STS [R4], R15 ;  /* 0x0000000f04003388 */ /* 0x0003e40000000800 */
.L_x_110:
[----:B------:R-:W-:Y:S05]  /*1240*/  BSYNC B1 ;  /* 0x0000000000017941 */ /* 0x000fea0003800000 */
.L_x_109:
        /* <DEDUP_REMOVED lines=15> */
.L_x_112:
[----:B------:R-:W-:Y:S05]  /*1340*/  BSYNC B1 ;  /* 0x0000000000017941 */ /* 0x000fea0003800000 */
.L_x_111:
[----:B------:R-:W-:Y:S04]  /*1350*/  BSSY B1, `(.L_x_113) ;  /* 0x000000f000017945 */ /* 0x000fe80003800000 */
[----:B------:R-:W-:Y:S05]  /*1360*/  @!P0 BRA `(.L_x_114) ;  /* 0x0000000000348947 */ /* 0x000fea0003800000 */
[----:B012---:R-:W-:-:S06]  /*1370*/  IMAD.WIDE R10, R2, 0x4, R8 ;  /* 0x00000004020a7825 */ /* 0x007fcc00078e0208 */
[----:B------:R-:W2:Y:S01]  /*1380*/  LDG.E R11, desc[UR6][R10.64] ;  /* 0x000000060a0b7981 */ /* 0x000ea2000c1e1900 */
[----:B------:R-:W-:-:S04]  /*1390*/  IADD3 R9, P2, R24, R5, RZ ;  /* 0x0000000518097210 */ /* 0x000fc80007f5e0ff */
[----:B------:R-:W-:Y:S02]  /*13a0*/  LEA.HI.X.SX32 R14, R5, R20, 0x1, P2 ;  /* 0x00000014050e7211 */ /* 0x000fe400010f0eff */
[----:B------:R-:W-:-:S04]  /*13b0*/  LEA R8, P2, R9, UR18, 0x2 ;  /* 0x0000001209087c11 */ /* 0x000fc8000f8410ff */
[----:B------:R-:W-:Y:S01]  /*13c0*/  LEA.HI.X R9, R9, UR19, R14, 0x2, P2 ;  /* 0x0000001309097c11 */ /* 0x000fe200090f140e */
[----:B--2---:R-:W-:-:S05]  /*13d0*/  FADD.FTZ R12, R6, R11 ;  /* 0x0000000b060c7221 */ /* 0x004fca0000010000 */
[----:B------:R-:W-:-:S13]  /*13e0*/  FSETP.GT.FTZ.AND P0, PT, R12, RZ, PT ;  /* 0x000000ff0c00720b */ /* 0x000fda0003f14000 */
[----:B------:R-:W-:Y:S01]  /*13f0*/  @P0 FMUL.FTZ R12, R7, R12 ;  /* 0x0000000c070c0220 */ /* 0x000fe20000410000 */
[----:B------:R3:W-:Y:S03]  /*1400*/  @!P0 STG.E desc[UR6][R8.64], RZ ;  /* 0x000000ff08008986 */ /* 0x0007e6000c101906 */
[----:B------:R-:W-:Y:S01]  /*1410*/  @P0 FADD.FTZ R15, R15, -R12 ;  /* 0x8000000c0f0f0221 */ /* 0x000fe20000010000 */
[----:B------:R3:W-:Y:S04]  /*1420*/  @P0 STG.E desc[UR6][R8.64], R12 ;  /* 0x0000000c08000986 */ /* 0x0007e8000c101906 */
[----:B------:R3:W-:Y:S02]  /*1430*/  @P0 STS [R4], R15 ;  /* 0x0000000f04000388 */ /* 0x0007e40000000800 */
.L_x_114:
[----:B------:R-:W-:Y:S05]  /*1440*/  BSYNC B1 ;  /* 0x0000000000017941 */ /* 0x000fea0003800000 */
.L_x_113:
[----:B------:R-:W-:-:S05]  /*1450*/  IMAD.IADD R17, R5, 0x1, R2 ;  /* 0x0000000105117824 */ /* 0x000fca00078e0202 */
[----:B------:R-:W-:-:S13]  /*1460*/  ISETP.GE.AND P0, PT, R17, UR20, PT ;  /* 0x0000001411007c0c */ /* 0x000fda000bf06270 */
[----:B------:R-:W-:Y:S05]  /*1470*/  @!P0 BRA `(.L_x_115) ;  /* 0xfffffff800cc8947 */ /* 0x000fea000383ffff */
.L_x_85:
[----:B------:R-:W-:Y:S05]  /*1480*/  BSYNC B0 ;  /* 0x0000000000007941 */ /* 0x000fea0003800000 */
.L_x_84:
        /* <DEDUP_REMOVED lines=15> */
[----:B------:R-:W-:Y:S02]  /*1580*/  IMAD.MOV.U32 R19, RZ, RZ, RZ ;  /* 0x000000ffff137224 */ /* 0x000fe400078e00ff */
[----:B------:R-:W-:-:S13]  /*1590*/  ISETP.GT.AND P0, PT, R0, RZ, PT ;  /* 0x000000ff0000720c */ /* 0x000fda0003f04270 */
[----:B------:R-:W-:Y:S05]  /*15a0*/  @!P0 BRA `(.L_x_120) ;  /* 0x0000000000bc8947 */ /* 0x000fea0003800000 */
[----:B------:R-:W-:Y:S02]  /*15b0*/  ISETP.GT.AND P2, PT, R0, 0xc, PT ;  /* 0x0000000c0000780c */ /* 0x000fe40003f44270 */
[----:B------:R-:W-:-:S11]  /*15c0*/  PLOP3.LUT P0, PT, PT, PT, PT, 0x80, 0x0 ;  /* 0x000000000000781c */ /* 0x000fd60003f0f070 */
[----:B------:R-:W-:Y:S05]  /*15d0*/  @!P2 BRA `(.L_x_121) ;  /* 0x000000000068a947 */ /* 0x000fea0003800000 */
[----:B------:R-:W-:-:S13]  /*15e0*/  PLOP3.LUT P0, PT, PT, PT, PT, 0x8, 0x0 ;  /* 0x000000000000781c */ /* 0x000fda0003f0e170 */
.L_x_122:
[----:B------:R-:W-:Y:S01]  /*15f0*/  ULEA UR8, UR4, UR5, 0x2 ;  /* 0x0000000504087291 */ /* 0x000fe2000f8e103f */
[----:B------:R-:W-:Y:S01]  /*1600*/  VIADD R0, R0, 0xfffffff0 ;  /* 0xfffffff000007836 */ /* 0x000fe20000000000 */
[----:B------:R-:W-:-:S04]  /*1610*/  UIADD3 UR4, UR4, 0x10, URZ ;  /* 0x0000001004047890 */ /* 0x000fc8000fffe03f */
[----:B------:R-:W-:-:S03]  /*1620*/  ISETP.GT.AND P2, PT, R0, 0xc, PT ;  /* 0x0000000c0000780c */ /* 0x000fc60003f44270 */
[----:B0123--:R-:W0:Y:S04]  /*1630*/  LDS.128 R4, [UR8] ;  /* 0x00000008ff047984 */ /* 0x00fe280008000c00 */
[----:B------:R-:W1:Y:S04]  /*1640*/  LDS.128 R8, [UR8+0x10] ;  /* 0x00001008ff087984 */ /* 0x000e680008000c00 */
[----:B------:R-:W2:Y:S01]  /*1650*/  LDS.128 R12, [UR8+0x20] ;  /* 0x00002008ff0c7984 */ /* 0x000ea20008000c00 */
[----:B0-----:R-:W-:-:S03]  /*1660*/  FADD.FTZ R4, R4, R19 ;  /* 0x0000001304047221 */ /* 0x001fc60000010000 */
[----:B------:R-:W0:Y:S01]  /*1670*/  LDS.128 R16, [UR8+0x30] ;  /* 0x00003008ff107984 */ /* 0x000e220008000c00 */
        /* <DEDUP_REMOVED lines=16> */
.L_x_121:
[----:B------:R-:W-:-:S13]  /*1780*/  ISETP.GT.AND P2, PT, R0, 0x4, PT ;  /* 0x000000040000780c */ /* 0x000fda0003f44270 */
[----:B------:R-:W-:Y:S05]  /*1790*/  @!P2 BRA `(.L_x_123) ;  /* 0x000000000038a947 */ /* 0x000fea0003800000 */
[----:B------:R-:W-:Y:S01]  /*17a0*/  ULEA UR8, UR4, UR5, 0x2 ;  /* 0x0000000504087291 */ /* 0x000fe2000f8e103f */
[----:B------:R-:W-:Y:S01]  /*17b0*/  PLOP3.LUT P0, PT, PT, PT, PT, 0x8, 0x0 ;  /* 0x000000000000781c */ /* 0x000fe20003f0e170 */
[----:B------:R-:W-:Y:S01]  /*17c0*/  VIADD R0, R0, 0xfffffff8 ;  /* 0xfffffff800007836 */ /* 0x000fe20000000000 */
[----:B------:R-:W-:-:S06]  /*17d0*/  UIADD3 UR4, UR4, 0x8, URZ ;  /* 0x0000000804047890 */ /* 0x000fcc000fffe03f */
[----:B0123--:R-:W0:Y:S04]  /*17e0*/  LDS.128 R4, [UR8] ;  /* 0x00000008ff047984 */ /* 0x00fe280008000c00 */
[----:B------:R-:W1:Y:S01]  /*17f0*/  LDS.128 R8, [UR8+0x10] ;  /* 0x00001008ff087984 */ /* 0x000e620008000c00 */
        /* <DEDUP_REMOVED lines=8> */
.L_x_123:
[----:B------:R-:W-:-:S13]  /*1880*/  ISETP.NE.OR P0, PT, R0, RZ, P0 ;  /* 0x000000ff0000720c */ /* 0x000fda0000705670 */
[----:B------:R-:W-:Y:S05]  /*1890*/  @!P0 BRA `(.L_x_119) ;  /* 0x0000000000288947 */ /* 0x000fea0003800000 */
.L_x_120:
[----:B------:R-:W-:Y:S01]  /*18a0*/  ULEA UR8, UR4, UR5, 0x2 ;  /* 0x0000000504087291 */ /* 0x000fe2000f8e103f */
[----:B------:R-:W-:Y:S01]  /*18b0*/  VIADD R0, R0, 0xfffffffc ;  /* 0xfffffffc00007836 */ /* 0x000fe20000000000 */
[----:B------:R-:W-:-:S04]  /*18c0*/  UIADD3 UR4, UR4, 0x4, URZ ;  /* 0x0000000404047890 */ /* 0x000fc8000fffe03f */
[----:B------:R-:W-:-:S03]  /*18d0*/  ISETP.NE.AND P0, PT, R0, RZ, PT ;  /* 0x000000ff0000720c */ /* 0x000fc60003f05270 */
[----:B0123--:R-:W0:Y:S02]  /*18e0*/  LDS.128 R4, [UR8] ;  /* 0x00000008ff047984 */ /* 0x00fe240008000c00 */
[----:B0-----:R-:W-:-:S04]  /*18f0*/  FADD.FTZ R4, R4, R19 ;  /* 0x0000001304047221 */ /* 0x001fc80000010000 */
[----:B------:R-:W-:-:S04]  /*1900*/  FADD.FTZ R5, R4, R5 ;  /* 0x0000000504057221 */ /* 0x000fc80000010000 */
[----:B------:R-:W-:-:S04]  /*1910*/  FADD.FTZ R6, R5, R6 ;  /* 0x0000000605067221 */ /* 0x000fc80000010000 */
[----:B------:R-:W-:Y:S01]  /*1920*/  FADD.FTZ R19, R6, R7 ;  /* 0x0000000706137221 */ /* 0x000fe20000010000 */
[----:B------:R-:W-:Y:S06]  /*1930*/  @P0 BRA `(.L_x_120) ;  /* 0xfffffffc00d80947 */ /* 0x000fec000383ffff */
.L_x_119:
[----:B------:R-:W-:-:S13]  /*1940*/  ISETP.NE.AND P0, PT, R21, RZ, PT ;  /* 0x000000ff1500720c */ /* 0x000fda0003f05270 */
[----:B------:R-:W-:Y:S05]  /*1950*/  @!P0 BRA `(.L_x_118) ;  /* 0x00000000001c8947 */ /* 0x000fea0003800000 */
[----:B------:R-:W-:-:S12]  /*1960*/  ULEA UR4, UR4, UR5, 0x2 ;  /* 0x0000000504047291 */ /* 0x000fd8000f8e103f */
.L_x_124:
[----:B------:R-:W4:Y:S01]  /*1970*/  LDS R0, [UR4] ;  /* 0x00000004ff007984 */ /* 0x000f220008000800 */
[----:B------:R-:W-:Y:S01]  /*1980*/  IADD3 R21, R21, -0x1, RZ ;  /* 0xffffffff15157810 */ /* 0x000fe20007ffe0ff */
[----:B------:R-:W-:-:S03]  /*1990*/  UIADD3 UR4, UR4, 0x4, URZ ;  /* 0x0000000404047890 */ /* 0x000fc6000fffe03f */
[----:B------:R-:W-:Y:S01]  /*19a0*/  ISETP.NE.AND P0, PT, R21, RZ, PT ;  /* 0x000000ff1500720c */ /* 0x000fe20003f05270 */
[----:B----4-:R-:W-:-:S12]  /*19b0*/  FADD.FTZ R19, R0, R19 ;  /* 0x0000001300137221 */ /* 0x010fd80000010000 */
[----:B------:R-:W-:Y:S05]  /*19c0*/  @P0 BRA `(.L_x_124) ;  /* 0xfffffffc00e80947 */ /* 0x000fea000383ffff */
.L_x_118:
[----:B0123--:R-:W0:Y:S02]  /*19d0*/  LDC.64 R4, c[0x0][0x210] ;  /* 0x00008400ff047b82 */ /* 0x00fe240000000a00 */
[----:B0-----:R-:W-:-:S04]  /*19e0*/  LEA R4, P0, R3, R4, 0x2 ;  /* 0x0000000403047211 */ /* 0x001fc800078010ff */
[----:B------:R-:W-:-:S05]  /*19f0*/  LEA.HI.X R5, R3, R5, R22, 0x2, P0 ;  /* 0x0000000503057211 */ /* 0x000fca00000f1416 */
[----:B------:R4:W-:Y:S04]  /*1a00*/  STG.E desc[UR6][R4.64], R19 ;  /* 0x0000001304007986 */ /* 0x0009e8000c101906 */
.L_x_117:
[----:B------:R-:W-:Y:S05]  /*1a10*/  BSYNC B0 ;  /* 0x0000000000007941 */ /* 0x000fea0003800000 */
.L_x_116:
[----:B------:R-:W-:Y:S06]  /*1a20*/  BAR.SYNC.DEFER_BLOCKING 0x0 ;  /* 0x0000000000007b1d */ /* 0x000fec0000010000 */
[----:B------:R-:W-:Y:S05]  /*1a30*/  @P1 EXIT ;  /* 0x000000000000194d */ /* 0x000fea0003800000 */
[----:B------:R-:W5:Y:S01]  /*1a40*/  I2F.U32.RP R6, R2 ;  /* 0x0000000200067306 */ /* 0x000f620000209000 */
[----:B------:R-:W-:Y:S01]  /*1a50*/  LOP3.LUT R0, RZ, R23, RZ, 0x33, !PT ;  /* 0x00000017ff007212 */ /* 0x000fe200078e33ff */
[----:B------:R-:W-:Y:S01]  /*1a60*/  ULDC UR4, c[0x0][0x23c] ;  /* 0x00008f0000047ab9 */ /* 0x000fe20000000800 */
[----:B------:R-:W-:Y:S01]  /*1a70*/  ISETP.NE.U32.AND P2, PT, R2, RZ, PT ;  /* 0x000000ff0200720c */ /* 0x000fe20003f45070 */
[----:B------:R-:W-:Y:S04]  /*1a80*/  BSSY B0, `(.L_x_125) ;  /* 0x0000026000007945 */ /* 0x000fe80003800000 */
[----:B-----5:R-:W0:Y:S02]  /*1a90*/  MUFU.RCP R6, R6 ;  /* 0x0000000600067308 */ /* 0x020e240000001000 */
[----:B01234-:R-:W-:-:S06]  /*1aa0*/  VIADD R4, R6, 0xffffffe ;  /* 0x0ffffffe06047836 */ /* 0x01ffcc0000000000 */
[----:B------:R0:W1:Y:S02]  /*1ab0*/  F2I.FTZ.U32.TRUNC.NTZ R5, R4 ;  /* 0x0000000400057305 */ /* 0x000064000021f000 */
[----:B0-----:R-:W-:Y:S02]  /*1ac0*/  IMAD.MOV.U32 R4, RZ, RZ, RZ ;  /* 0x000000ffff047224 */ /* 0x001fe400078e00ff */
[----:B-1----:R-:W-:-:S04]  /*1ad0*/  IMAD.MOV R3, RZ, RZ, -R5 ;  /* 0x000000ffff037224 */ /* 0x002fc800078e0a05 */
[----:B------:R-:W-:-:S04]  /*1ae0*/  IMAD R3, R3, R2, RZ ;  /* 0x0000000203037224 */ /* 0x000fc800078e02ff */
[----:B------:R-:W-:-:S04]  /*1af0*/  IMAD.HI.U32 R8, R5, R3, R4 ;  /* 0x0000000305087227 */ /* 0x000fc800078e0004 */
[----:B------:R-:W-:-:S04]  /*1b00*/  VIADD R3, R0, UR4 ;  /* 0x0000000400037c36 */ /* 0x000fc80008000000 */
[----:B------:R-:W-:-:S05]  /*1b10*/  IMAD.HI.U32 R8, R8, R3, RZ ;  /* 0x0000000308087227 */ /* 0x000fca00078e00ff */
[----:B------:R-:W-:-:S05]  /*1b20*/  IADD3 R0, -R8, RZ, RZ ;  /* 0x000000ff08007210 */ /* 0x000fca0007ffe1ff */
[----:B------:R-:W-:-:S05]  /*1b30*/  IMAD R3, R2, R0, R3 ;  /* 0x0000000002037224 */ /* 0x000fca00078e0203 */
[----:B------:R-:W-:-:S13]  /*1b40*/  ISETP.GE.U32.AND P0, PT, R3, R2, PT ;  /* 0x000000020300720c */ /* 0x000fda0003f06070 */
[----:B------:R-:W-:Y:S02]  /*1b50*/  @P0 IMAD.IADD R3, R3, 0x1, -R2 ;  /* 0x0000000103030824 */ /* 0x000fe400078e0a02 */
[----:B------:R-:W-:-:S03]  /*1b60*/  @P0 VIADD R8, R8, 0x1 ;  /* 0x0000000108080836 */ /* 0x000fc60000000000 */
[----:B------:R-:W-:-:S13]  /*1b70*/  ISETP.GE.U32.AND P1, PT, R3, R2, PT ;  /* 0x000000020300720c */ /* 0x000fda0003f26070 */
[----:B------:R-:W-:Y:S01]  /*1b80*/  @P1 VIADD R8, R8, 0x1 ;  /* 0x0000000108081836 */ /* 0x000fe20000000000 */
[----:B------:R-:W-:-:S04]  /*1b90*/  @!P2 LOP3.LUT R8, RZ, R2, RZ, 0x33, !PT ;  /* 0x00000002ff08a212 */ /* 0x000fc800078e33ff */
[C---:B------:R-:W-:Y:S01]  /*1ba0*/  ISETP.GE.U32.AND P1, PT, R8.reuse, 0x3, PT ;  /* 0x000000030800780c */ /* 0x040fe20003f26070 */
[----:B------:R-:W-:-:S05]  /*1bb0*/  VIADD R0, R8, 0x1 ;  /* 0x0000000108007836 */ /* 0x000fca0000000000 */
[----:B------:R-:W-:-:S13]  /*1bc0*/  LOP3.LUT P0, R0, R0, 0x3, RZ, 0xc0, !PT ;  /* 0x0000000300007812 */ /* 0x000fda000780c0ff */
[----:B------:R-:W-:Y:S05]  /*1bd0*/  @!P0 BRA `(.L_x_126) ;  /* 0x0000000000408947 */ /* 0x000fea0003800000 */
[----:B------:R-:W-:Y:S01]  /*1be0*/  IADD3 R5, P2, R24, R23, RZ ;  /* 0x0000001718057210 */ /* 0x000fe20007f5e0ff */
[----:B------:R-:W-:-:S03]  /*1bf0*/  ULDC.64 UR8, c[0x0][0x210] ;  /* 0x0000840000087ab9 */ /* 0x000fc60000000a00 */
[----:B------:R-:W-:Y:S02]  /*1c00*/  LEA R4, P0, R5, UR8, 0x2 ;  /* 0x0000000805047c11 */ /* 0x000fe4000f8010ff */
[----:B------:R-:W-:-:S04]  /*1c10*/  LEA.HI.X.SX32 R6, R23, R20, 0x1, P2 ;  /* 0x0000001417067211 */ /* 0x000fc800010f0eff */
[----:B------:R-:W-:-:S07]  /*1c20*/  LEA.HI.X R5, R5, UR9, R6, 0x2, P0 ;  /* 0x0000000905057c11 */ /* 0x000fce00080f1406 */
.L_x_127:
[----:B0-----:R-:W-:Y:S01]  /*1c30*/  MOV R6, R4 ;  /* 0x0000000400067202 */ /* 0x001fe20000000f00 */
[----:B------:R-:W-:Y:S01]  /*1c40*/  IMAD.MOV.U32 R7, RZ, RZ, R5 ;  /* 0x000000ffff077224 */ /* 0x000fe200078e0005 */
[----:B------:R-:W2:Y:S04]  /*1c50*/  LDG.E R4, desc[UR6][R26.64] ;  /* 0x000000061a047981 */ /* 0x000ea8000c1e1900 */
[----:B------:R-:W2:Y:S01]  /*1c60*/  LDG.E R3, desc[UR6][R6.64] ;  /* 0x0000000606037981 */ /* 0x000ea2000c1e1900 */
[----:B------:R-:W-:Y:S02]  /*1c70*/  VIADD R0, R0, 0xffffffff ;  /* 0xffffffff00007836 */ /* 0x000fe40000000000 */
[----:B------:R-:W-:-:S03]  /*1c80*/  IMAD.IADD R23, R2, 0x1, R23 ;  /* 0x0000000102177824 */ /* 0x000fc600078e0217 */
[----:B------:R-:W-:Y:S01]  /*1c90*/  ISETP.NE.AND P0, PT, R0, RZ, PT ;  /* 0x000000ff0000720c */ /* 0x000fe20003f05270 */
[----:B--2---:R-:W-:Y:S01]  /*1ca0*/  FMUL.FTZ R3, R3, R4 ;  /* 0x0000000403037220 */ /* 0x004fe20000410000 */
[----:B------:R-:W-:-:S04]  /*1cb0*/  IMAD.WIDE R4, R2, 0x4, R6 ;  /* 0x0000000402047825 */ /* 0x000fc800078e0206 */
[----:B------:R0:W-:Y:S07]  /*1cc0*/  STG.E desc[UR6][R6.64], R3 ;  /* 0x0000000306007986 */ /* 0x0001ee000c101906 */
[----:B------:R-:W-:Y:S05]  /*1cd0*/  @P0 BRA `(.L_x_127) ;  /* 0xfffffffc00d40947 */ /* 0x000fea000383ffff */
.L_x_126:
[----:B------:R-:W-:Y:S05]  /*1ce0*/  BSYNC B0 ;  /* 0x0000000000007941 */ /* 0x000fea0003800000 */
.L_x_125:
[----:B------:R-:W-:Y:S01]  /*1cf0*/  ULDC.64 UR8, c[0x0][0x210] ;  /* 0x0000840000087ab9 */ /* 0x000fe20000000a00 */
[----:B------:R-:W-:Y:S05]  /*1d00*/  @!P1 EXIT ;  /* 0x000000000000994d */ /* 0x000fea0003800000 */
.L_x_128:
[----:B------:R-:W-:-:S04]  /*1d10*/  IADD3 R0, P0, R24, R23, RZ ;  /* 0x0000001718007210 */ /* 0x000fc80007f1e0ff */
[----:B01----:R-:W-:Y:S02]  /*1d20*/  LEA.HI.X.SX32 R3, R23, R20, 0x1, P0 ;  /* 0x0000001417037211 */ /* 0x003fe400000f0eff */
[----:B------:R-:W-:-:S04]  /*1d30*/  LEA R4, P0, R0, UR8, 0x2 ;  /* 0x0000000800047c11 */ /* 0x000fc8000f8010ff */
[----:B------:R-:W-:Y:S02]  /*1d40*/  LEA.HI.X R5, R0, UR9, R3, 0x2, P0 ;  /* 0x0000000900057c11 */ /* 0x000fe400080f1403 */
[----:B------:R-:W2:Y:S04]  /*1d50*/  LDG.E R3, desc[UR6][R26.64] ;  /* 0x000000061a037981 */ /* 0x000ea8000c1e1900 */
[----:B------:R-:W2:Y:S01]  /*1d60*/  LDG.E R0, desc[UR6][R4.64] ;  /* 0x0000000604007981 */ /* 0x000ea2000c1e1900 */
[----:B------:R-:W-:-:S04]  /*1d70*/  IMAD.WIDE R6, R2, 0x4, R4 ;  /* 0x0000000402067825 */ /* 0x000fc800078e0204 */
[----:B--2---:R-:W-:-:S05]  /*1d80*/  FMUL.FTZ R3, R0, R3 ;  /* 0x0000000300037220 */ /* 0x004fca0000410000 */
[----:B------:R0:W-:Y:S04]  /*1d90*/  STG.E desc[UR6][R4.64], R3 ;  /* 0x0000000304007986 */ /* 0x0001e8000c101906 */
[----:B------:R-:W2:Y:S04]  /*1da0*/  LDG.E R0, desc[UR6][R6.64] ;  /* 0x0000000606007981 */ /* 0x000ea8000c1e1900 */
[----:B------:R-:W2:Y:S02]  /*1db0*/  LDG.E R9, desc[UR6][R26.64] ;  /* 0x000000061a097981 */ /* 0x000ea4000c1e1900 */
[----:B--2---:R-:W-:Y:S01]  /*1dc0*/  FMUL.FTZ R13, R0, R9 ;  /* 0x00000009000d7220 */ /* 0x004fe20000410000 */
[----:B------:R-:W-:-:S04]  /*1dd0*/  IMAD.WIDE R8, R2, 0x4, R6 ;  /* 0x0000000402087825 */ /* 0x000fc800078e0206 */
[----:B------:R1:W-:Y:S04]  /*1de0*/  STG.E desc[UR6][R6.64], R13 ;  /* 0x0000000d06007986 */ /* 0x0003e8000c101906 */
[----:B------:R-:W2:Y:S04]  /*1df0*/  LDG.E R0, desc[UR6][R8.64] ;  /* 0x0000000608007981 */ /* 0x000ea8000c1e1900 */
[----:B------:R-:W2:Y:S02]  /*1e00*/  LDG.E R11, desc[UR6][R26.64] ;  /* 0x000000061a0b7981 */ /* 0x000ea4000c1e1900 */
[----:B--2---:R-:W-:Y:S01]  /*1e10*/  FMUL.FTZ R15, R0, R11 ;  /* 0x0000000b000f7220 */ /* 0x004fe20000410000 */
[----:B------:R-:W-:-:S04]  /*1e20*/  IMAD.WIDE R10, R2, 0x4, R8 ;  /* 0x00000004020a7825 */ /* 0x000fc800078e0208 */
[----:B------:R1:W-:Y:S04]  /*1e30*/  STG.E desc[UR6][R8.64], R15 ;  /* 0x0000000f08007986 */ /* 0x0003e8000c101906 */
[----:B------:R-:W2:Y:S04]  /*1e40*/  LDG.E R0, desc[UR6][R10.64] ;  /* 0x000000060a007981 */ /* 0x000ea8000c1e1900 */
[----:B0-----:R-:W2:Y:S01]  /*1e50*/  LDG.E R3, desc[UR6][R26.64] ;  /* 0x000000061a037981 */ /* 0x001ea2000c1e1900 */
[----:B------:R-:W-:-:S04]  /*1e60*/  IADD3 R23, R2, R23, R2 ;  /* 0x0000001702177210 */ /* 0x000fc80007ffe002 */
[----:B------:R-:W-:-:S04]  /*1e70*/  IADD3 R23, R2, R23, R2 ;  /* 0x0000001702177210 */ /* 0x000fc80007ffe002 */
[----:B------:R-:W-:Y:S01]  /*1e80*/  ISETP.GE.AND P0, PT, R23, UR4, PT ;  /* 0x0000000417007c0c */ /* 0x000fe2000bf06270 */
[----:B--2---:R-:W-:-:S05]  /*1e90*/  FMUL.FTZ R3, R0, R3 ;  /* 0x0000000300037220 */ /* 0x004fca0000410000 */
[----:B------:R1:W-:Y:S07]  /*1ea0*/  STG.E desc[UR6][R10.64], R3 ;  /* 0x000000030a007986 */ /* 0x0003ee000c101906 */
[----:B------:R-:W-:Y:S05]  /*1eb0*/  @!P0 BRA `(.L_x_128) ;  /* 0xfffffffc00948947 */ /* 0x000fea000383ffff */
[----:B------:R-:W-:Y:S05]  /*1ec0*/  EXIT ;  /* 0x000000000000794d */ /* 0x000fea0003800000 */
.L_x_129:
        /* <DEDUP_REMOVED lines=11> */
.L_x_436:


//--------------------- .text._ZN2at6native51_GLOBAL__N__eebb21b7_18_MultiMarginLoss_cu_b86932df31MultiMarginLoss_backward_kernelILi1EfEEvPT0_PKS3_S6_PKlS6_iibS3_b --------------------------
	.section	.text._ZN2at6native51_GLOBAL__N__eebb21b7_18_MultiMarginLoss_cu_b86932df31MultiMarginLoss_backward_kernelILi1EfEEvPT0_PKS3_S6_PKlS6_iibS3_b,"ax",@progbits
	.align	128
.text._ZN2at6native51_GLOBAL__N__eebb21b7_18_MultiMarginLoss_cu_b86932df31MultiMarginLoss_backward_kernelILi1EfEEvPT0_PKS3_S6_PKlS6_iibS3_b:
        .type           _ZN2at6native51_GLOBAL__N__eebb21b7_18_MultiMarginLoss_cu_b86932df31MultiMarginLoss_backward_kernelILi1EfEEvPT0_PKS3_S6_PKlS6_iibS3_b,@function
        .size           _ZN2at6native51_GLOBAL__N__eebb21b7_18_MultiMarginLoss_cu_b86932df31MultiMarginLoss_backward_kernelILi1EfEEvPT0_PKS3_S6_PKlS6_iibS3_b,(.L_x_437 - _ZN2at6native51_GLOBAL__N__eebb21b7_18_MultiMarginLoss_cu_b86932df31MultiMarginLoss_backward_kernelILi1EfEEvPT0_PKS3_S6_PKlS6_iibS3_b)
        .other          _ZN2at6native51_GLOBAL__N__eebb21b7_18_MultiMarginLoss_cu_b86932df31MultiMarginLoss_backward_kernelILi1EfEEvPT0_PKS3_S6_PKlS6_iibS3_b,@"STO_CUDA_ENTRY STV_DEFAULT"
_ZN2at6native51_GLOBAL__N__eebb21b7_18_MultiMarginLoss_cu_b86932df31MultiMarginLoss_backward_kernelILi1EfEEvPT0_PKS3_S6_PKlS6_iibS3_b:
[----:B------:R-:W-:Y:S01]  /*0000*/  LDC R1, c[0x0][0x28] ;  /* 0x00000a00ff017b82 */ /* 0x000fe20000000800 */
[----:B------:R-:W0:Y:S07]  /*0010*/  S2R R25, SR_CTAID.X ;  /* 0x0000000000197919 */ /* 0x000e2e0000002500 */
[----:B------:R-:W0:Y:S01]  /*0020*/  LDC.64 R2, c[0x0][0x228] ;  /* 0x00008a00ff027b82 */ /* 0x000e220000000a00 */
[----:B------:R-:W-:Y:S01]  /*0030*/  ULDC.64 UR6, c[0x0][0x208] ;  /* 0x0000820000067ab9 */ /* 0x000fe20000000a00 */
[----:B------:R-:W1:Y:S06]  /*0040*/  S2R R22, SR_TID.X ;  /* 0x0000000000167919 */ /* 0x000e6c0000002100 */
[----:B------:R-:W2:Y:S08]  /*0050*/  S2UR UR5, SR_CgaCtaId ;  /* 0x00000000000579c3 */ /* 0x000eb00000008800 */
[----:B------:R-:W3:Y:S08]  /*0060*/  LDC.U8 R0, c[0x0][0x248] ;  /* 0x00009200ff007b82 */ /* 0x000ef00000000000 */
[----:B------:R-:W4:Y:S01]  /*0070*/  LDC.64 R8, c[0x0][0x218] ;  /* 0x00008600ff087b82 */ /* 0x000f220000000a00 */
[----:B------:R-:W-:Y:S01]  /*0080*/  UMOV UR4, 0x400 ;  /* 0x0000040000047882 */ /* 0x000fe20000000000 */
[----:B------:R-:W-:Y:S01]  /*0090*/  ULDC UR14, c[0x0][0x23c] ;  /* 0x00008f00000e7ab9 */ /* 0x000fe20000000800 */
[----:B------:R-:W-:Y:S01]  /*00a0*/  ULDC UR15, c[0x0][0x23c] ;  /* 0x00008f00000f7ab9 */ /* 0x000fe20000000800 */
[----:B------:R-:W-:Y:S01]  /*00b0*/  ULDC.64 UR12, c[0x0][0x210] ;  /* 0x00008400000c7ab9 */ /* 0x000fe20000000a00 */
[----:B------:R-:W-:Y:S01]  /*00c0*/  ULDC.64 UR18, c[0x0][0x210] ;  /* 0x0000840000127ab9 */ /* 0x000fe20000000a00 */
[----:B------:R-:W-:Y:S01]  /*00d0*/  ULDC.64 UR16, c[0x0][0x220] ;  /* 0x0000880000107ab9 */ /* 0x000fe20000000a00 */
[----:B0-----:R-:W-:Y:S01]  /*00e0*/  IMAD.WIDE R2, R25, 0x8, R2 ;  /* 0x0000000819027825 */ /* 0x001fe200078e0202 */
[----:B------:R-:W0:Y:S01]  /*00f0*/  LDC.U8 R4, c[0x0][0x240] ;  /* 0x00009000ff047b82 */ /* 0x000e220000000000 */
[----:B------:R-:W-:-:S03]  /*0100*/  ULDC.64 UR10, c[0x0][0x220] ;  /* 0x00008800000a7ab9 */ /* 0x000fc60000000a00 */
[----:B------:R3:W5:Y:S01]  /*0110*/  LDG.E R5, desc[UR6][R2.64] ;  /* 0x0000000602057981 */ /* 0x000762000c1e1900 */
[----:B--2---:R-:W-:Y:S01]  /*0120*/  ULEA UR5, UR5, UR4, 0x18 ;  /* 0x0000000405057291 */ /* 0x004fe2000f8ec03f */
[----:B------:R-:W-:Y:S02]  /*0130*/  BSSY B0, `(.L_x_130) ;  /* 0x000012a000007945 */ /* 0x000fe40003800000 */
[----:B------:R-:W2:Y:S01]  /*0140*/  LDC.64 R26, c[0x0][0x218] ;  /* 0x00008600ff1a7b82 */ /* 0x000ea20000000a00 */
[----:B---3--:R-:W-:-:S07]  /*0150*/  PRMT R3, R0, 0x8880, RZ ;  /* 0x0000888000037816 */ /* 0x008fce00000000ff */
[----:B------:R-:W3:Y:S01]  /*0160*/  LDC.64 R6, c[0x0][0x238] ;  /* 0x00008e00ff067b82 */ /* 0x000ee20000000a00 */
[----:B-1----:R-:W-:Y:S01]  /*0170*/  LEA R0, R22, UR5, 0x2 ;  /* 0x0000000516007c11 */ /* 0x002fe2000f8e10ff */
[----:B----4-:R-:W-:Y:S01]  /*0180*/  IMAD.WIDE R8, R25, 0x4, R8 ;  /* 0x0000000419087825 */ /* 0x010fe200078e0208 */
[C---:B------:R-:W-:Y:S02]  /*0190*/  ISETP.NE.AND P1, PT, R3.reuse, RZ, PT ;  /* 0x000000ff0300720c */ /* 0x040fe40003f25270 */
[----:B------:R-:W-:Y:S01]  /*01a0*/  ISETP.NE.AND P0, PT, R3, RZ, PT ;  /* 0x000000ff0300720c */ /* 0x000fe20003f05270 */
[----:B------:R1:W-:Y:S02]  /*01b0*/  STS [R0], RZ ;  /* 0x000000ff00007388 */ /* 0x0003e40000000800 */
[----:B------:R-:W4:Y:S01]  /*01c0*/  LDC R2, c[0x0][RZ] ;  /* 0x00000000ff027b82 */ /* 0x000f220000000800 */
[----:B0-----:R-:W-:-:S05]  /*01d0*/  PRMT R4, R4, 0x8880, RZ ;  /* 0x0000888004047816 */ /* 0x001fca00000000ff */
[----:B------:R-:W-:Y:S01]  /*01e0*/  IMAD.MOV.U32 R3, RZ, RZ, R4 ;  /* 0x000000ffff037224 */ /* 0x000fe200078e0004 */
[----:B--2---:R-:W-:Y:S02]  /*01f0*/  SEL R26, R8, R26, !P1 ;  /* 0x0000001a081a7207 */ /* 0x004fe40004800000 */
[----:B------:R-:W-:Y:S02]  /*0200*/  SEL R27, R9, R27, !P1 ;  /* 0x0000001b091b7207 */ /* 0x000fe40004800000 */
[----:B------:R-:W-:Y:S02]  /*0210*/  ISETP.NE.AND P0, PT, R3, RZ, P0 ;  /* 0x000000ff0300720c */ /* 0x000fe40000705270 */
[-C--:B---3--:R-:W-:Y:S01]  /*0220*/  ISETP.GE.AND P1, PT, R22, R7.reuse, PT ;  /* 0x000000071600720c */ /* 0x088fe20003f26270 */
[----:B------:R-:W-:Y:S01]  /*0230*/  IMAD R25, R25, R7, RZ ;  /* 0x0000000719197224 */ /* 0x000fe200078e02ff */
[----:B------:R-:W-:-:S04]  /*0240*/  SEL R6, R6, 0x1, P0 ;  /* 0x0000000106067807 */ /* 0x000fc80000000000 */
[----:B------:R-:W-:Y:S02]  /*0250*/  SHF.R.S32.HI R3, RZ, 0x1f, R25 ;  /* 0x0000001fff037819 */ /* 0x000fe40000011419 */
[----:B-----5:R-:W-:Y:S02]  /*0260*/  IADD3 R20, P2, R25, R5, RZ ;  /* 0x0000000519147210 */ /* 0x020fe40007f5e0ff */
[----:B------:R-:W-:-:S05]  /*0270*/  SHF.R.S32.HI R12, RZ, 0x1f, R5 ;  /* 0x0000001fff0c7819 */ /* 0x000fca0000011405 */
[----:B------:R-:W-:Y:S01]  /*0280*/  IMAD.X R21, R3, 0x1, R12, P2 ;  /* 0x0000000103157824 */ /* 0x000fe200010e060c */
[----:B-1--4-:R-:W-:Y:S06]  /*0290*/  @P1 BRA `(.L_x_131) ;  /* 0x00000010004c1947 */ /* 0x012fec0003800000 */
[----:B------:R-:W0:Y:S01]  /*02a0*/  LDC.64 R10, c[0x0][0x220] ;  /* 0x00008800ff0a7b82 */ /* 0x000e220000000a00 */
[----:B------:R-:W1:Y:S01]  /*02b0*/  I2F.U32.RP R16, R2 ;  /* 0x0000000200107306 */ /* 0x000e620000209000 */
[----:B------:R-:W-:Y:S01]  /*02c0*/  LOP3.LUT R4, RZ, R22, RZ, 0x33, !PT ;  /* 0x00000016ff047212 */ /* 0x000fe200078e33ff */
[----:B------:R-:W-:Y:S01]  /*02d0*/  IMAD R6, R6, R7, RZ ;  /* 0x0000000706067224 */ /* 0x000fe200078e02ff */
[----:B------:R-:W-:Y:S01]  /*02e0*/  ISETP.NE.U32.AND P3, PT, R2, RZ, PT ;  /* 0x000000ff0200720c */ /* 0x000fe20003f65070 */
[----:B------:R-:W-:Y:S01]  /*02f0*/  ULDC.64 UR8, c[0x0][0x230] ;  /* 0x00008c0000087ab9 */ /* 0x000fe20000000a00 */
[----:B------:R-:W-:Y:S01]  /*0300*/  ULDC UR4, c[0x0][0x244] ;  /* 0x0000910000047ab9 */ /* 0x000fe20000000800 */
[----:B0-----:R-:W-:-:S04]  /*0310*/  LEA R14, P0, R20, R10, 0x2 ;  /* 0x0000000a140e7211 */ /* 0x001fc800078010ff */
[----:B------:R-:W-:-:S05]  /*0320*/  LEA.HI.X R15, R20, R11, R21, 0x2, P0 ;  /* 0x0000000b140f7211 */ /* 0x000fca00000f1415 */
[----:B------:R0:W2:Y:S01]  /*0330*/  LDG.E R13, desc[UR6][R14.64] ;  /* 0x000000060e0d7981 */ /* 0x0000a2000c1e1900 */
[----:B-1----:R-:W1:Y:S01]  /*0340*/  MUFU.RCP R16, R16 ;  /* 0x0000001000107308 */ /* 0x002e620000001000 */
[----:B------:R-:W-:-:S07]  /*0350*/  I2FP.F32.S32 R6, R6 ;  /* 0x0000000600067245 */ /* 0x000fce0000201400 */
[----:B------:R-:W-:Y:S01]  /*0360*/  MUFU.RCP R6, R6 ;  /* 0x0000000600067308 */ /* 0x000fe20000001000 */
[----:B-1----:R-:W-:-:S07]  /*0370*/  VIADD R8, R16, 0xffffffe ;  /* 0x0ffffffe10087836 */ /* 0x002fce0000000000 */
[----:B------:R1:W3:Y:S02]  /*0380*/  F2I.FTZ.U32.TRUNC.NTZ R9, R8 ;  /* 0x0000000800097305 */ /* 0x0002e4000021f000 */
[----:B-1----:R-:W-:Y:S02]  /*0390*/  IMAD.MOV.U32 R8, RZ, RZ, RZ ;  /* 0x000000ffff087224 */ /* 0x002fe400078e00ff */
[----:B---3--:R-:W-:-:S04]  /*03a0*/  IMAD.MOV R17, RZ, RZ, -R9 ;  /* 0x000000ffff117224 */ /* 0x008fc800078e0a09 */
[----:B------:R-:W-:-:S04]  /*03b0*/  IMAD R17, R17, R2, RZ ;  /* 0x0000000211117224 */ /* 0x000fc800078e02ff */
[----:B------:R-:W-:-:S04]  /*03c0*/  IMAD.HI.U32 R18, R9, R17, R8 ;  /* 0x0000001109127227 */ /* 0x000fc800078e0008 */
[----:B------:R-:W-:-:S04]  /*03d0*/  IMAD.IADD R9, R4, 0x1, R7 ;  /* 0x0000000104097824 */ /* 0x000fc800078e0207 */
[----:B------:R-:W-:-:S04]  /*03e0*/  IMAD.HI.U32 R4, R18, R9, RZ ;  /* 0x0000000912047227 */ /* 0x000fc800078e00ff */
[----:B0-----:R-:W-:-:S04]  /*03f0*/  IMAD.MOV R14, RZ, RZ, -R4 ;  /* 0x000000ffff0e7224 */ /* 0x001fc800078e0a04 */
[----:B------:R-:W-:-:S05]  /*0400*/  IMAD R9, R2, R14, R9 ;  /* 0x0000000e02097224 */ /* 0x000fca00078e0209 */
[----:B------:R-:W-:-:S13]  /*0410*/  ISETP.GE.U32.AND P0, PT, R9, R2, PT ;  /* 0x000000020900720c */ /* 0x000fda0003f06070 */
[----:B------:R-:W-:Y:S02]  /*0420*/  @P0 IMAD.IADD R9, R9, 0x1, -R2 ;  /* 0x0000000109090824 */ /* 0x000fe400078e0a02 */
[----:B------:R-:W-:Y:S01]  /*0430*/  @P0 VIADD R4, R4, 0x1 ;  /* 0x0000000104040836 */ /* 0x000fe20000000000 */
[----:B------:R-:W-:Y:S02]  /*0440*/  ISETP.NE.U32.AND P0, PT, RZ, UR8, PT ;  /* 0x00000008ff007c0c */ /* 0x000fe4000bf05070 */
[----:B------:R-:W-:Y:S02]  /*0450*/  ISETP.GE.U32.AND P2, PT, R9, R2, PT ;  /* 0x000000020900720c */ /* 0x000fe40003f46070 */
[----:B------:R-:W-:-:S11]  /*0460*/  ISETP.NE.AND.EX P0, PT, RZ, UR9, PT, P0 ;  /* 0x00000009ff007c0c */ /* 0x000fd6000bf05300 */
[----:B------:R-:W-:Y:S02]  /*0470*/  @P2 IADD3 R4, R4, 0x1, RZ ;  /* 0x0000000104042810 */ /* 0x000fe40007ffe0ff */
[----:B------:R-:W-:-:S05]  /*0480*/  @!P3 LOP3.LUT R4, RZ, R2, RZ, 0x33, !PT ;  /* 0x00000002ff04b212 */ /* 0x000fca00078e33ff */
[----:B------:R-:W-:-:S05]  /*0490*/  VIADD R14, R4, 0x1 ;  /* 0x00000001040e7836 */ /* 0x000fca0000000000 */
[----:B------:R-:W-:Y:S01]  /*04a0*/  LOP3.LUT R14, R14, 0x3, RZ, 0xc0, !PT ;  /* 0x000000030e0e7812 */ /* 0x000fe200078ec0ff */
[----:B--2---:R-:W-:Y:S01]  /*04b0*/  FADD.FTZ R7, -R13, UR4 ;  /* 0x000000040d077e21 */ /* 0x004fe20008010100 */
[----:B------:R-:W-:Y:S06]  /*04c0*/  @!P0 BRA `(.L_x_132) ;  /* 0x0000000400fc8947 */ /* 0x000fec0003800000 */
[----:B------:R-:W-:Y:S01]  /*04d0*/  ISETP.NE.AND P0, PT, R14, RZ, PT ;  /* 0x000000ff0e00720c */ /* 0x000fe20003f05270 */
[----:B------:R-:W-:Y:S01]  /*04e0*/  BSSY B1, `(.L_x_133) ;  /* 0x0000027000017945 */ /* 0x000fe20003800000 */
[C---:B------:R-:W-:Y:S01]  /*04f0*/  LEA R8, P2, R5.reuse, UR8, 0x2 ;  /* 0x0000000805087c11 */ /* 0x040fe2000f8410ff */
[----:B------:R-:W-:Y:S02]  /*0500*/  IMAD.MOV.U32 R15, RZ, RZ, RZ ;  /* 0x000000ffff0f7224 */ /* 0x000fe400078e00ff */
[----:B------:R-:W-:Y:S01]  /*0510*/  IMAD.MOV.U32 R16, RZ, RZ, R22 ;  /* 0x000000ffff107224 */ /* 0x000fe200078e0016 */
[----:B------:R-:W-:-:S07]  /*0520*/  LEA.HI.X R9, R5, UR9, R12, 0x2, P2 ;  /* 0x0000000905097c11 */ /* 0x000fce00090f140c */
[----:B------:R-:W-:Y:S05]  /*0530*/  @!P0 BRA `(.L_x_134) ;  /* 0x0000000000848947 */ /* 0x000fea0003800000 */
[----:B------:R-:W-:Y:S01]  /*0540*/  IADD3 R16, P0, R25, R22, RZ ;  /* 0x0000001619107210 */ /* 0x000fe20007f1e0ff */
[----:B------:R-:W-:Y:S01]  /*0550*/  ULDC.64 UR8, c[0x0][0x210] ;  /* 0x0000840000087ab9 */ /* 0x000fe20000000a00 */
[C---:B------:R-:W-:Y:S02]  /*0560*/  IMAD.IADD R17, R22.reuse, 0x1, -R5 ;  /* 0x0000000116117824 */ /* 0x040fe400078e0a05 */
[----:B------:R-:W-:Y:S01]  /*0570*/  LEA.HI.X.SX32 R15, R22, R3, 0x1, P0 ;  /* 0x00000003160f7211 */ /* 0x000fe200000f0eff */
[----:B------:R-:W-:-:S03]  /*0580*/  IMAD.SHL.U32 R13, R16, 0x4, RZ ;  /* 0x00000004100d7824 */ /* 0x000fc600078e00ff */
[----:B------:R-:W-:Y:S01]  /*0590*/  SHF.L.U64.HI R16, R16, 0x2, R15 ;  /* 0x0000000210107819 */ /* 0x000fe2000001020f */
[----:B------:R-:W-:Y:S01]  /*05a0*/  IMAD.MOV.U32 R15, RZ, RZ, RZ ;  /* 0x000000ffff0f7224 */ /* 0x000fe200078e00ff */
[C---:B------:R-:W-:Y:S02]  /*05b0*/  IADD3 R12, P2, R13.reuse, R10, RZ ;  /* 0x0000000a0d0c7210 */ /* 0x040fe40007f5e0ff */
[----:B------:R-:W-:-:S03]  /*05c0*/  IADD3 R10, P0, R13, UR8, RZ ;  /* 0x000000080d0a7c10 */ /* 0x000fc6000ff1e0ff */
[C---:B------:R-:W-:Y:S01]  /*05d0*/  IMAD.X R13, R16.reuse, 0x1, R11, P2 ;  /* 0x00000001100d7824 */ /* 0x040fe200010e060b */
[----:B------:R-:W-:Y:S01]  /*05e0*/  IADD3.X R11, R16, UR9, RZ, P0, !PT ;  /* 0x00000009100b7c10 */ /* 0x000fe200087fe4ff */
[----:B------:R-:W-:-:S08]  /*05f0*/  IMAD.MOV.U32 R16, RZ, RZ, R22 ;  /* 0x000000ffff107224 */ /* 0x000fd000078e0016 */
.L_x_137:
[----:B------:R-:W-:Y:S01]  /*0600*/  ISETP.NE.AND P0, PT, R17, RZ, PT ;  /* 0x000000ff1100720c */ /* 0x000fe20003f05270 */
[----:B------:R-:W-:Y:S01]  /*0610*/  BSSY B2, `(.L_x_135) ;  /* 0x000000d000027945 */ /* 0x000fe20003800000 */
[----:B------:R-:W-:-:S11]  /*0620*/  IADD3 R14, R14, -0x1, RZ ;  /* 0xffffffff0e0e7810 */ /* 0x000fd60007ffe0ff */
[----:B------:R-:W-:Y:S05]  /*0630*/  @!P0 BRA `(.L_x_136) ;  /* 0x0000000000288947 */ /* 0x000fea0003800000 */
[----:B------:R-:W2:Y:S02]  /*0640*/  LDG.E R18, desc[UR6][R12.64] ;  /* 0x000000060c127981 */ /* 0x000ea4000c1e1900 */
[----:B--2---:R-:W-:-:S05]  /*0650*/  FADD.FTZ R18, R7, R18 ;  /* 0x0000001207127221 */ /* 0x004fca0000010000 */
[----:B------:R-:W-:-:S13]  /*0660*/  FSETP.GT.FTZ.AND P0, PT, R18, RZ, PT ;  /* 0x000000ff1200720b */ /* 0x000fda0003f14000 */
[----:B------:R0:W-:Y:S01]  /*0670*/  @!P0 STG.E desc[UR6][R10.64], RZ ;  /* 0x000000ff0a008986 */ /* 0x0001e2000c101906 */
[----:B------:R-:W-:Y:S05]  /*0680*/  @!P0 BRA `(.L_x_136) ;  /* 0x0000000000148947 */ /* 0x000fea0003800000 */
[----:B------:R-:W2:Y:S02]  /*0690*/  LDG.E R19, desc[UR6][R8.64] ;  /* 0x0000000608137981 */ /* 0x000ea4000c1e1900 */
[----:B--2---:R-:W-:-:S04]  /*06a0*/  FMUL.FTZ R19, R6, R19 ;  /* 0x0000001306137220 */ /* 0x004fc80000410000 */
[----:B------:R-:W-:Y:S01]  /*06b0*/  FADD.FTZ R15, R15, -R19 ;  /* 0x800000130f0f7221 */ /* 0x000fe20000010000 */
[----:B------:R1:W-:Y:S04]  /*06c0*/  STG.E desc[UR6][R10.64], R19 ;  /* 0x000000130a007986 */ /* 0x0003e8000c101906 */
[----:B------:R1:W-:Y:S02]  /*06d0*/  STS [R0], R15 ;  /* 0x0000000f00007388 */ /* 0x0003e40000000800 */
.L_x_136:
[----:B------:R-:W-:Y:S05]  /*06e0*/  BSYNC B2 ;  /* 0x0000000000027941 */ /* 0x000fea0003800000 */
.L_x_135:
[----:B------:R-:W-:Y:S01]  /*06f0*/  ISETP.NE.AND P0, PT, R14, RZ, PT ;  /* 0x000000ff0e00720c */ /* 0x000fe20003f05270 */
[----:B01----:R-:W-:-:S04]  /*0700*/  IMAD.WIDE R10, R2, 0x4, R10 ;  /* 0x00000004020a7825 */ /* 0x003fc800078e020a */
[----:B------:R-:W-:-:S04]  /*0710*/  IMAD.WIDE R12, R2, 0x4, R12 ;  /* 0x00000004020c7825 */ /* 0x000fc800078e020c */
[C---:B------:R-:W-:Y:S02]  /*0720*/  IMAD.IADD R16, R2.reuse, 0x1, R16 ;  /* 0x0000000102107824 */ /* 0x040fe400078e0210 */
[----:B------:R-:W-:Y:S02]  /*0730*/  IMAD.IADD R17, R2, 0x1, R17 ;  /* 0x0000000102117824 */ /* 0x000fe400078e0211 */
[----:B------:R-:W-:Y:S05]  /*0740*/  @P0 BRA `(.L_x_137) ;  /* 0xfffffffc00ac0947 */ /* 0x000fea000383ffff */
.L_x_134:
[----:B------:R-:W-:Y:S05]  /*0750*/  BSYNC B1 ;  /* 0x0000000000017941 */ /* 0x000fea0003800000 */
.L_x_133:
[----:B------:R-:W-:-:S13]  /*0760*/  ISETP.GE.U32.AND P0, PT, R4, 0x3, PT ;  /* 0x000000030400780c */ /* 0x000fda0003f06070 */
[----:B------:R-:W-:Y:S05]  /*0770*/  @!P0 BRA `(.L_x_131) ;  /* 0x0000000c00148947 */ /* 0x000fea0003800000 */
[----:B------:R-:W-:Y:S01]  /*0780*/  BSSY B1, `(.L_x_138) ;  /* 0x0000052000017945 */ /* 0x000fe20003800000 */
.L_x_147:
[----:B------:R-:W-:Y:S01]  /*0790*/  ISETP.NE.AND P4, PT, R16, R5, PT ;  /* 0x000000051000720c */ /* 0x000fe20003f85270 */
[----:B------:R-:W-:Y:S01]  /*07a0*/  IMAD.IADD R18, R2, 0x1, R16 ;  /* 0x0000000102127824 */ /* 0x000fe200078e0210 */
[----:B------:R-:W-:Y:S01]  /*07b0*/  IADD3 R4, P0, R25, R16, RZ ;  /* 0x0000001019047210 */ /* 0x000fe20007f1e0ff */
[----:B------:R-:W-:Y:S02]  /*07c0*/  BSSY B2, `(.L_x_139) ;  /* 0x0000017000027945 */ /* 0x000fe40003800000 */
[--C-:B------:R-:W-:Y:S01]  /*07d0*/  IMAD.IADD R14, R18, 0x1, R2.reuse ;  /* 0x00000001120e7824 */ /* 0x100fe200078e0202 */
[----:B0123--:R-:W-:Y:S01]  /*07e0*/  LEA.HI.X.SX32 R11, R16, R3, 0x1, P0 ;  /* 0x00000003100b7211 */ /* 0x00ffe200000f0eff */
[----:B------:R-:W-:Y:S01]  /*07f0*/  IMAD.SHL.U32 R16, R4, 0x4, RZ ;  /* 0x0000000404107824 */ /* 0x000fe200078e00ff */
[----:B------:R-:W-:Y:S02]  /*0800*/  ISETP.NE.AND P3, PT, R18, R5, PT ;  /* 0x000000051200720c */ /* 0x000fe40003f65270 */
[----:B------:R-:W-:Y:S01]  /*0810*/  SHF.L.U64.HI R11, R4, 0x2, R11 ;  /* 0x00000002040b7819 */ /* 0x000fe2000001020b */
[----:B------:R-:W-:Y:S01]  /*0820*/  IMAD.IADD R4, R14, 0x1, R2 ;  /* 0x000000010e047824 */ /* 0x000fe200078e0202 */
[----:B------:R-:W-:-:S02]  /*0830*/  IADD3 R12, P5, R16, UR10, RZ ;  /* 0x0000000a100c7c10 */ /* 0x000fc4000ffbe0ff */
[-C--:B------:R-:W-:Y:S02]  /*0840*/  ISETP.NE.AND P2, PT, R14, R5.reuse, PT ;  /* 0x000000050e00720c */ /* 0x080fe40003f45270 */
[----:B------:R-:W-:Y:S02]  /*0850*/  ISETP.NE.AND P0, PT, R4, R5, PT ;  /* 0x000000050400720c */ /* 0x000fe40003f05270 */
[----:B------:R-:W-:Y:S01]  /*0860*/  IADD3.X R13, R11, UR11, RZ, P5, !PT ;  /* 0x0000000b0b0d7c10 */ /* 0x000fe2000affe4ff */
[----:B------:R-:W-:Y:S10]  /*0870*/  @!P4 BRA `(.L_x_140) ;  /* 0x00000000002cc947 */ /* 0x000ff40003800000 */
[----:B------:R-:W2:Y:S02]  /*0880*/  LDG.E R10, desc[UR6][R12.64] ;  /* 0x000000060c0a7981 */ /* 0x000ea4000c1e1900 */
[----:B--2---:R-:W-:-:S05]  /*0890*/  FADD.FTZ R10, R7, R10 ;  /* 0x0000000a070a7221 */ /* 0x004fca0000010000 */
[----:B------:R-:W-:Y:S02]  /*08a0*/  FSETP.GT.FTZ.AND P4, PT, R10, RZ, PT ;  /* 0x000000ff0a00720b */ /* 0x000fe40003f94000 */
[----:B------:R-:W-:-:S04]  /*08b0*/  IADD3 R10, P5, R16, UR12, RZ ;  /* 0x0000000c100a7c10 */ /* 0x000fc8000ffbe0ff */
[----:B------:R-:W-:-:S07]  /*08c0*/  IADD3.X R11, R11, UR13, RZ, P5, !PT ;  /* 0x0000000d0b0b7c10 */ /* 0x000fce000affe4ff */
[----:B------:R0:W-:Y:S04]  /*08d0*/  @!P4 STG.E desc[UR6][R10.64], RZ ;  /* 0x000000ff0a00c986 */ /* 0x0001e8000c101906 */
[----:B------:R-:W2:Y:S02]  /*08e0*/  @P4 LDG.E R17, desc[UR6][R8.64] ;  /* 0x0000000608114981 */ /* 0x000ea4000c1e1900 */
[----:B--2---:R-:W-:-:S04]  /*08f0*/  @P4 FMUL.FTZ R17, R6, R17 ;  /* 0x0000001106114220 */ /* 0x004fc80000410000 */
[----:B------:R-:W-:Y:S01]  /*0900*/  @P4 FADD.FTZ R15, R15, -R17 ;  /* 0x800000110f0f4221 */ /* 0x000fe20000010000 */
[----:B------:R0:W-:Y:S04]  /*0910*/  @P4 STG.E desc[UR6][R10.64], R17 ;  /* 0x000000110a004986 */ /* 0x0001e8000c101906 */
[----:B------:R0:W-:Y:S02]  /*0920*/  @P4 STS [R0], R15 ;  /* 0x0000000f00004388 */ /* 0x0001e40000000800 */
.L_x_140:
[----:B------:R-:W-:Y:S05]  /*0930*/  BSYNC B2 ;  /* 0x0000000000027941 */ /* 0x000fea0003800000 */
.L_x_139:
[----:B------:R-:W-:Y:S01]  /*0940*/  BSSY B2, `(.L_x_141) ;  /* 0x0000010000027945 */ /* 0x000fe20003800000 */
[----:B------:R-:W-:-:S03]  /*0950*/  IMAD.WIDE R12, R2, 0x4, R12 ;  /* 0x00000004020c7825 */ /* 0x000fc600078e020c */
[----:B------:R-:W-:Y:S05]  /*0960*/  @!P3 BRA `(.L_x_142) ;  /* 0x000000000034b947 */ /* 0x000fea0003800000 */
[----:B0-----:R-:W2:Y:S01]  /*0970*/  LDG.E R10, desc[UR6][R12.64] ;  /* 0x000000060c0a7981 */ /* 0x001ea2000c1e1900 */
[----:B------:R-:W-:-:S04]  /*0980*/  IADD3 R11, P4, R25, R18, RZ ;  /* 0x00000012190b7210 */ /* 0x000fc80007f9e0ff */
[----:B------:R-:W-:Y:S01]  /*0990*/  LEA.HI.X.SX32 R18, R18, R3, 0x1, P4 ;  /* 0x0000000312127211 */ /* 0x000fe200020f0eff */
[----:B--2---:R-:W-:-:S05]  /*09a0*/  FADD.FTZ R10, R7, R10 ;  /* 0x0000000a070a7221 */ /* 0x004fca0000010000 */
[----:B------:R-:W-:Y:S02]  /*09b0*/  FSETP.GT.FTZ.AND P3, PT, R10, RZ, PT ;  /* 0x000000ff0a00720b */ /* 0x000fe40003f74000 */
[----:B------:R-:W-:-:S04]  /*09c0*/  LEA R10, P4, R11, UR12, 0x2 ;  /* 0x0000000c0b0a7c11 */ /* 0x000fc8000f8810ff */
[----:B------:R-:W-:-:S07]  /*09d0*/  LEA.HI.X R11, R11, UR13, R18, 0x2, P4 ;  /* 0x0000000d0b0b7c11 */ /* 0x000fce000a0f1412 */
[----:B------:R1:W-:Y:S04]  /*09e0*/  @!P3 STG.E desc[UR6][R10.64], RZ ;  /* 0x000000ff0a00b986 */ /* 0x0003e8000c101906 */
[----:B------:R-:W2:Y:S02]  /*09f0*/  @P3 LDG.E R17, desc[UR6][R8.64] ;  /* 0x0000000608113981 */ /* 0x000ea4000c1e1900 */
[----:B--2---:R-:W-:-:S04]  /*0a00*/  @P3 FMUL.FTZ R17, R6, R17 ;  /* 0x0000001106113220 */ /* 0x004fc80000410000 */
[----:B------:R-:W-:Y:S01]  /*0a10*/  @P3 FADD.FTZ R15, R15, -R17 ;  /* 0x800000110f0f3221 */ /* 0x000fe20000010000 */
[----:B------:R1:W-:Y:S04]  /*0a20*/  @P3 STG.E desc[UR6][R10.64], R17 ;  /* 0x000000110a003986 */ /* 0x0003e8000c101906 */
[----:B------:R1:W-:Y:S02]  /*0a30*/  @P3 STS [R0], R15 ;  /* 0x0000000f00003388 */ /* 0x0003e40000000800 */
.L_x_142:
[----:B------:R-:W-:Y:S05]  /*0a40*/  BSYNC B2 ;  /* 0x0000000000027941 */ /* 0x000fea0003800000 */
.L_x_141:
[----:B------:R-:W-:Y:S01]  /*0a50*/  BSSY B2, `(.L_x_143) ;  /* 0x0000010000027945 */ /* 0x000fe20003800000 */
[----:B------:R-:W-:-:S03]  /*0a60*/  IMAD.WIDE R12, R2, 0x4, R12 ;  /* 0x00000004020c7825 */ /* 0x000fc600078e020c */
[----:B------:R-:W-:Y:S05]  /*0a70*/  @!P2 BRA `(.L_x_144) ;  /* 0x000000000034a947 */ /* 0x000fea0003800000 */
[----:B01----:R-:W2:Y:S01]  /*0a80*/  LDG.E R10, desc[UR6][R12.64] ;  /* 0x000000060c0a7981 */ /* 0x003ea2000c1e1900 */
[----:B------:R-:W-:-:S04]  /*0a90*/  IADD3 R11, P3, R25, R14, RZ ;  /* 0x0000000e190b7210 */ /* 0x000fc80007f7e0ff */
[----:B------:R-:W-:Y:S01]  /*0aa0*/  LEA.HI.X.SX32 R14, R14, R3, 0x1, P3 ;  /* 0x000000030e0e7211 */ /* 0x000fe200018f0eff */
[----:B--2---:R-:W-:-:S05]  /*0ab0*/  FADD.FTZ R10, R7, R10 ;  /* 0x0000000a070a7221 */ /* 0x004fca0000010000 */
[----:B------:R-:W-:Y:S02]  /*0ac0*/  FSETP.GT.FTZ.AND P2, PT, R10, RZ, PT ;  /* 0x000000ff0a00720b */ /* 0x000fe40003f54000 */
[----:B------:R-:W-:-:S04]  /*0ad0*/  LEA R10, P3, R11, UR12, 0x2 ;  /* 0x0000000c0b0a7c11 */ /* 0x000fc8000f8610ff */
[----:B------:R-:W-:-:S07]  /*0ae0*/  LEA.HI.X R11, R11, UR13, R14, 0x2, P3 ;  /* 0x0000000d0b0b7c11 */ /* 0x000fce00098f140e */
[----:B------:R2:W-:Y:S04]  /*0af0*/  @!P2 STG.E desc[UR6][R10.64], RZ ;  /* 0x000000ff0a00a986 */ /* 0x0005e8000c101906 */
[----:B------:R-:W3:Y:S02]  /*0b00*/  @P2 LDG.E R17, desc[UR6][R8.64] ;  /* 0x0000000608112981 */ /* 0x000ee4000c1e1900 */
[----:B---3--:R-:W-:-:S04]  /*0b10*/  @P2 FMUL.FTZ R17, R6, R17 ;  /* 0x0000001106112220 */ /* 0x008fc80000410000 */
[----:B------:R-:W-:Y:S01]  /*0b20*/  @P2 FADD.FTZ R15, R15, -R17 ;  /* 0x800000110f0f2221 */ /* 0x000fe20000010000 */
[----:B------:R2:W-:Y:S04]  /*0b30*/  @P2 STG.E desc[UR6][R10.64], R17 ;  /* 0x000000110a002986 */ /* 0x0005e8000c101906 */
[----:B------:R2:W-:Y:S02]  /*0b40*/  @P2 STS [R0], R15 ;  /* 0x0000000f00002388 */ /* 0x0005e40000000800 */
.L_x_144:
[----:B------:R-:W-:Y:S05]  /*0b50*/  BSYNC B2 ;  /* 0x0000000000027941 */ /* 0x000fea0003800000 */
.L_x_143:
[----:B------:R-:W-:Y:S04]  /*0b60*/  BSSY B2, `(.L_x_145) ;  /* 0x0000010000027945 */ /* 0x000fe80003800000 */
[----:B------:R-:W-:Y:S05]  /*0b70*/  @!P0 BRA `(.L_x_146) ;  /* 0x0000000000388947 */ /* 0x000fea0003800000 */
[----:B------:R-:W-:-:S06]  /*0b80*/  IMAD.WIDE R12, R2, 0x4, R12 ;  /* 0x00000004020c7825 */ /* 0x000fcc00078e020c */
[----:B------:R-:W3:Y:S01]  /*0b90*/  LDG.E R12, desc[UR6][R12.64] ;  /* 0x000000060c0c7981 */ /* 0x000ee2000c1e1900 */
[----:B012---:R-:W-:-:S04]  /*0ba0*/  IADD3 R11, P2, R25, R4, RZ ;  /* 0x00000004190b7210 */ /* 0x007fc80007f5e0ff */
[----:B------:R-:W-:Y:S01]  /*0bb0*/  LEA.HI.X.SX32 R14, R4, R3, 0x1, P2 ;  /* 0x00000003040e7211 */ /* 0x000fe200010f0eff */
[----:B---3--:R-:W-:-:S05]  /*0bc0*/  FADD.FTZ R10, R7, R12 ;  /* 0x0000000c070a7221 */ /* 0x008fca0000010000 */
        /* <DEDUP_REMOVED lines=9> */
.L_x_146:
[----:B------:R-:W-:Y:S05]  /*0c60*/  BSYNC B2 ;  /* 0x0000000000027941 */ /* 0x000fea0003800000 */
.L_x_145:
[----:B------:R-:W-:-:S05]  /*0c70*/  IMAD.IADD R16, R4, 0x1, R2 ;  /* 0x0000000104107824 */ /* 0x000fca00078e0202 */
[----:B------:R-:W-:-:S13]  /*0c80*/  ISETP.GE.AND P0, PT, R16, UR14, PT ;  /* 0x0000000e10007c0c */ /* 0x000fda000bf06270 */
[----:B------:R-:W-:Y:S05]  /*0c90*/  @!P0 BRA `(.L_x_147) ;  /* 0xfffffff800bc8947 */ /* 0x000fea000383ffff */
[----:B------:R-:W-:Y:S05]  /*0ca0*/  BSYNC B1 ;  /* 0x0000000000017941 */ /* 0x000fea0003800000 */
.L_x_138:
[----:B------:R-:W-:Y:S05]  /*0cb0*/  BRA `(.L_x_131) ;  /* 0x0000000400c47947 */ /* 0x000fea0003800000 */
.L_x_132:
[----:B------:R-:W-:Y:S01]  /*0cc0*/  ISETP.NE.AND P0, PT, R14, RZ, PT ;  /* 0x000000ff0e00720c */ /* 0x000fe20003f05270 */
[----:B------:R-:W-:Y:S01]  /*0cd0*/  BSSY B1, `(.L_x_148) ;  /* 0x0000024000017945 */ /* 0x000fe20003800000 */
[----:B------:R-:W-:Y:S01]  /*0ce0*/  HFMA2.MMA R15, -RZ, RZ, 0, 0 ;  /* 0x00000000ff0f7435 */ /* 0x000fe200000001ff */
[----:B------:R-:W-:-:S10]  /*0cf0*/  IMAD.MOV.U32 R16, RZ, RZ, R22 ;  /* 0x000000ffff107224 */ /* 0x000fd400078e0016 */
[----:B------:R-:W-:Y:S05]  /*0d00*/  @!P0 BRA `(.L_x_149) ;  /* 0x0000000000808947 */ /* 0x000fea0003800000 */
[----:B------:R-:W-:Y:S01]  /*0d10*/  IADD3 R8, P0, R25, R22, RZ ;  /* 0x0000001619087210 */ /* 0x000fe20007f1e0ff */
[----:B------:R-:W-:Y:S01]  /*0d20*/  ULDC.64 UR8, c[0x0][0x210] ;  /* 0x0000840000087ab9 */ /* 0x000fe20000000a00 */
[C---:B------:R-:W-:Y:S02]  /*0d30*/  IMAD.IADD R17, R22.reuse, 0x1, -R5 ;  /* 0x0000000116117824 */ /* 0x040fe400078e0a05 */
[----:B------:R-:W-:Y:S01]  /*0d40*/  LEA.HI.X.SX32 R9, R22, R3, 0x1, P0 ;  /* 0x0000000316097211 */ /* 0x000fe200000f0eff */
[C---:B------:R-:W-:Y:S02]  /*0d50*/  IMAD.SHL.U32 R13, R8.reuse, 0x4, RZ ;  /* 0x00000004080d7824 */ /* 0x040fe400078e00ff */
[----:B------:R-:W-:Y:S01]  /*0d60*/  IMAD.MOV.U32 R15, RZ, RZ, RZ ;  /* 0x000000ffff0f7224 */ /* 0x000fe200078e00ff */
[----:B------:R-:W-:Y:S02]  /*0d70*/  SHF.L.U64.HI R16, R8, 0x2, R9 ;  /* 0x0000000208107819 */ /* 0x000fe40000010209 */
[----:B------:R-:W-:-:S02]  /*0d80*/  IADD3 R12, P2, R13, R10, RZ ;  /* 0x0000000a0d0c7210 */ /* 0x000fc40007f5e0ff */
[----:B------:R-:W-:-:S03]  /*0d90*/  IADD3 R8, P0, R13, UR8, RZ ;  /* 0x000000080d087c10 */ /* 0x000fc6000ff1e0ff */
[C---:B------:R-:W-:Y:S01]  /*0da0*/  IMAD.X R13, R16.reuse, 0x1, R11, P2 ;  /* 0x00000001100d7824 */ /* 0x040fe200010e060b */
[----:B------:R-:W-:Y:S01]  /*0db0*/  IADD3.X R9, R16, UR9, RZ, P0, !PT ;  /* 0x0000000910097c10 */ /* 0x000fe200087fe4ff */
[----:B------:R-:W-:-:S08]  /*0dc0*/  IMAD.MOV.U32 R16, RZ, RZ, R22 ;  /* 0x000000ffff107224 */ /* 0x000fd000078e0016 */
.L_x_152:
        /* <DEDUP_REMOVED lines=8> */
[----:B------:R-:W-:Y:S01]  /*0e50*/  @P0 FADD.FTZ R15, -R6, R15 ;  /* 0x0000000f060f0221 */ /* 0x000fe20000010100 */
[----:B------:R0:W-:Y:S04]  /*0e60*/  @!P0 STG.E desc[UR6][R8.64], RZ ;  /* 0x000000ff08008986 */ /* 0x0001e8000c101906 */
[----:B------:R0:W-:Y:S04]  /*0e70*/  @P0 STG.E desc[UR6][R8.64], R6 ;  /* 0x0000000608000986 */ /* 0x0001e8000c101906 */
[----:B------:R0:W-:Y:S02]  /*0e80*/  @P0 STS [R0], R15 ;  /* 0x0000000f00000388 */ /* 0x0001e40000000800 */
.L_x_151:
[----:B------:R-:W-:Y:S05]  /*0e90*/  BSYNC B2 ;  /* 0x0000000000027941 */ /* 0x000fea0003800000 */
.L_x_150:
[----:B------:R-:W-:Y:S01]  /*0ea0*/  ISETP.NE.AND P0, PT, R14, RZ, PT ;  /* 0x000000ff0e00720c */ /* 0x000fe20003f05270 */
[----:B------:R-:W-:Y:S01]  /*0eb0*/  IMAD.WIDE R12, R2, 0x4, R12 ;  /* 0x00000004020c7825 */ /* 0x000fe200078e020c */
[----:B0-----:R-:W-:-:S03]  /*0ec0*/  MOV R8, R10 ;  /* 0x0000000a00087202 */ /* 0x001fc60000000f00 */
[----:B------:R-:W-:Y:S02]  /*0ed0*/  IMAD.MOV.U32 R9, RZ, RZ, R11 ;  /* 0x000000ffff097224 */ /* 0x000fe400078e000b */
[C---:B------:R-:W-:Y:S02]  /*0ee0*/  IMAD.IADD R16, R2.reuse, 0x1, R16 ;  /* 0x0000000102107824 */ /* 0x040fe400078e0210 */
[----:B------:R-:W-:-:S04]  /*0ef0*/  IMAD.IADD R17, R2, 0x1, R17 ;  /* 0x0000000102117824 */ /* 0x000fc800078e0211 */
[----:B------:R-:W-:Y:S05]  /*0f00*/  @P0 BRA `(.L_x_152) ;  /* 0xfffffffc00b00947 */ /* 0x000fea000383ffff */
.L_x_149:
[----:B------:R-:W-:Y:S05]  /*0f10*/  BSYNC B1 ;  /* 0x0000000000017941 */ /* 0x000fea0003800000 */
.L_x_148:
[----:B------:R-:W-:-:S13]  /*0f20*/  ISETP.GE.U32.AND P0, PT, R4, 0x3, PT ;  /* 0x000000030400780c */ /* 0x000fda0003f06070 */
[----:B------:R-:W-:Y:S05]  /*0f30*/  @!P0 BRA `(.L_x_131) ;  /* 0x0000000400248947 */ /* 0x000fea0003800000 */
.L_x_161:
[----:B------:R-:W-:Y:S01]  /*0f40*/  ISETP.NE.AND P4, PT, R16, R5, PT ;  /* 0x000000051000720c */ /* 0x000fe20003f85270 */
[----:B------:R-:W-:Y:S01]  /*0f50*/  IMAD.IADD R14, R2, 0x1, R16 ;  /* 0x00000001020e7824 */ /* 0x000fe200078e0210 */
[----:B------:R-:W-:Y:S01]  /*0f60*/  IADD3 R4, P0, R25, R16, RZ ;  /* 0x0000001019047210 */ /* 0x000fe20007f1e0ff */
[----:B------:R-:W-:Y:S02]  /*0f70*/  BSSY B1, `(.L_x_153) ;  /* 0x0000015000017945 */ /* 0x000fe40003800000 */
[--C-:B------:R-:W-:Y:S01]  /*0f80*/  IMAD.IADD R12, R14, 0x1, R2.reuse ;  /* 0x000000010e0c7824 */ /* 0x100fe200078e0202 */
[----:B---3--:R-:W-:Y:S01]  /*0f90*/  LEA.HI.X.SX32 R9, R16, R3, 0x1, P0 ;  /* 0x0000000310097211 */ /* 0x008fe200000f0eff */
[----:B------:R-:W-:Y:S01]  /*0fa0*/  IMAD.SHL.U32 R13, R4, 0x4, RZ ;  /* 0x00000004040d7824 */ /* 0x000fe200078e00ff */
[----:B------:R-:W-:Y:S02]  /*0fb0*/  ISETP.NE.AND P3, PT, R14, R5, PT ;  /* 0x000000050e00720c */ /* 0x000fe40003f65270 */
[----:B012---:R-:W-:Y:S01]  /*0fc0*/  SHF.L.U64.HI R11, R4, 0x2, R9 ;  /* 0x00000002040b7819 */ /* 0x007fe20000010209 */
        /* <DEDUP_REMOVED lines=11> */
[----:B------:R-:W-:Y:S01]  /*1080*/  @P4 FADD.FTZ R15, -R6, R15 ;  /* 0x0000000f060f4221 */ /* 0x000fe20000010100 */
[----:B------:R0:W-:Y:S04]  /*1090*/  @!P4 STG.E desc[UR6][R10.64], RZ ;  /* 0x000000ff0a00c986 */ /* 0x0001e8000c101906 */
[----:B------:R0:W-:Y:S04]  /*10a0*/  @P4 STG.E desc[UR6][R10.64], R6 ;  /* 0x000000060a004986 */ /* 0x0001e8000c101906 */
[----:B------:R0:W-:Y:S02]  /*10b0*/  @P4 STS [R0], R15 ;  /* 0x0000000f00004388 */ /* 0x0001e40000000800 */
.L_x_154:
[----:B------:R-:W-:Y:S05]  /*10c0*/  BSYNC B1 ;  /* 0x0000000000017941 */ /* 0x000fea0003800000 */
.L_x_153:
        /* <DEDUP_REMOVED lines=10> */
[----:B------:R-:W-:Y:S01]  /*1170*/  @P3 FADD.FTZ R15, -R6, R15 ;  /* 0x0000000f060f3221 */ /* 0x000fe20000010100 */
[----:B------:R1:W-:Y:S04]  /*1180*/  @!P3 STG.E desc[UR6][R10.64], RZ ;  /* 0x000000ff0a00b986 */ /* 0x0003e8000c101906 */
[----:B------:R1:W-:Y:S04]  /*1190*/  @P3 STS [R0], R15 ;  /* 0x0000000f00003388 */ /* 0x0003e80000000800 */
[----:B------:R1:W-:Y:S02]  /*11a0*/  @P3 STG.E desc[UR6][R10.64], R6 ;  /* 0x000000060a003986 */ /* 0x0003e4000c101906 */
.L_x_156:
[----:B------:R-:W-:Y:S05]  /*11b0*/  BSYNC B1 ;  /* 0x0000000000017941 */ /* 0x000fea0003800000 */
.L_x_155:
        /* <DEDUP_REMOVED lines=14> */
.L_x_158:
[----:B------:R-:W-:Y:S05]  /*12a0*/  BSYNC B1 ;  /* 0x0000000000017941 */ /* 0x000fea0003800000 */
.L_x_157:
[----:B------:R-:W-:Y:S04]  /*12b0*/  BSSY B1, `(.L_x_159) ;  /* 0x000000e000017945 */ /* 0x000fe80003800000 */
[----:B------:R-:W-:Y:S05]  /*12c0*/  @!P0 BRA `(.L_x_160) ;  /* 0x0000000000308947 */ /* 0x000fea0003800000 */
[----:B012---:R-:W-:-:S06]  /*12d0*/  IMAD.WIDE R10, R2, 0x4, R8 ;  /* 0x00000004020a7825 */ /* 0x007fcc00078e0208 */
[----:B------:R-:W2:Y:S01]  /*12e0*/  LDG.E R10, desc[UR6][R10.64] ;  /* 0x000000060a0a7981 */ /* 0x000ea2000c1e1900 */
        /* <DEDUP_REMOVED lines=8> */
[----:B------:R3:W-:Y:S04]  /*1370*/  @P0 STG.E desc[UR6][R8.64], R6 ;  /* 0x0000000608000986 */ /* 0x0007e8000c101906 */
[----:B------:R3:W-:Y:S02]  /*1380*/  @P0 STS [R0], R15 ;  /* 0x0000000f00000388 */ /* 0x0007e40000000800 */
.L_x_160:
[----:B------:R-:W-:Y:S05]  /*1390*/  BSYNC B1 ;  /* 0x0000000000017941 */ /* 0x000fea0003800000 */
.L_x_159:
[----:B------:R-:W-:-:S04]  /*13a0*/  IADD3 R16, R4, R2, RZ ;  /* 0x0000000204107210 */ /* 0x000fc80007ffe0ff */
[----:B------:R-:W-:-:S13]  /*13b0*/  ISETP.GE.AND P0, PT, R16, UR15, PT ;  /* 0x0000000f10007c0c */ /* 0x000fda000bf06270 */
[----:B------:R-:W-:Y:S05]  /*13c0*/  @!P0 BRA `(.L_x_161) ;  /* 0xfffffff800dc8947 */ /* 0x000fea000383ffff */
.L_x_131:
[----:B------:R-:W-:Y:S05]  /*13d0*/  BSYNC B0 ;  /* 0x0000000000007941 */ /* 0x000fea0003800000 */
.L_x_130:
[----:B------:R-:W-:Y:S01]  /*13e0*/  BAR.SYNC.DEFER_BLOCKING 0x0 ;  /* 0x0000000000007b1d */ /* 0x000fe20000010000 */
[----:B------:R-:W-:-:S05]  /*13f0*/  ISETP.NE.AND P0, PT, R22, RZ, PT ;  /* 0x000000ff1600720c */ /* 0x000fca0003f05270 */
[----:B------:R-:W-:Y:S08]  /*1400*/  BSSY B0, `(.L_x_162) ;  /* 0x0000056000007945 */ /* 0x000ff00003800000 */
[----:B------:R-:W-:Y:S05]  /*1410*/  @P0 BRA `(.L_x_163) ;  /* 0x0000000400500947 */ /* 0x000fea0003800000 */
[----:B------:R-:W-:Y:S01]  /*1420*/  ISETP.NE.AND P0, PT, R2, RZ, PT ;  /* 0x000000ff0200720c */ /* 0x000fe20003f05270 */
[----:B------:R-:W-:-:S12]  /*1430*/  IMAD.MOV.U32 R19, RZ, RZ, RZ ;  /* 0x000000ffff137224 */ /* 0x000fd800078e00ff */
[----:B------:R-:W-:Y:S05]  /*1440*/  @!P0 BRA `(.L_x_164) ;  /* 0x0000000400348947 */ /* 0x000fea0003800000 */
[C---:B0123--:R-:W-:Y:S01]  /*1450*/  VIADD R0, R2.reuse, 0xffffffff ;  /* 0xffffffff02007836 */ /* 0x04ffe20000000000 */
[----:B------:R-:W-:Y:S01]  /*1460*/  UMOV UR4, URZ ;  /* 0x0000003f00047c82 */ /* 0x000fe20008000000 */
[----:B------:R-:W-:Y:S01]  /*1470*/  LOP3.LUT R23, R2, 0x3, RZ, 0xc0, !PT ;  /* 0x0000000302177812 */ /* 0x000fe200078ec0ff */
[----:B------:R-:W-:Y:S02]  /*1480*/  IMAD.MOV.U32 R19, RZ, RZ, RZ ;  /* 0x000000ffff137224 */ /* 0x000fe400078e00ff */
[----:B------:R-:W-:-:S13]  /*1490*/  ISETP.GE.U32.AND P0, PT, R0, 0x3, PT ;  /* 0x000000030000780c */ /* 0x000fda0003f06070 */
[----:B------:R-:W-:Y:S05]  /*14a0*/  @!P0 BRA `(.L_x_165) ;  /* 0x0000000000f88947 */ /* 0x000fea0003800000 */
[----:B------:R-:W-:Y:S01]  /*14b0*/  IMAD.IADD R0, R2, 0x1, -R23 ;  /* 0x0000000102007824 */ /* 0x000fe200078e0a17 */
[----:B------:R-:W-:Y:S01]  /*14c0*/  UMOV UR4, URZ ;  /* 0x0000003f00047c82 */ /* 0x000fe20008000000 */
[----:B------:R-:W-:-:S03]  /*14d0*/  IMAD.MOV.U32 R19, RZ, RZ, RZ ;  /* 0x000000ffff137224 */ /* 0x000fc600078e00ff */
[----:B------:R-:W-:-:S13]  /*14e0*/  ISETP.GT.AND P0, PT, R0, RZ, PT ;  /* 0x000000ff0000720c */ /* 0x000fda0003f04270 */
[----:B------:R-:W-:Y:S05]  /*14f0*/  @!P0 BRA `(.L_x_166) ;  /* 0x0000000000bc8947 */ /* 0x000fea0003800000 */
[----:B------:R-:W-:Y:S02]  /*1500*/  ISETP.GT.AND P2, PT, R0, 0xc, PT ;  /* 0x0000000c0000780c */ /* 0x000fe40003f44270 */
[----:B------:R-:W-:-:S11]  /*1510*/  PLOP3.LUT P0, PT, PT, PT, PT, 0x80, 0x0 ;  /* 0x000000000000781c */ /* 0x000fd60003f0f070 */
[----:B------:R-:W-:Y:S05]  /*1520*/  @!P2 BRA `(.L_x_167) ;  /* 0x000000000068a947 */ /* 0x000fea0003800000 */
[----:B------:R-:W-:-:S13]  /*1530*/  PLOP3.LUT P0, PT, PT, PT, PT, 0x8, 0x0 ;  /* 0x000000000000781c */ /* 0x000fda0003f0e170 */
.L_x_168:
[----:B------:R-:W-:Y:S01]  /*1540*/  ULEA UR8, UR4, UR5, 0x2 ;  /* 0x0000000504087291 */ /* 0x000fe2000f8e103f */
[----:B------:R-:W-:Y:S01]  /*1550*/  VIADD R0, R0, 0xfffffff0 ;  /* 0xfffffff000007836 */ /* 0x000fe20000000000 */
[----:B------:R-:W-:-:S04]  /*1560*/  UIADD3 UR4, UR4, 0x10, URZ ;  /* 0x0000001004047890 */ /* 0x000fc8000fffe03f */
[----:B------:R-:W-:-:S03]  /*1570*/  ISETP.GT.AND P2, PT, R0, 0xc, PT ;  /* 0x0000000c0000780c */ /* 0x000fc60003f44270 */
[----:B------:R-:W0:Y:S04]  /*1580*/  LDS.128 R4, [UR8] ;  /* 0x00000008ff047984 */ /* 0x000e280008000c00 */
        /* <DEDUP_REMOVED lines=20> */
.L_x_167:
[----:B------:R-:W-:-:S13]  /*16d0*/  ISETP.GT.AND P2, PT, R0, 0x4, PT ;  /* 0x000000040000780c */ /* 0x000fda0003f44270 */
[----:B------:R-:W-:Y:S05]  /*16e0*/  @!P2 BRA `(.L_x_169) ;  /* 0x000000000038a947 */ /* 0x000fea0003800000 */
[----:B------:R-:W-:Y:S01]  /*16f0*/  ULEA UR8, UR4, UR5, 0x2 ;  /* 0x0000000504087291 */ /* 0x000fe2000f8e103f */
[----:B------:R-:W-:Y:S01]  /*1700*/  PLOP3.LUT P0, PT, PT, PT, PT, 0x8, 0x0 ;  /* 0x000000000000781c */ /* 0x000fe20003f0e170 */
[----:B------:R-:W-:Y:S01]  /*1710*/  VIADD R0, R0, 0xfffffff8 ;  /* 0xfffffff800007836 */ /* 0x000fe20000000000 */
[----:B------:R-:W-:-:S06]  /*1720*/  UIADD3 UR4, UR4, 0x8, URZ ;  /* 0x0000000804047890 */ /* 0x000fcc000fffe03f */
[----:B------:R-:W0:Y:S04]  /*1730*/  LDS.128 R4, [UR8] ;  /* 0x00000008ff047984 */ /* 0x000e280008000c00 */
        /* <DEDUP_REMOVED lines=9> */
.L_x_169:
[----:B------:R-:W-:-:S13]  /*17d0*/  ISETP.NE.OR P0, PT, R0, RZ, P0 ;  /* 0x000000ff0000720c */ /* 0x000fda0000705670 */
[----:B------:R-:W-:Y:S05]  /*17e0*/  @!P0 BRA `(.L_x_165) ;  /* 0x0000000000288947 */ /* 0x000fea0003800000 */
.L_x_166:
[----:B------:R-:W-:Y:S01]  /*17f0*/  ULEA UR8, UR4, UR5, 0x2 ;  /* 0x0000000504087291 */ /* 0x000fe2000f8e103f */
[----:B------:R-:W-:Y:S01]  /*1800*/  IADD3 R0, R0, -0x4, RZ ;  /* 0xfffffffc00007810 */ /* 0x000fe20007ffe0ff */
[----:B------:R-:W-:-:S03]  /*1810*/  UIADD3 UR4, UR4, 0x4, URZ ;  /* 0x0000000404047890 */ /* 0x000fc6000fffe03f */
[----:B------:R-:W-:-:S04]  /*1820*/  ISETP.NE.AND P0, PT, R0, RZ, PT ;  /* 0x000000ff0000720c */ /* 0x000fc80003f05270 */
[----:B------:R-:W0:Y:S02]  /*1830*/  LDS.128 R4, [UR8] ;  /* 0x00000008ff047984 */ /* 0x000e240008000c00 */
[----:B0-----:R-:W-:-:S04]  /*1840*/  FADD.FTZ R4, R4, R19 ;  /* 0x0000001304047221 */ /* 0x001fc80000010000 */
[----:B------:R-:W-:-:S04]  /*1850*/  FADD.FTZ R5, R4, R5 ;  /* 0x0000000504057221 */ /* 0x000fc80000010000 */
[----:B------:R-:W-:-:S04]  /*1860*/  FADD.FTZ R6, R5, R6 ;  /* 0x0000000605067221 */ /* 0x000fc80000010000 */
[----:B------:R-:W-:Y:S01]  /*1870*/  FADD.FTZ R19, R6, R7 ;  /* 0x0000000706137221 */ /* 0x000fe20000010000 */
[----:B------:R-:W-:Y:S06]  /*1880*/  @P0 BRA `(.L_x_166) ;  /* 0xfffffffc00d80947 */ /* 0x000fec000383ffff */
.L_x_165:
[----:B------:R-:W-:-:S13]  /*1890*/  ISETP.NE.AND P0, PT, R23, RZ, PT ;  /* 0x000000ff1700720c */ /* 0x000fda0003f05270 */
[----:B------:R-:W-:Y:S05]  /*18a0*/  @!P0 BRA `(.L_x_164) ;  /* 0x00000000001c8947 */ /* 0x000fea0003800000 */
[----:B------:R-:W-:-:S12]  /*18b0*/  ULEA UR4, UR4, UR5, 0x2 ;  /* 0x0000000504047291 */ /* 0x000fd8000f8e103f */
.L_x_170:
[----:B------:R-:W0:Y:S01]  /*18c0*/  LDS R0, [UR4] ;  /* 0x00000004ff007984 */ /* 0x000e220008000800 */
[----:B------:R-:W-:Y:S01]  /*18d0*/  VIADD R23, R23, 0xffffffff ;  /* 0xffffffff17177836 */ /* 0x000fe20000000000 */
[----:B------:R-:W-:-:S04]  /*18e0*/  UIADD3 UR4, UR4, 0x4, URZ ;  /* 0x0000000404047890 */ /* 0x000fc8000fffe03f */
[----:B------:R-:W-:Y:S01]  /*18f0*/  ISETP.NE.AND P0, PT, R23, RZ, PT ;  /* 0x000000ff1700720c */ /* 0x000fe20003f05270 */
[----:B0-----:R-:W-:-:S12]  /*1900*/  FADD.FTZ R19, R0, R19 ;  /* 0x0000001300137221 */ /* 0x001fd80000010000 */
[----:B------:R-:W-:Y:S05]  /*1910*/  @P0 BRA `(.L_x_170) ;  /* 0xfffffffc00e80947 */ /* 0x000fea000383ffff */
.L_x_164:
[----:B------:R-:W4:Y:S02]  /*1920*/  LDC.64 R4, c[0x0][0x210] ;  /* 0x00008400ff047b82 */ /* 0x000f240000000a00 */
[----:B----4-:R-:W-:-:S04]  /*1930*/  LEA R4, P0, R20, R4, 0x2 ;  /* 0x0000000414047211 */ /* 0x010fc800078010ff */
[----:B------:R-:W-:-:S05]  /*1940*/  LEA.HI.X R5, R20, R5, R21, 0x2, P0 ;  /* 0x0000000514057211 */ /* 0x000fca00000f1415 */
[----:B------:R4:W-:Y:S04]  /*1950*/  STG.E desc[UR6][R4.64], R19 ;  /* 0x0000001304007986 */ /* 0x0009e8000c101906 */
.L_x_163:
[----:B------:R-:W-:Y:S05]  /*1960*/  BSYNC B0 ;  /* 0x0000000000007941 */ /* 0x000fea0003800000 */
.L_x_162:
[----:B------:R-:W-:Y:S06]  /*1970*/  BAR.SYNC.DEFER_BLOCKING 0x0 ;  /* 0x0000000000007b1d */ /* 0x000fec0000010000 */
[----:B------:R-:W-:Y:S05]  /*1980*/  @P1 EXIT ;  /* 0x000000000000194d */ /* 0x000fea0003800000 */
[----:B0123--:R-:W0:Y:S01]  /*1990*/  I2F.U32.RP R6, R2 ;  /* 0x0000000200067306 */ /* 0x00fe220000209000 */
[----:B------:R-:W-:Y:S01]  /*19a0*/  LOP3.LUT R0, RZ, R22, RZ, 0x33, !PT ;  /* 0x00000016ff007212 */ /* 0x000fe200078e33ff */
[----:B------:R-:W-:Y:S01]  /*19b0*/  ULDC UR4, c[0x0][0x23c] ;  /* 0x00008f0000047ab9 */ /* 0x000fe20000000800 */
[----:B------:R-:W-:Y:S01]  /*19c0*/  ISETP.NE.U32.AND P2, PT, R2, RZ, PT ;  /* 0x000000ff0200720c */ /* 0x000fe20003f45070 */
[----:B------:R-:W-:Y:S04]  /*19d0*/  BSSY B0, `(.L_x_171) ;  /* 0x0000026000007945 */ /* 0x000fe80003800000 */
[----:B0-----:R-:W4:Y:S02]  /*19e0*/  MUFU.RCP R6, R6 ;  /* 0x0000000600067308 */ /* 0x001f240000001000 */
[----:B----4-:R-:W-:-:S06]  /*19f0*/  VIADD R4, R6, 0xffffffe ;  /* 0x0ffffffe06047836 */ /* 0x010fcc0000000000 */
[----:B------:R0:W1:Y:S02]  /*1a00*/  F2I.FTZ.U32.TRUNC.NTZ R5, R4 ;  /* 0x0000000400057305 */ /* 0x000064000021f000 */
[----:B0-----:R-:W-:Y:S02]  /*1a10*/  IMAD.MOV.U32 R4, RZ, RZ, RZ ;  /* 0x000000ffff047224 */ /* 0x001fe400078e00ff */
[----:B-1----:R-:W-:-:S04]  /*1a20*/  IMAD.MOV R7, RZ, RZ, -R5 ;  /* 0x000000ffff077224 */ /* 0x002fc800078e0a05 */
[----:B------:R-:W-:-:S04]  /*1a30*/  IMAD R7, R7, R2, RZ ;  /* 0x0000000207077224 */ /* 0x000fc800078e02ff */
[----:B------:R-:W-:-:S04]  /*1a40*/  IMAD.HI.U32 R8, R5, R7, R4 ;  /* 0x0000000705087227 */ /* 0x000fc800078e0004 */
[----:B------:R-:W-:-:S04]  /*1a50*/  VIADD R5, R0, UR4 ;  /* 0x0000000400057c36 */ /* 0x000fc80008000000 */
[----:B------:R-:W-:-:S04]  /*1a60*/  IMAD.HI.U32 R8, R8, R5, RZ ;  /* 0x0000000508087227 */ /* 0x000fc800078e00ff */
[----:B------:R-:W-:-:S04]  /*1a70*/  IMAD.MOV R0, RZ, RZ, -R8 ;  /* 0x000000ffff007224 */ /* 0x000fc800078e0a08 */
[----:B------:R-:W-:-:S05]  /*1a80*/  IMAD R5, R2, R0, R5 ;  /* 0x0000000002057224 */ /* 0x000fca00078e0205 */
[----:B------:R-:W-:-:S13]  /*1a90*/  ISETP.GE.U32.AND P0, PT, R5, R2, PT ;  /* 0x000000020500720c */ /* 0x000fda0003f06070 */
[----:B------:R-:W-:Y:S01]  /*1aa0*/  @P0 IMAD.IADD R5, R5, 0x1, -R2 ;  /* 0x0000000105050824 */ /* 0x000fe200078e0a02 */
[----:B------:R-:W-:-:S04]  /*1ab0*/  @P0 IADD3 R8, R8, 0x1, RZ ;  /* 0x0000000108080810 */ /* 0x000fc80007ffe0ff */
        /* <DEDUP_REMOVED lines=12> */
.L_x_173:
[----:B0-----:R-:W-:Y:S02]  /*1b80*/  IMAD.MOV.U32 R6, RZ, RZ, R4 ;  /* 0x000000ffff067224 */ /* 0x001fe400078e0004 */
[----:B------:R-:W-:Y:S02]  /*1b90*/  IMAD.MOV.U32 R7, RZ, RZ, R5 ;  /* 0x000000ffff077224 */ /* 0x000fe400078e0005 */
        /* <DEDUP_REMOVED lines=9> */
.L_x_172:
[----:B------:R-:W-:Y:S05]  /*1c30*/  BSYNC B0 ;  /* 0x0000000000007941 */ /* 0x000fea0003800000 */
.L_x_171:
[----:B------:R-:W-:Y:S01]  /*1c40*/  ULDC.64 UR8, c[0x0][0x210] ;  /* 0x0000840000087ab9 */ /* 0x000fe20000000a00 */
[----:B------:R-:W-:Y:S05]  /*1c50*/  @!P1 EXIT ;  /* 0x000000000000994d */ /* 0x000fea0003800000 */
.L_x_174:
[----:B------:R-:W-:Y:S01]  /*1c60*/  IADD3 R0, P0, R25, R22, RZ ;  /* 0x0000001619007210 */ /* 0x000fe20007f1e0ff */
[----:B0-----:R-:W2:Y:S03]  /*1c70*/  LDG.E R7, desc[UR6][R26.64] ;  /* 0x000000061a077981 */ /* 0x001ea6000c1e1900 */
[----:B------:R-:W-:Y:S02]  /*1c80*/  LEA.HI.X.SX32 R5, R22, R3, 0x1, P0 ;  /* 0x0000000316057211 */ /* 0x000fe400000f0eff */
[----:B------:R-:W-:-:S04]  /*1c90*/  LEA R4, P0, R0, UR8, 0x2 ;  /* 0x0000000800047c11 */ /* 0x000fc8000f8010ff */
[----:B------:R-:W-:-:S05]  /*1ca0*/  LEA.HI.X R5, R0, UR9, R5, 0x2, P0 ;  /* 0x0000000900057c11 */ /* 0x000fca00080f1405 */
        /* <DEDUP_REMOVED lines=15> */
[----:B0-----:R-:W2:Y:S02]  /*1da0*/  LDG.E R5, desc[UR6][R26.64] ;  /* 0x000000061a057981 */ /* 0x001ea4000c1e1900 */
[----:B--2---:R-:W-:Y:S01]  /*1db0*/  FMUL.FTZ R13, R0, R5 ;  /* 0x00000005000d7220 */ /* 0x004fe20000410000 */
[----:B------:R-:W-:-:S04]  /*1dc0*/  IADD3 R5, R2, R22, R2 ;  /* 0x0000001602057210 */ /* 0x000fc80007ffe002 */
[----:B------:R1:W-:Y:S01]  /*1dd0*/  STG.E desc[UR6][R10.64], R13 ;  /* 0x0000000d0a007986 */ /* 0x0003e2000c101906 */
[----:B------:R-:W-:-:S04]  /*1de0*/  IADD3 R22, R2, R5, R2 ;  /* 0x0000000502167210 */ /* 0x000fc80007ffe002 */
[----:B------:R-:W-:-:S13]  /*1df0*/  ISETP.GE.AND P0, PT, R22, UR4, PT ;  /* 0x0000000416007c0c */ /* 0x000fda000bf06270 */
[----:B-1----:R-:W-:Y:S05]  /*1e00*/  @!P0 BRA `(.L_x_174) ;  /* 0xfffffffc00948947 */ /* 0x002fea000383ffff */
[----:B------:R-:W-:Y:S05]  /*1e10*/  EXIT ;  /* 0x000000000000794d */ /* 0x000fea0003800000 */
.L_x_175:
        /* <DEDUP_REMOVED lines=14> */
.L_x_437:


//--------------------- .text._ZN2at6native51_GLOBAL__N__eebb21b7_18_MultiMarginLoss_cu_b86932df31MultiMarginLoss_backward_kernelILi2EdEEvPT0_PKS3_S6_PKlS6_iibS3_b --------------------------
	.section	.text._ZN2at6native51_GLOBAL__N__eebb21b7_18_MultiMarginLoss_cu_b86932df31MultiMarginLoss_backward_kernelILi2EdEEvPT0_PKS3_S6_PKlS6_iibS3_b,"ax",@progbits
	.align	128
.text._ZN2at6native51_GLOBAL__N__eebb21b7_18_MultiMarginLoss_cu_b86932df31MultiMarginLoss_backward_kernelILi2EdEEvPT0_PKS3_S6_PKlS6_iibS3_b:
        .type           _ZN2at6native51_GLOBAL__N__eebb21b7_18_MultiMarginLoss_cu_b86932df31MultiMarginLoss_backward_kernelILi2EdEEvPT0_PKS3_S6_PKlS6_iibS3_b,@function
        .size           _ZN2at6native51_GLOBAL__N__eebb21b7_18_MultiMarginLoss_cu_b86932df31MultiMarginLoss_backward_kernelILi2EdEEvPT0_PKS3_S6_PKlS6_iibS3_b,(.L_x_438 - _ZN2at6native51_GLOBAL__N__eebb21b7_18_MultiMarginLoss_cu_b86932df31MultiMarginLoss_backward_kernelILi2EdEEvPT0_PKS3_S6_PKlS6_iibS3_b)
        .other          _ZN2at6native51_GLOBAL__N__eebb21b7_18_MultiMarginLoss_cu_b86932df31MultiMarginLoss_backward_kernelILi2EdEEvPT0_PKS3_S6_PKlS6_iibS3_b,@"STO_CUDA_ENTRY STV_DEFAULT"
_ZN2at6native51_GLOBAL__N__eebb21b7_18_MultiMarginLoss_cu_b86932df31MultiMarginLoss_backward_kernelILi2EdEEvPT0_PKS3_S6_PKlS6_iibS3_b:
[----:B------:R-:W-:Y:S08]  /*0000*/  LDC R1, c[0x0][0x28] ;  /* 0x00000a00ff017b82 */ /* 0x000ff00000000800 */
[----:B------:R-:W0:Y:S01]  /*0010*/  S2UR UR8, SR_CTAID.X ;  /* 0x00000000000879c3 */ /* 0x000e220000002500 */
[----:B------:R-:W-:Y:S01]  /*0020*/  ULDC.64 UR4, c[0x0][0x228] ;  /* 0x00008a0000047ab9 */ /* 0x000fe20000000a00 */
[----:B------:R-:W-:Y:S01]  /*0030*/  ULDC.64 UR12, c[0x0][0x208] ;  /* 0x00008200000c7ab9 */ /* 0x000fe20000000a00 */
[----:B------:R-:W1:Y:S01]  /*0040*/  S2R R17, SR_TID.X ;  /* 0x0000000000117919 */ /* 0x000e620000002100 */
[----:B------:R-:W-:Y:S01]  /*0050*/  ULDC UR28, c[0x0][0x23c] ;  /* 0x00008f00001c7ab9 */ /* 0x000fe20000000800 */
[----:B------:R-:W-:Y:S01]  /*0060*/  ULDC.64 UR6, c[0x0][0x218] ;  /* 0x0000860000067ab9 */ /* 0x000fe20000000a00 */
[----:B------:R-:W-:Y:S01]  /*0070*/  ULDC.64 UR10, c[0x0][0x218] ;  /* 0x00008600000a7ab9 */ /* 0x000fe20000000a00 */
[----:B------:R-:W-:Y:S01]  /*0080*/  ULDC UR29, c[0x0][0x23c] ;  /* 0x00008f00001d7ab9 */ /* 0x000fe20000000800 */
[----:B------:R-:W2:Y:S01]  /*0090*/  LDC R0, c[0x0][RZ] ;  /* 0x00000000ff007b82 */ /* 0x000ea20000000800 */
[----:B------:R-:W-:Y:S01]  /*00a0*/  ULDC UR32, c[0x0][0x23c] ;  /* 0x00008f0000207ab9 */ /* 0x000fe20000000800 */
[----:B------:R-:W-:Y:S01]  /*00b0*/  ULDC.64 UR14, c[0x0][0x210] ;  /* 0x00008400000e7ab9 */ /* 0x000fe20000000a00 */
[----:B------:R-:W-:Y:S01]  /*00c0*/  ULDC.64 UR16, c[0x0][0x210] ;  /* 0x0000840000107ab9 */ /* 0x000fe20000000a00 */
[----:B------:R-:W-:Y:S01]  /*00d0*/  ULDC.64 UR18, c[0x0][0x220] ;  /* 0x0000880000127ab9 */ /* 0x000fe20000000a00 */
[----:B------:R-:W-:Y:S01]  /*00e0*/  ULDC.64 UR20, c[0x0][0x220] ;  /* 0x0000880000147ab9 */ /* 0x000fe20000000a00 */
[----:B0-----:R-:W-:-:S06]  /*00f0*/  UIMAD.WIDE UR4, UR8, 0x8, UR4 ;  /* 0x00000008080478a5 */ /* 0x001fcc000f8e0204 */
[----:B------:R-:W-:Y:S02]  /*0100*/  IMAD.U32 R4, RZ, RZ, UR4 ;  /* 0x00000004ff047e24 */ /* 0x000fe4000f8e00ff */
[----:B------:R-:W-:-:S05]  /*0110*/  IMAD.U32 R5, RZ, RZ, UR5 ;  /* 0x00000005ff057e24 */ /* 0x000fca000f8e00ff */
[----:B------:R-:W3:Y:S01]  /*0120*/  LDG.E R4, desc[UR12][R4.64] ;  /* 0x0000000c04047981 */ /* 0x000ee2000c1e1900 */
[----:B------:R-:W0:Y:S01]  /*0130*/  S2UR UR4, SR_CgaCtaId ;  /* 0x00000000000479c3 */ /* 0x000e220000008800 */
[----:B------:R-:W-:Y:S01]  /*0140*/  UMOV UR5, 0x400 ;  /* 0x0000040000057882 */ /* 0x000fe20000000000 */
[----:B-1----:R-:W-:Y:S01]  /*0150*/  ISETP.GE.AND P1, PT, R17, UR28, PT ;  /* 0x0000001c11007c0c */ /* 0x002fe2000bf26270 */
[----:B------:R-:W-:Y:S01]  /*0160*/  UIMAD UR22, UR8, UR28, URZ ;  /* 0x0000001c081672a4 */ /* 0x000fe2000f8e023f */
[----:B------:R-:W-:Y:S01]  /*0170*/  BSSY B0, `(.L_x_176) ;  /* 0x0000153000007945 */ /* 0x000fe20003800000 */
[----:B------:R-:W-:Y:S02]  /*0180*/  UIMAD.WIDE UR6, UR8, 0x8, UR6 ;  /* 0x00000008080678a5 */ /* 0x000fe4000f8e0206 */
[----:B------:R-:W-:Y:S02]  /*0190*/  USHF.R.S32.HI UR23, URZ, 0x1f, UR22 ;  /* 0x0000001f3f177899 */ /* 0x000fe40008011416 */
[----:B0-----:R-:W-:-:S03]  /*01a0*/  ULEA UR5, UR4, UR5, 0x18 ;  /* 0x0000000504057291 */ /* 0x001fc6000f8ec03f */
[----:B------:R-:W-:Y:S02]  /*01b0*/  ULDC.U8 UR4, c[0x0][0x250] ;  /* 0x0000940000047ab9 */ /* 0x000fe40000000000 */
[----:B------:R-:W-:Y:S01]  /*01c0*/  UPRMT UR4, UR4, 0x8880, URZ ;  /* 0x0000888004047896 */ /* 0x000fe2000800003f */
[----:B------:R-:W-:-:S05]  /*01d0*/  LEA R2, R17, UR5, 0x3 ;  /* 0x0000000511027c11 */ /* 0x000fca000f8e18ff */
[----:B------:R0:W-:Y:S01]  /*01e0*/  STS.64 [R2], RZ ;  /* 0x000000ff02007388 */ /* 0x0001e20000000a00 */
[----:B------:R-:W-:Y:S02]  /*01f0*/  UMOV UR8, UR4 ;  /* 0x0000000400087c82 */ /* 0x000fe40008000000 */
[----:B------:R-:W-:-:S04]  /*0200*/  UISETP.NE.AND UP0, UPT, UR8, URZ, UPT ;  /* 0x0000003f0800728c */ /* 0x000fc8000bf05270 */
[----:B------:R-:W-:Y:S02]  /*0210*/  USEL UR6, UR6, UR10, !UP0 ;  /* 0x0000000a06067287 */ /* 0x000fe4000c000000 */
[----:B------:R-:W-:Y:S01]  /*0220*/  USEL UR7, UR7, UR11, !UP0 ;  /* 0x0000000b07077287 */ /* 0x000fe2000c000000 */
[----:B---3--:R-:W-:-:S13]  /*0230*/  R2UR UR25, R4 ;  /* 0x00000000041972ca */ /* 0x008fda00000e0000 */
[----:B------:R-:W-:Y:S02]  /*0240*/  USHF.R.S32.HI UR26, URZ, 0x1f, UR25 ;  /* 0x0000001f3f1a7899 */ /* 0x000fe40008011419 */
[----:B------:R-:W-:-:S04]  /*0250*/  UIADD3 UR24, UP1, UR22, UR25, URZ ;  /* 0x0000001916187290 */ /* 0x000fc8000ff3e03f */
[----:B------:R-:W-:Y:S01]  /*0260*/  UIADD3.X UR27, UR23, UR26, URZ, UP1, !UPT ;  /* 0x0000001a171b7290 */ /* 0x000fe20008ffe43f */
[----:B0-2---:R-:W-:Y:S11]  /*0270*/  @P1 BRA `(.L_x_177) ;  /* 0x0000001400081947 */ /* 0x005ff60003800000 */
[----:B------:R-:W-:Y:S02]  /*0280*/  ULDC.64 UR10, c[0x0][0x220] ;  /* 0x00008800000a7ab9 */ /* 0x000fe40000000a00 */
[----:B------:R-:W-:-:S04]  /*0290*/  ULEA UR4, UP0, UR24, UR10, 0x3 ;  /* 0x0000000a18047291 */ /* 0x000fc8000f80183f */
[----:B------:R-:W-:Y:S02]  /*02a0*/  ULEA.HI.X UR9, UR24, UR11, UR27, 0x3, UP0 ;  /* 0x0000000b18097291 */ /* 0x000fe400080f1c1b */
[----:B------:R-:W-:Y:S01]  /*02b0*/  IMAD.U32 R14, RZ, RZ, UR4 ;  /* 0x00000004ff0e7e24 */ /* 0x000fe2000f8e00ff */
[----:B------:R-:W-:-:S03]  /*02c0*/  ULDC.U8 UR4, c[0x0][0x240] ;  /* 0x0000900000047ab9 */ /* 0x000fc60000000000 */
[----:B------:R-:W-:-:S06]  /*02d0*/  IMAD.U32 R15, RZ, RZ, UR9 ;  /* 0x00000009ff0f7e24 */ /* 0x000fcc000f8e00ff */
[----:B------:R-:W5:Y:S01]  /*02e0*/  LDG.E.64 R14, desc[UR12][R14.64] ;  /* 0x0000000c0e0e7981 */ /* 0x000f62000c1e1b00 */
[----:B------:R-:W-:Y:S02]  /*02f0*/  UPRMT UR4, UR4, 0x8880, URZ ;  /* 0x0000888004047896 */ /* 0x000fe4000800003f */
[----:B------:R-:W-:-:S04]  /*0300*/  UISETP.NE.AND UP0, UPT, UR8, URZ, UPT ;  /* 0x0000003f0800728c */ /* 0x000fc8000bf05270 */
[----:B------:R-:W-:-:S03]  /*0310*/  UISETP.NE.AND UP0, UPT, UR4, URZ, UP0 ;  /* 0x0000003f0400728c */ /* 0x000fc60008705270 */
[----:B------:R-:W-:Y:S02]  /*0320*/  ULDC UR4, c[0x0][0x238] ;  /* 0x00008e0000047ab9 */ /* 0x000fe40000000800 */
[----:B------:R-:W-:-:S04]  /*0330*/  USEL UR4, UR4, 0x1, UP0 ;  /* 0x0000000104047887 */ /* 0x000fc80008000000 */
[----:B------:R-:W-:-:S09]  /*0340*/  UIMAD UR4, UR4, UR28, URZ ;  /* 0x0000001c040472a4 */ /* 0x000fd2000f8e023f */
[----:B------:R-:W0:Y:S08]  /*0350*/  I2F.F64 R4, UR4 ;  /* 0x0000000400047d12 */ /* 0x000e300008201c00 */
[----:B0-----:R-:W0:Y:S01]  /*0360*/  MUFU.RCP64H R7, R5 ;  /* 0x0000000500077308 */ /* 0x001e220000001800 */
[----:B------:R-:W-:-:S05]  /*0370*/  VIADD R6, R5, 0x300402 ;  /* 0x0030040205067836 */ /* 0x000fca0000000000 */
[----:B------:R-:W-:Y:S01]  /*0380*/  FSETP.GEU.AND P0, PT, |R6|, 5.8789094863358348022e-39, PT ;  /* 0x004004020600780b */ /* 0x000fe20003f0e200 */
[----:B0-----:R-:W-:-:S08]  /*0390*/  DFMA R8, -R4, R6, 1 ;  /* 0x3ff000000408742b */ /* 0x001fd00000000106 */
[----:B------:R-:W-:-:S08]  /*03a0*/  DFMA R8, R8, R8, R8 ;  /* 0x000000080808722b */ /* 0x000fd00000000008 */
[----:B------:R-:W-:-:S08]  /*03b0*/  DFMA R8, R6, R8, R6 ;  /* 0x000000080608722b */ /* 0x000fd00000000006 */
[----:B------:R-:W-:-:S08]  /*03c0*/  DFMA R18, -R4, R8, 1 ;  /* 0x3ff000000412742b */ /* 0x000fd00000000108 */
[----:B------:R-:W-:Y:S01]  /*03d0*/  DFMA R18, R8, R18, R8 ;  /* 0x000000120812722b */ /* 0x000fe20000000008 */
[----:B------:R-:W-:Y:S10]  /*03e0*/  @P0 BRA `(.L_x_178) ;  /* 0x0000000000100947 */ /* 0x000ff40003800000 */
[----:B------:R-:W-:Y:S02]  /*03f0*/  LOP3.LUT R3, R5, 0x7fffffff, RZ, 0xc0, !PT ;  /* 0x7fffffff05037812 */ /* 0x000fe400078ec0ff */
[----:B------:R-:W-:-:S03]  /*0400*/  MOV R6, 0x430 ;  /* 0x0000043000067802 */ /* 0x000fc60000000f00 */
[----:B------:R-:W-:-:S07]  /*0410*/  VIADD R10, R3, 0xfff00000 ;  /* 0xfff00000030a7836 */ /* 0x000fce0000000000 */
[----:B-----5:R-:W-:Y:S05]  /*0420*/  CALL.REL.NOINC `($__internal_0_$__cuda_sm20_dblrcp_rn_slowpath_v3) ;  /* 0x0000001c00807944 */ /* 0x020fea0003c00000 */
.L_x_178:
[----:B------:R-:W0:Y:S01]  /*0430*/  I2F.U32.RP R6, R0 ;  /* 0x0000000000067306 */ /* 0x000e220000209000 */
[----:B------:R-:W-:Y:S01]  /*0440*/  LOP3.LUT R3, RZ, R17, RZ, 0x33, !PT ;  /* 0x00000011ff037212 */ /* 0x000fe200078e33ff */
[----:B------:R-:W-:Y:S01]  /*0450*/  ULDC UR4, c[0x0][0x23c] ;  /* 0x00008f0000047ab9 */ /* 0x000fe20000000800 */
[----:B------:R-:W-:Y:S01]  /*0460*/  ISETP.NE.U32.AND P3, PT, R0, RZ, PT ;  /* 0x000000ff0000720c */ /* 0x000fe20003f65070 */
[----:B------:R-:W-:Y:S01]  /*0470*/  ULDC.64 UR10, c[0x0][0x230] ;  /* 0x00008c00000a7ab9 */ /* 0x000fe20000000a00 */
[----:B------:R-:W-:Y:S01]  /*0480*/  ULDC.64 UR30, c[0x0][0x248] ;  /* 0x00009200001e7ab9 */ /* 0x000fe20000000a00 */
[----:B------:R-:W-:Y:S02]  /*0490*/  DADD R18, R18, R18 ;  /* 0x0000000012127229 */ /* 0x000fe40000000012 */
[----:B-----5:R-:W-:Y:S01]  /*04a0*/  DADD R14, -R14, UR30 ;  /* 0x0000001e0e0e7e29 */ /* 0x020fe20008000100 */
[----:B0-----:R-:W0:Y:S02]  /*04b0*/  MUFU.RCP R6, R6 ;  /* 0x0000000600067308 */ /* 0x001e240000001000 */
[----:B0-----:R-:W-:-:S06]  /*04c0*/  VIADD R4, R6, 0xffffffe ;  /* 0x0ffffffe06047836 */ /* 0x001fcc0000000000 */
        /* <DEDUP_REMOVED lines=10> */
[----:B------:R-:W-:Y:S02]  /*0570*/  @P0 IMAD.IADD R5, R5, 0x1, -R0 ;  /* 0x0000000105050824 */ /* 0x000fe400078e0a00 */
[----:B------:R-:W-:Y:S01]  /*0580*/  @P0 VIADD R3, R3, 0x1 ;  /* 0x0000000103030836 */ /* 0x000fe20000000000 */
[----:B------:R-:W-:Y:S02]  /*0590*/  ISETP.NE.U32.AND P0, PT, RZ, UR10, PT ;  /* 0x0000000aff007c0c */ /* 0x000fe4000bf05070 */
[----:B------:R-:W-:Y:S02]  /*05a0*/  ISETP.GE.U32.AND P2, PT, R5, R0, PT ;  /* 0x000000000500720c */ /* 0x000fe40003f46070 */
[----:B------:R-:W-:-:S11]  /*05b0*/  ISETP.NE.AND.EX P0, PT, RZ, UR11, PT, P0 ;  /* 0x0000000bff007c0c */ /* 0x000fd6000bf05300 */
[----:B------:R-:W-:Y:S01]  /*05c0*/  @P2 VIADD R3, R3, 0x1 ;  /* 0x0000000103032836 */ /* 0x000fe20000000000 */
[----:B------:R-:W-:-:S05]  /*05d0*/  @!P3 LOP3.LUT R3, RZ, R0, RZ, 0x33, !PT ;  /* 0x00000000ff03b212 */ /* 0x000fca00078e33ff */
[----:B------:R-:W-:-:S05]  /*05e0*/  VIADD R4, R3, 0x1 ;  /* 0x0000000103047836 */ /* 0x000fca0000000000 */
[----:B------:R-:W-:Y:S01]  /*05f0*/  LOP3.LUT R4, R4, 0x3, RZ, 0xc0, !PT ;  /* 0x0000000304047812 */ /* 0x000fe200078ec0ff */
[----:B------:R-:W-:Y:S06]  /*0600*/  @!P0 BRA `(.L_x_179) ;  /* 0x0000000800388947 */ /* 0x000fec0003800000 */
[----:B------:R-:W-:Y:S01]  /*0610*/  ISETP.NE.AND P0, PT, R4, RZ, PT ;  /* 0x000000ff0400720c */ /* 0x000fe20003f05270 */
[----:B------:R-:W-:Y:S01]  /*0620*/  ULEA UR4, UP0, UR25, UR10, 0x3 ;  /* 0x0000000a19047291 */ /* 0x000fe2000f80183f */
[----:B------:R-:W-:Y:S01]  /*0630*/  BSSY B1, `(.L_x_180) ;  /* 0x0000031000017945 */ /* 0x000fe20003800000 */
[----:B------:R-:W-:Y:S01]  /*0640*/  IMAD.MOV.U32 R5, RZ, RZ, R17 ;  /* 0x000000ffff057224 */ /* 0x000fe200078e0011 */
[----:B------:R-:W-:Y:S01]  /*0650*/  CS2R R10, SRZ ;  /* 0x00000000000a7805 */ /* 0x000fe2000001ff00 */
[----:B------:R-:W-:Y:S02]  /*0660*/  ULEA.HI.X UR9, UR25, UR11, UR26, 0x3, UP0 ;  /* 0x0000000b19097291 */ /* 0x000fe400080f1c1a */
[----:B------:R-:W-:-:S04]  /*0670*/  IMAD.U32 R12, RZ, RZ, UR4 ;  /* 0x00000004ff0c7e24 */ /* 0x000fc8000f8e00ff */
[----:B------:R-:W-:Y:S02]  /*0680*/  IMAD.U32 R13, RZ, RZ, UR9 ;  /* 0x00000009ff0d7e24 */ /* 0x000fe4000f8e00ff */
[----:B------:R-:W-:Y:S05]  /*0690*/  @!P0 BRA `(.L_x_181) ;  /* 0x0000000000a88947 */ /* 0x000fea0003800000 */
[C---:B------:R-:W-:Y:S01]  /*06a0*/  IADD3 R16, P0, R17.reuse, UR22, RZ ;  /* 0x0000001611107c10 */ /* 0x040fe2000ff1e0ff */
[----:B------:R-:W-:Y:S01]  /*06b0*/  ULDC.64 UR10, c[0x0][0x210] ;  /* 0x00008400000a7ab9 */ /* 0x000fe20000000a00 */
[----:B------:R-:W-:Y:S01]  /*06c0*/  ULDC.64 UR30, c[0x0][0x220] ;  /* 0x00008800001e7ab9 */ /* 0x000fe20000000a00 */
[C---:B------:R-:W-:Y:S01]  /*06d0*/  VIADD R25, R17.reuse, -UR25 ;  /* 0x8000001911197c36 */ /* 0x040fe20008000000 */
[----:B------:R-:W-:Y:S01]  /*06e0*/  LEA.HI.X.SX32 R5, R17, UR23, 0x1, P0 ;  /* 0x0000001711057c11 */ /* 0x000fe200080f0eff */
[C---:B------:R-:W-:Y:S01]  /*06f0*/  IMAD.SHL.U32 R7, R16.reuse, 0x8, RZ ;  /* 0x0000000810077824 */ /* 0x040fe200078e00ff */
[----:B------:R-:W-:Y:S02]  /*0700*/  CS2R R10, SRZ ;  /* 0x00000000000a7805 */ /* 0x000fe4000001ff00 */
[----:B------:R-:W-:Y:S01]  /*0710*/  SHF.L.U64.HI R16, R16, 0x3, R5 ;  /* 0x0000000310107819 */ /* 0x000fe20000010205 */
[----:B------:R-:W-:Y:S01]  /*0720*/  IMAD.MOV.U32 R5, RZ, RZ, R17 ;  /* 0x000000ffff057224 */ /* 0x000fe200078e0011 */
[----:B------:R-:W-:-:S02]  /*0730*/  IADD3 R6, P0, R7, UR10, RZ ;  /* 0x0000000a07067c10 */ /* 0x000fc4000ff1e0ff */
[----:B------:R-:W-:Y:S02]  /*0740*/  IADD3 R7, P2, R7, UR30, RZ ;  /* 0x0000001e07077c10 */ /* 0x000fe4000ff5e0ff */
[C---:B------:R-:W-:Y:S02]  /*0750*/  IADD3.X R27, R16.reuse, UR11, RZ, P0, !PT ;  /* 0x0000000b101b7c10 */ /* 0x040fe400087fe4ff */
[----:B------:R-:W-:-:S09]  /*0760*/  IADD3.X R16, R16, UR31, RZ, P2, !PT ;  /* 0x0000001f10107c10 */ /* 0x000fd200097fe4ff */
.L_x_184:
[----:B------:R-:W-:Y:S01]  /*0770*/  ISETP.NE.AND P0, PT, R25, RZ, PT ;  /* 0x000000ff1900720c */ /* 0x000fe20003f05270 */
[----:B01----:R-:W-:Y:S01]  /*0780*/  IMAD.MOV.U32 R8, RZ, RZ, R6 ;  /* 0x000000ffff087224 */ /* 0x003fe200078e0006 */
[----:B------:R-:W-:Y:S01]  /*0790*/  BSSY B2, `(.L_x_182) ;  /* 0x0000017000027945 */ /* 0x000fe20003800000 */
[----:B------:R-:W-:Y:S02]  /*07a0*/  IMAD.MOV.U32 R9, RZ, RZ, R27 ;  /* 0x000000ffff097224 */ /* 0x000fe400078e001b */
[----:B------:R-:W-:Y:S02]  /*07b0*/  IMAD.MOV.U32 R20, RZ, RZ, R7 ;  /* 0x000000ffff147224 */ /* 0x000fe400078e0007 */
[----:B------:R-:W-:Y:S02]  /*07c0*/  IMAD.MOV.U32 R21, RZ, RZ, R16 ;  /* 0x000000ffff157224 */ /* 0x000fe400078e0010 */
[----:B------:R-:W-:Y:S02]  /*07d0*/  VIADD R4, R4, 0xffffffff ;  /* 0xffffffff04047836 */ /* 0x000fe40000000000 */
[----:B------:R-:W-:-:S03]  /*07e0*/  IMAD.WIDE R6, R0, 0x8, R8 ;  /* 0x0000000800067825 */ /* 0x000fc600078e0208 */
[----:B------:R-:W-:Y:S01]  /*07f0*/  ISETP.NE.AND P2, PT, R4, RZ, PT ;  /* 0x000000ff0400720c */ /* 0x000fe20003f45270 */
[----:B------:R-:W-:-:S04]  /*0800*/  IMAD.WIDE R22, R0, 0x8, R20 ;  /* 0x0000000800167825 */ /* 0x000fc800078e0214 */
[----:B------:R-:W-:Y:S02]  /*0810*/  IMAD.MOV.U32 R27, RZ, RZ, R7 ;  /* 0x000000ffff1b7224 */ /* 0x000fe400078e0007 */
[----:B------:R-:W-:Y:S02]  /*0820*/  IMAD.MOV.U32 R7, RZ, RZ, R22 ;  /* 0x000000ffff077224 */ /* 0x000fe400078e0016 */
[----:B------:R-:W-:Y:S01]  /*0830*/  IMAD.MOV.U32 R16, RZ, RZ, R23 ;  /* 0x000000ffff107224 */ /* 0x000fe200078e0017 */
[----:B------:R-:W-:Y:S06]  /*0840*/  @!P0 BRA `(.L_x_183) ;  /* 0x00000000002c8947 */ /* 0x000fec0003800000 */
[----:B------:R-:W2:Y:S02]  /*0850*/  LDG.E.64 R22, desc[UR12][R20.64] ;  /* 0x0000000c14167981 */ /* 0x000ea4000c1e1b00 */
[----:B--2---:R-:W-:-:S08]  /*0860*/  DADD R22, R14, R22 ;  /* 0x000000000e167229 */ /* 0x004fd00000000016 */
[----:B------:R-:W-:-:S14]  /*0870*/  DSETP.GT.AND P0, PT, R22, RZ, PT ;  /* 0x000000ff1600722a */ /* 0x000fdc0003f04000 */
[----:B------:R0:W-:Y:S01]  /*0880*/  @!P0 STG.E.64 desc[UR12][R8.64], RZ ;  /* 0x000000ff08008986 */ /* 0x0001e2000c101b0c */
[----:B------:R-:W-:Y:S05]  /*0890*/  @!P0 BRA `(.L_x_183) ;  /* 0x0000000000188947 */ /* 0x000fea0003800000 */
[----:B------:R-:W2:Y:S01]  /*08a0*/  LDG.E.64 R20, desc[UR12][R12.64] ;  /* 0x0000000c0c147981 */ /* 0x000ea2000c1e1b00 */
[----:B------:R-:W-:-:S08]  /*08b0*/  DMUL R22, R18, R22 ;  /* 0x0000001612167228 */ /* 0x000fd00000000000 */
[----:B--2---:R-:W-:-:S07]  /*08c0*/  DMUL R20, R22, R20 ;  /* 0x0000001416147228 */ /* 0x004fce0000000000 */
[----:B------:R1:W-:Y:S01]  /*08d0*/  STG.E.64 desc[UR12][R8.64], R20 ;  /* 0x0000001408007986 */ /* 0x0003e2000c101b0c */
[----:B------:R-:W-:-:S07]  /*08e0*/  DADD R10, R10, -R20 ;  /* 0x000000000a0a7229 */ /* 0x000fce0000000814 */
[----:B------:R1:W-:Y:S04]  /*08f0*/  STS.64 [R2], R10 ;  /* 0x0000000a02007388 */ /* 0x0003e80000000a00 */
.L_x_183:
[----:B------:R-:W-:Y:S05]  /*0900*/  BSYNC B2 ;  /* 0x0000000000027941 */ /* 0x000fea0003800000 */
.L_x_182:
[C---:B------:R-:W-:Y:S02]  /*0910*/  IMAD.IADD R5, R0.reuse, 0x1, R5 ;  /* 0x0000000100057824 */ /* 0x040fe400078e0205 */
[----:B------:R-:W-:Y:S01]  /*0920*/  IMAD.IADD R25, R0, 0x1, R25 ;  /* 0x0000000100197824 */ /* 0x000fe200078e0219 */
[----:B------:R-:W-:Y:S06]  /*0930*/  @P2 BRA `(.L_x_184) ;  /* 0xfffffffc008c2947 */ /* 0x000fec000383ffff */
.L_x_181:
[----:B------:R-:W-:Y:S05]  /*0940*/  BSYNC B1 ;  /* 0x0000000000017941 */ /* 0x000fea0003800000 */
.L_x_180:
[----:B------:R-:W-:-:S13]  /*0950*/  ISETP.GE.U32.AND P0, PT, R3, 0x3, PT ;  /* 0x000000030300780c */ /* 0x000fda0003f06070 */
[----:B------:R-:W-:Y:S05]  /*0960*/  @!P0 BRA `(.L_x_177) ;  /* 0x0000000c004c8947 */ /* 0x000fea0003800000 */
[----:B------:R-:W-:Y:S01]  /*0970*/  BSSY B1, `(.L_x_185) ;  /* 0x0000056000017945 */ /* 0x000fe20003800000 */
.L_x_194:
[C---:B------:R-:W-:Y:S01]  /*0980*/  ISETP.NE.AND P4, PT, R5.reuse, UR25, PT ;  /* 0x0000001905007c0c */ /* 0x040fe2000bf85270 */
[----:B012---:R-:W-:Y:S01]  /*0990*/  IMAD.IADD R9, R0, 0x1, R5 ;  /* 0x0000000100097824 */ /* 0x007fe200078e0205 */
[----:B------:R-:W-:Y:S01]  /*09a0*/  IADD3 R4, P0, R5, UR22, RZ ;  /* 0x0000001605047c10 */ /* 0x000fe2000ff1e0ff */
[----:B------:R-:W-:Y:S02]  /*09b0*/  BSSY B2, `(.L_x_186) ;  /* 0x0000018000027945 */ /* 0x000fe40003800000 */
[--C-:B------:R-:W-:Y:S01]  /*09c0*/  IMAD.IADD R3, R9, 0x1, R0.reuse ;  /* 0x0000000109037824 */ /* 0x100fe200078e0200 */
[----:B---3--:R-:W-:Y:S01]  /*09d0*/  LEA.HI.X.SX32 R7, R5, UR23, 0x1, P0 ;  /* 0x0000001705077c11 */ /* 0x008fe200080f0eff */
[C---:B------:R-:W-:Y:S01]  /*09e0*/  IMAD.SHL.U32 R20, R4.reuse, 0x8, RZ ;  /* 0x0000000804147824 */ /* 0x040fe200078e00ff */
[----:B------:R-:W-:Y:S01]  /*09f0*/  ISETP.NE.AND P3, PT, R9, UR25, PT ;  /* 0x0000001909007c0c */ /* 0x000fe2000bf65270 */
[----:B------:R-:W-:Y:S01]  /*0a00*/  IMAD.IADD R5, R3, 0x1, R0 ;  /* 0x0000000103057824 */ /* 0x000fe200078e0200 */
[----:B------:R-:W-:-:S02]  /*0a10*/  SHF.L.U64.HI R4, R4, 0x3, R7 ;  /* 0x0000000304047819 */ /* 0x000fc40000010207 */
[----:B------:R-:W-:Y:S02]  /*0a20*/  IADD3 R6, P5, R20, UR20, RZ ;  /* 0x0000001414067c10 */ /* 0x000fe4000ffbe0ff */
[----:B------:R-:W-:Y:S02]  /*0a30*/  ISETP.NE.AND P0, PT, R3, UR25, PT ;  /* 0x0000001903007c0c */ /* 0x000fe4000bf05270 */
[----:B------:R-:W-:Y:S02]  /*0a40*/  ISETP.NE.AND P2, PT, R5, UR25, PT ;  /* 0x0000001905007c0c */ /* 0x000fe4000bf45270 */
[----:B------:R-:W-:Y:S01]  /*0a50*/  IADD3.X R7, R4, UR21, RZ, P5, !PT ;  /* 0x0000001504077c10 */ /* 0x000fe2000affe4ff */
[----:B------:R-:W-:Y:S10]  /*0a60*/  @!P4 BRA `(.L_x_187) ;  /* 0x000000000030c947 */ /* 0x000ff40003800000 */
[----:B------:R-:W2:Y:S01]  /*0a70*/  LDG.E.64 R24, desc[UR12][R6.64] ;  /* 0x0000000c06187981 */ /* 0x000ea2000c1e1b00 */
[----:B------:R-:W-:-:S04]  /*0a80*/  IADD3 R20, P5, R20, UR14, RZ ;  /* 0x0000000e14147c10 */ /* 0x000fc8000ffbe0ff */
[----:B------:R-:W-:Y:S01]  /*0a90*/  IADD3.X R21, R4, UR15, RZ, P5, !PT ;  /* 0x0000000f04157c10 */ /* 0x000fe2000affe4ff */
[----:B--2---:R-:W-:-:S08]  /*0aa0*/  DADD R24, R14, R24 ;  /* 0x000000000e187229 */ /* 0x004fd00000000018 */
[----:B------:R-:W-:-:S14]  /*0ab0*/  DSETP.GT.AND P4, PT, R24, RZ, PT ;  /* 0x000000ff1800722a */ /* 0x000fdc0003f84000 */
[----:B------:R0:W-:Y:S04]  /*0ac0*/  @!P4 STG.E.64 desc[UR12][R20.64], RZ ;  /* 0x000000ff1400c986 */ /* 0x0001e8000c101b0c */
[----:B------:R-:W2:Y:S01]  /*0ad0*/  @P4 LDG.E.64 R22, desc[UR12][R12.64] ;  /* 0x0000000c0c164981 */ /* 0x000ea2000c1e1b00 */
[----:B------:R-:W-:-:S08]  /*0ae0*/  @P4 DMUL R24, R18, R24 ;  /* 0x0000001812184228 */ /* 0x000fd00000000000 */
[----:B--2---:R-:W-:-:S07]  /*0af0*/  @P4 DMUL R22, R24, R22 ;  /* 0x0000001618164228 */ /* 0x004fce0000000000 */
[----:B------:R0:W-:Y:S01]  /*0b00*/  @P4 STG.E.64 desc[UR12][R20.64], R22 ;  /* 0x0000001614004986 */ /* 0x0001e2000c101b0c */
[----:B------:R-:W-:-:S07]  /*0b10*/  @P4 DADD R10, R10, -R22 ;  /* 0x000000000a0a4229 */ /* 0x000fce0000000816 */
[----:B------:R0:W-:Y:S04]  /*0b20*/  @P4 STS.64 [R2], R10 ;  /* 0x0000000a02004388 */ /* 0x0001e80000000a00 */
.L_x_187:
[----:B------:R-:W-:Y:S05]  /*0b30*/  BSYNC B2 ;  /* 0x0000000000027941 */ /* 0x000fea0003800000 */
.L_x_186:
[----:B------:R-:W-:Y:S01]  /*0b40*/  BSSY B2, `(.L_x_188) ;  /* 0x0000011000027945 */ /* 0x000fe20003800000 */
[----:B------:R-:W-:-:S03]  /*0b50*/  IMAD.WIDE R6, R0, 0x8, R6 ;  /* 0x0000000800067825 */ /* 0x000fc600078e0206 */
[----:B------:R-:W-:Y:S05]  /*0b60*/  @!P3 BRA `(.L_x_189) ;  /* 0x000000000038b947 */ /* 0x000fea0003800000 */
[----:B0-----:R-:W2:Y:S01]  /*0b70*/  LDG.E.64 R20, desc[UR12][R6.64] ;  /* 0x0000000c06147981 */ /* 0x001ea2000c1e1b00 */
[----:B------:R-:W-:-:S04]  /*0b80*/  IADD3 R4, P4, R9, UR22, RZ ;  /* 0x0000001609047c10 */ /* 0x000fc8000ff9e0ff */
[----:B------:R-:W-:Y:S02]  /*0b90*/  LEA.HI.X.SX32 R9, R9, UR23, 0x1, P4 ;  /* 0x0000001709097c11 */ /* 0x000fe4000a0f0eff */
[----:B------:R-:W-:-:S04]  /*0ba0*/  LEA R8, P4, R4, UR14, 0x3 ;  /* 0x0000000e04087c11 */ /* 0x000fc8000f8818ff */
[----:B------:R-:W-:Y:S01]  /*0bb0*/  LEA.HI.X R9, R4, UR15, R9, 0x3, P4 ;  /* 0x0000000f04097c11 */ /* 0x000fe2000a0f1c09 */
        /* <DEDUP_REMOVED lines=9> */
.L_x_189:
[----:B------:R-:W-:Y:S05]  /*0c50*/  BSYNC B2 ;  /* 0x0000000000027941 */ /* 0x000fea0003800000 */
.L_x_188:
[----:B------:R-:W-:Y:S01]  /*0c60*/  BSSY B2, `(.L_x_190) ;  /* 0x0000011000027945 */ /* 0x000fe20003800000 */
[----:B------:R-:W-:-:S03]  /*0c70*/  IMAD.WIDE R6, R0, 0x8, R6 ;  /* 0x0000000800067825 */ /* 0x000fc600078e0206 */
[----:B------:R-:W-:Y:S05]  /*0c80*/  @!P0 BRA `(.L_x_191) ;  /* 0x0000000000388947 */ /* 0x000fea0003800000 */
[----:B01----:R-:W2:Y:S01]  /*0c90*/  LDG.E.64 R20, desc[UR12][R6.64] ;  /* 0x0000000c06147981 */ /* 0x003ea2000c1e1b00 */
[----:B------:R-:W-:-:S04]  /*0ca0*/  IADD3 R4, P3, R3, UR22, RZ ;  /* 0x0000001603047c10 */ /* 0x000fc8000ff7e0ff */
[----:B------:R-:W-:Y:S02]  /*0cb0*/  LEA.HI.X.SX32 R3, R3, UR23, 0x1, P3 ;  /* 0x0000001703037c11 */ /* 0x000fe400098f0eff */
[----:B------:R-:W-:-:S04]  /*0cc0*/  LEA R8, P3, R4, UR14, 0x3 ;  /* 0x0000000e04087c11 */ /* 0x000fc8000f8618ff */
[----:B------:R-:W-:Y:S01]  /*0cd0*/  LEA.HI.X R9, R4, UR15, R3, 0x3, P3 ;  /* 0x0000000f04097c11 */ /* 0x000fe200098f1c03 */
[----:B--2---:R-:W-:-:S08]  /*0ce0*/  DADD R20, R14, R20 ;  /* 0x000000000e147229 */ /* 0x004fd00000000014 */
[----:B------:R-:W-:-:S14]  /*0cf0*/  DSETP.GT.AND P0, PT, R20, RZ, PT ;  /* 0x000000ff1400722a */ /* 0x000fdc0003f04000 */
[----:B------:R2:W-:Y:S04]  /*0d00*/  @!P0 STG.E.64 desc[UR12][R8.64], RZ ;  /* 0x000000ff08008986 */ /* 0x0005e8000c101b0c */
[----:B------:R-:W3:Y:S01]  /*0d10*/  @P0 LDG.E.64 R22, desc[UR12][R12.64] ;  /* 0x0000000c0c160981 */ /* 0x000ee2000c1e1b00 */
[----:B------:R-:W-:-:S08]  /*0d20*/  @P0 DMUL R20, R18, R20 ;  /* 0x0000001412140228 */ /* 0x000fd00000000000 */
[----:B---3--:R-:W-:-:S07]  /*0d30*/  @P0 DMUL R20, R20, R22 ;  /* 0x0000001614140228 */ /* 0x008fce0000000000 */
[----:B------:R2:W-:Y:S01]  /*0d40*/  @P0 STG.E.64 desc[UR12][R8.64], R20 ;  /* 0x0000001408000986 */ /* 0x0005e2000c101b0c */
[----:B------:R-:W-:-:S07]  /*0d50*/  @P0 DADD R10, R10, -R20 ;  /* 0x000000000a0a0229 */ /* 0x000fce0000000814 */
[----:B------:R2:W-:Y:S04]  /*0d60*/  @P0 STS.64 [R2], R10 ;  /* 0x0000000a02000388 */ /* 0x0005e80000000a00 */
.L_x_191:
[----:B------:R-:W-:Y:S05]  /*0d70*/  BSYNC B2 ;  /* 0x0000000000027941 */ /* 0x000fea0003800000 */
.L_x_190:
[----:B------:R-:W-:Y:S04]  /*0d80*/  BSSY B2, `(.L_x_192) ;  /* 0x0000011000027945 */ /* 0x000fe80003800000 */
[----:B------:R-:W-:Y:S05]  /*0d90*/  @!P2 BRA `(.L_x_193) ;  /* 0x00000000003ca947 */ /* 0x000fea0003800000 */
[----:B-12---:R-:W-:-:S06]  /*0da0*/  IMAD.WIDE R8, R0, 0x8, R6 ;  /* 0x0000000800087825 */ /* 0x006fcc00078e0206 */
[----:B------:R-:W0:Y:S01]  /*0db0*/  LDG.E.64 R8, desc[UR12][R8.64] ;  /* 0x0000000c08087981 */ /* 0x000e22000c1e1b00 */
[----:B------:R-:W-:-:S04]  /*0dc0*/  IADD3 R3, P2, R5, UR22, RZ ;  /* 0x0000001605037c10 */ /* 0x000fc8000ff5e0ff */
[----:B------:R-:W-:Y:S02]  /*0dd0*/  LEA.HI.X.SX32 R4, R5, UR23, 0x1, P2 ;  /* 0x0000001705047c11 */ /* 0x000fe400090f0eff */
[----:B------:R-:W-:-:S04]  /*0de0*/  LEA R6, P2, R3, UR14, 0x3 ;  /* 0x0000000e03067c11 */ /* 0x000fc8000f8418ff */
[----:B------:R-:W-:Y:S01]  /*0df0*/  LEA.HI.X R7, R3, UR15, R4, 0x3, P2 ;  /* 0x0000000f03077c11 */ /* 0x000fe200090f1c04 */
[----:B0-----:R-:W-:-:S08]  /*0e00*/  DADD R20, R14, R8 ;  /* 0x000000000e147229 */ /* 0x001fd00000000008 */
        /* <DEDUP_REMOVED lines=8> */
.L_x_193:
[----:B------:R-:W-:Y:S05]  /*0e90*/  BSYNC B2 ;  /* 0x0000000000027941 */ /* 0x000fea0003800000 */
.L_x_192:
[----:B------:R-:W-:-:S05]  /*0ea0*/  IMAD.IADD R5, R5, 0x1, R0 ;  /* 0x0000000105057824 */ /* 0x000fca00078e0200 */
[----:B------:R-:W-:-:S13]  /*0eb0*/  ISETP.GE.AND P0, PT, R5, UR29, PT ;  /* 0x0000001d05007c0c */ /* 0x000fda000bf06270 */
[----:B------:R-:W-:Y:S05]  /*0ec0*/  @!P0 BRA `(.L_x_194) ;  /* 0xfffffff800ac8947 */ /* 0x000fea000383ffff */
[----:B------:R-:W-:Y:S05]  /*0ed0*/  BSYNC B1 ;  /* 0x0000000000017941 */ /* 0x000fea0003800000 */
.L_x_185:
[----:B------:R-:W-:Y:S05]  /*0ee0*/  BRA `(.L_x_177) ;  /* 0x0000000400ec7947 */ /* 0x000fea0003800000 */
.L_x_179:
[----:B------:R-:W-:Y:S01]  /*0ef0*/  ISETP.NE.AND P0, PT, R4, RZ, PT ;  /* 0x000000ff0400720c */ /* 0x000fe20003f05270 */
[----:B------:R-:W-:Y:S01]  /*0f00*/  BSSY B1, `(.L_x_195) ;  /* 0x000002a000017945 */ /* 0x000fe20003800000 */
[----:B------:R-:W-:Y:S01]  /*0f10*/  IMAD.MOV.U32 R5, RZ, RZ, R17 ;  /* 0x000000ffff057224 */ /* 0x000fe200078e0011 */
[----:B------:R-:W-:-:S10]  /*0f20*/  CS2R R6, SRZ ;  /* 0x0000000000067805 */ /* 0x000fd4000001ff00 */
[----:B------:R-:W-:Y:S05]  /*0f30*/  @!P0 BRA `(.L_x_196) ;  /* 0x0000000000988947 */ /* 0x000fea0003800000 */
[C---:B------:R-:W-:Y:S01]  /*0f40*/  IADD3 R5, P0, R17.reuse, UR22, RZ ;  /* 0x0000001611057c10 */ /* 0x040fe2000ff1e0ff */
[----:B------:R-:W-:Y:S01]  /*0f50*/  ULDC.64 UR10, c[0x0][0x210] ;  /* 0x00008400000a7ab9 */ /* 0x000fe20000000a00 */
[----:B------:R-:W-:Y:S01]  /*0f60*/  ULDC.64 UR30, c[0x0][0x220] ;  /* 0x00008800001e7ab9 */ /* 0x000fe20000000a00 */
[C---:B------:R-:W-:Y:S01]  /*0f70*/  VIADD R23, R17.reuse, -UR25 ;  /* 0x8000001911177c36 */ /* 0x040fe20008000000 */
[----:B------:R-:W-:Y:S01]  /*0f80*/  LEA.HI.X.SX32 R6, R17, UR23, 0x1, P0 ;  /* 0x0000001711067c11 */ /* 0x000fe200080f0eff */
[----:B------:R-:W-:-:S03]  /*0f90*/  IMAD.SHL.U32 R16, R5, 0x8, RZ ;  /* 0x0000000805107824 */ /* 0x000fc600078e00ff */
[----:B------:R-:W-:Y:S01]  /*0fa0*/  SHF.L.U64.HI R6, R5, 0x3, R6 ;  /* 0x0000000305067819 */ /* 0x000fe20000010206 */
[----:B------:R-:W-:Y:S01]  /*0fb0*/  IMAD.MOV.U32 R5, RZ, RZ, R17 ;  /* 0x000000ffff057224 */ /* 0x000fe200078e0011 */
[C---:B------:R-:W-:Y:S02]  /*0fc0*/  IADD3 R12, P0, R16.reuse, UR10, RZ ;  /* 0x0000000a100c7c10 */ /* 0x040fe4000ff1e0ff */
[----:B------:R-:W-:Y:S02]  /*0fd0*/  IADD3 R16, P2, R16, UR30, RZ ;  /* 0x0000001e10107c10 */ /* 0x000fe4000ff5e0ff */
[C---:B------:R-:W-:Y:S02]  /*0fe0*/  IADD3.X R13, R6.reuse, UR11, RZ, P0, !PT ;  /* 0x0000000b060d7c10 */ /* 0x040fe400087fe4ff */
[----:B------:R-:W-:Y:S02]  /*0ff0*/  IADD3.X R25, R6, UR31, RZ, P2, !PT ;  /* 0x0000001f06197c10 */ /* 0x000fe400097fe4ff */
[----:B------:R-:W-:-:S07]  /*1000*/  CS2R R6, SRZ ;  /* 0x0000000000067805 */ /* 0x000fce000001ff00 */
.L_x_199:
[----:B------:R-:W-:Y:S01]  /*1010*/  ISETP.NE.AND P0, PT, R23, RZ, PT ;  /* 0x000000ff1700720c */ /* 0x000fe20003f05270 */
[----:B------:R-:W-:Y:S01]  /*1020*/  IMAD.MOV.U32 R10, RZ, RZ, R16 ;  /* 0x000000ffff0a7224 */ /* 0x000fe200078e0010 */
[----:B------:R-:W-:Y:S01]  /*1030*/  BSSY B2, `(.L_x_197) ;  /* 0x0000013000027945 */ /* 0x000fe20003800000 */
[----:B------:R-:W-:Y:S02]  /*1040*/  IMAD.MOV.U32 R11, RZ, RZ, R25 ;  /* 0x000000ffff0b7224 */ /* 0x000fe400078e0019 */
[----:B------:R-:W-:Y:S02]  /*1050*/  VIADD R4, R4, 0xffffffff ;  /* 0xffffffff04047836 */ /* 0x000fe40000000000 */
[----:B0-----:R-:W-:Y:S02]  /*1060*/  IMAD.MOV.U32 R8, RZ, RZ, R12 ;  /* 0x000000ffff087224 */ /* 0x001fe400078e000c */
[----:B------:R-:W-:Y:S01]  /*1070*/  IMAD.MOV.U32 R9, RZ, RZ, R13 ;  /* 0x000000ffff097224 */ /* 0x000fe200078e000d */
[----:B------:R-:W-:Y:S01]  /*1080*/  ISETP.NE.AND P2, PT, R4, RZ, PT ;  /* 0x000000ff0400720c */ /* 0x000fe20003f45270 */
[----:B------:R-:W-:-:S04]  /*1090*/  IMAD.WIDE R20, R0, 0x8, R10 ;  /* 0x0000000800147825 */ /* 0x000fc800078e020a */
[----:B------:R-:W-:-:S04]  /*10a0*/  IMAD.WIDE R12, R0, 0x8, R8 ;  /* 0x00000008000c7825 */ /* 0x000fc800078e0208 */
[----:B------:R-:W-:Y:S02]  /*10b0*/  IMAD.MOV.U32 R16, RZ, RZ, R20 ;  /* 0x000000ffff107224 */ /* 0x000fe400078e0014 */
[----:B------:R-:W-:Y:S01]  /*10c0*/  IMAD.MOV.U32 R25, RZ, RZ, R21 ;  /* 0x000000ffff197224 */ /* 0x000fe200078e0015 */
[----:B------:R-:W-:Y:S06]  /*10d0*/  @!P0 BRA `(.L_x_198) ;  /* 0x0000000000208947 */ /* 0x000fec0003800000 */
[----:B------:R-:W2:Y:S02]  /*10e0*/  LDG.E.64 R10, desc[UR12][R10.64] ;  /* 0x0000000c0a0a7981 */ /* 0x000ea4000c1e1b00 */
[----:B--2---:R-:W-:-:S08]  /*10f0*/  DADD R20, R14, R10 ;  /* 0x000000000e147229 */ /* 0x004fd0000000000a */
[----:B------:R-:W-:-:S14]  /*1100*/  DSETP.GT.AND P0, PT, R20, RZ, PT ;  /* 0x000000ff1400722a */ /* 0x000fdc0003f04000 */
[----:B------:R-:W-:Y:S01]  /*1110*/  @P0 DMUL R20, R18, R20 ;  /* 0x0000001412140228 */ /* 0x000fe20000000000 */
[----:B------:R0:W-:Y:S06]  /*1120*/  @!P0 STG.E.64 desc[UR12][R8.64], RZ ;  /* 0x000000ff08008986 */ /* 0x0001ec000c101b0c */
[----:B------:R0:W-:Y:S01]  /*1130*/  @P0 STG.E.64 desc[UR12][R8.64], R20 ;  /* 0x0000001408000986 */ /* 0x0001e2000c101b0c */
[----:B------:R-:W-:-:S07]  /*1140*/  @P0 DADD R6, R6, -R20 ;  /* 0x0000000006060229 */ /* 0x000fce0000000814 */
[----:B------:R0:W-:Y:S04]  /*1150*/  @P0 STS.64 [R2], R6 ;  /* 0x0000000602000388 */ /* 0x0001e80000000a00 */
.L_x_198:
[----:B------:R-:W-:Y:S05]  /*1160*/  BSYNC B2 ;  /* 0x0000000000027941 */ /* 0x000fea0003800000 */
.L_x_197:
[C---:B------:R-:W-:Y:S02]  /*1170*/  IMAD.IADD R5, R0.reuse, 0x1, R5 ;  /* 0x0000000100057824 */ /* 0x040fe400078e0205 */
[----:B------:R-:W-:Y:S01]  /*1180*/  IMAD.IADD R23, R0, 0x1, R23 ;  /* 0x0000000100177824 */ /* 0x000fe200078e0217 */
[----:B------:R-:W-:Y:S06]  /*1190*/  @P2 BRA `(.L_x_199) ;  /* 0xfffffffc009c2947 */ /* 0x000fec000383ffff */
.L_x_196:
[----:B------:R-:W-:Y:S05]  /*11a0*/  BSYNC B1 ;  /* 0x0000000000017941 */ /* 0x000fea0003800000 */
.L_x_195:
[----:B------:R-:W-:-:S13]  /*11b0*/  ISETP.GE.U32.AND P0, PT, R3, 0x3, PT ;  /* 0x000000030300780c */ /* 0x000fda0003f06070 */
[----:B------:R-:W-:Y:S05]  /*11c0*/  @!P0 BRA `(.L_x_177) ;  /* 0x0000000400348947 */ /* 0x000fea0003800000 */
.L_x_208:
[C---:B------:R-:W-:Y:S01]  /*11d0*/  ISETP.NE.AND P4, PT, R5.reuse, UR25, PT ;  /* 0x0000001905007c0c */ /* 0x040fe2000bf85270 */
[----:B0-----:R-:W-:Y:S01]  /*11e0*/  IMAD.IADD R9, R0, 0x1, R5 ;  /* 0x0000000100097824 */ /* 0x001fe200078e0205 */
[----:B------:R-:W-:Y:S01]  /*11f0*/  IADD3 R4, P0, R5, UR22, RZ ;  /* 0x0000001605047c10 */ /* 0x000fe2000ff1e0ff */
[----:B------:R-:W-:Y:S02]  /*1200*/  BSSY B1, `(.L_x_200) ;  /* 0x0000016000017945 */ /* 0x000fe40003800000 */
[--C-:B------:R-:W-:Y:S01]  /*1210*/  IMAD.IADD R3, R9, 0x1, R0.reuse ;  /* 0x0000000109037824 */ /* 0x100fe200078e0200 */
[----:B-12---:R-:W-:Y:S01]  /*1220*/  LEA.HI.X.SX32 R11, R5, UR23, 0x1, P0 ;  /* 0x00000017050b7c11 */ /* 0x006fe200080f0eff */
        /* <DEDUP_REMOVED lines=14> */
[----:B------:R-:W-:Y:S01]  /*1310*/  @P4 DMUL R12, R18, R12 ;  /* 0x0000000c120c4228 */ /* 0x000fe20000000000 */
[----:B------:R0:W-:Y:S06]  /*1320*/  @!P4 STG.E.64 desc[UR12][R20.64], RZ ;  /* 0x000000ff1400c986 */ /* 0x0001ec000c101b0c */
[----:B------:R0:W-:Y:S01]  /*1330*/  @P4 STG.E.64 desc[UR12][R20.64], R12 ;  /* 0x0000000c14004986 */ /* 0x0001e2000c101b0c */
[----:B------:R-:W-:-:S07]  /*1340*/  @P4 DADD R6, R6, -R12 ;  /* 0x0000000006064229 */ /* 0x000fce000000080c */
[----:B------:R0:W-:Y:S04]  /*1350*/  @P4 STS.64 [R2], R6 ;  /* 0x0000000602004388 */ /* 0x0001e80000000a00 */
.L_x_201:
[----:B------:R-:W-:Y:S05]  /*1360*/  BSYNC B1 ;  /* 0x0000000000017941 */ /* 0x000fea0003800000 */
.L_x_200:
        /* <DEDUP_REMOVED lines=10> */
[----:B------:R-:W-:Y:S01]  /*1410*/  @P3 DMUL R12, R18, R12 ;  /* 0x0000000c120c3228 */ /* 0x000fe20000000000 */
[----:B------:R1:W-:Y:S06]  /*1420*/  @!P3 STG.E.64 desc[UR12][R8.64], RZ ;  /* 0x000000ff0800b986 */ /* 0x0003ec000c101b0c */
[----:B------:R1:W-:Y:S01]  /*1430*/  @P3 STG.E.64 desc[UR12][R8.64], R12 ;  /* 0x0000000c08003986 */ /* 0x0003e2000c101b0c */
[----:B------:R-:W-:-:S07]  /*1440*/  @P3 DADD R6, R6, -R12 ;  /* 0x0000000006063229 */ /* 0x000fce000000080c */
[----:B------:R1:W-:Y:S04]  /*1450*/  @P3 STS.64 [R2], R6 ;  /* 0x0000000602003388 */ /* 0x0003e80000000a00 */
.L_x_203:
[----:B------:R-:W-:Y:S05]  /*1460*/  BSYNC B1 ;  /* 0x0000000000017941 */ /* 0x000fea0003800000 */
.L_x_202:
[----:B------:R-:W-:Y:S01]  /*1470*/  BSSY B1, `(.L_x_204) ;  /* 0x000000f000017945 */ /* 0x000fe20003800000 */
[----:B-1----:R-:W-:-:S03]  /*1480*/  IMAD.WIDE R8, R0, 0x8, R10 ;  /* 0x0000000800087825 */ /* 0x002fc600078e020a */
[----:B------:R-:W-:Y:S05]  /*1490*/  @!P0 BRA `(.L_x_205) ;  /* 0x0000000000308947 */ /* 0x000fea0003800000 */
[----:B------:R-:W2:Y:S01]  /*14a0*/  LDG.E.64 R10, desc[UR12][R8.64] ;  /* 0x0000000c080a7981 */ /* 0x000ea2000c1e1b00 */
[----:B------:R-:W-:-:S04]  /*14b0*/  IADD3 R4, P3, R3, UR22, RZ ;  /* 0x0000001603047c10 */ /* 0x000fc8000ff7e0ff */
[----:B------:R-:W-:Y:S02]  /*14c0*/  LEA.HI.X.SX32 R3, R3, UR23, 0x1, P3 ;  /* 0x0000001703037c11 */ /* 0x000fe400098f0eff */
[----:B0-----:R-:W-:-:S04]  /*14d0*/  LEA R12, P3, R4, UR16, 0x3 ;  /* 0x00000010040c7c11 */ /* 0x001fc8000f8618ff */
        /* <DEDUP_REMOVED lines=8> */
.L_x_205:
[----:B------:R-:W-:Y:S05]  /*1560*/  BSYNC B1 ;  /* 0x0000000000017941 */ /* 0x000fea0003800000 */
.L_x_204:
[----:B------:R-:W-:Y:S04]  /*1570*/  BSSY B1, `(.L_x_206) ;  /* 0x000000f000017945 */ /* 0x000fe80003800000 */
[----:B------:R-:W-:Y:S05]  /*1580*/  @!P2 BRA `(.L_x_207) ;  /* 0x000000000034a947 */ /* 0x000fea0003800000 */
[----:B------:R-:W-:-:S06]  /*1590*/  IMAD.WIDE R8, R0, 0x8, R8 ;  /* 0x0000000800087825 */ /* 0x000fcc00078e0208 */
[----:B------:R-:W2:Y:S01]  /*15a0*/  LDG.E.64 R8, desc[UR12][R8.64] ;  /* 0x0000000c08087981 */ /* 0x000ea2000c1e1b00 */
[----:B------:R-:W-:-:S04]  /*15b0*/  IADD3 R3, P2, R5, UR22, RZ ;  /* 0x0000001605037c10 */ /* 0x000fc8000ff5e0ff */
[----:B------:R-:W-:Y:S02]  /*15c0*/  LEA.HI.X.SX32 R4, R5, UR23, 0x1, P2 ;  /* 0x0000001705047c11 */ /* 0x000fe400090f0eff */
[----:B01----:R-:W-:-:S04]  /*15d0*/  LEA R12, P2, R3, UR16, 0x3 ;  /* 0x00000010030c7c11 */ /* 0x003fc8000f8418ff */
        /* <DEDUP_REMOVED lines=8> */
.L_x_207:
[----:B------:R-:W-:Y:S05]  /*1660*/  BSYNC B1 ;  /* 0x0000000000017941 */ /* 0x000fea0003800000 */
.L_x_206:
[----:B------:R-:W-:-:S05]  /*1670*/  IMAD.IADD R5, R5, 0x1, R0 ;  /* 0x0000000105057824 */ /* 0x000fca00078e0200 */
[----:B------:R-:W-:-:S13]  /*1680*/  ISETP.GE.AND P0, PT, R5, UR32, PT ;  /* 0x0000002005007c0c */ /* 0x000fda000bf06270 */
[----:B------:R-:W-:Y:S05]  /*1690*/  @!P0 BRA `(.L_x_208) ;  /* 0xfffffff800cc8947 */ /* 0x000fea000383ffff */
.L_x_177:
[----:B------:R-:W-:Y:S05]  /*16a0*/  BSYNC B0 ;  /* 0x0000000000007941 */ /* 0x000fea0003800000 */
.L_x_176:
[----:B------:R-:W-:Y:S01]  /*16b0*/  BAR.SYNC.DEFER_BLOCKING 0x0 ;  /* 0x0000000000007b1d */ /* 0x000fe20000010000 */
[----:B------:R-:W-:-:S05]  /*16c0*/  ISETP.NE.AND P0, PT, R17, RZ, PT ;  /* 0x000000ff1100720c */ /* 0x000fca0003f05270 */
[----:B------:R-:W-:Y:S08]  /*16d0*/  BSSY B0, `(.L_x_209) ;  /* 0x000005f000007945 */ /* 0x000ff00003800000 */
[----:B------:R-:W-:Y:S05]  /*16e0*/  @P0 BRA `(.L_x_210) ;  /* 0x0000000400740947 */ /* 0x000fea0003800000 */
[----:B------:R-:W-:Y:S02]  /*16f0*/  ISETP.NE.AND P0, PT, R0, RZ, PT ;  /* 0x000000ff0000720c */ /* 0x000fe40003f05270 */
[----:B------:R-:W-:-:S11]  /*1700*/  CS2R R18, SRZ ;  /* 0x0000000000127805 */ /* 0x000fd6000001ff00 */
[----:B------:R-:W-:Y:S05]  /*1710*/  @!P0 BRA `(.L_x_211) ;  /* 0x0000000400508947 */ /* 0x000fea0003800000 */
[C---:B0123--:R-:W-:Y:S01]  /*1720*/  VIADD R2, R0.reuse, 0xffffffff ;  /* 0xffffffff00027836 */ /* 0x04ffe20000000000 */
[----:B------:R-:W-:Y:S01]  /*1730*/  UMOV UR4, URZ ;  /* 0x0000003f00047c82 */ /* 0x000fe20008000000 */
[----:B------:R-:W-:Y:S02]  /*1740*/  LOP3.LUT R3, R0, 0x3, RZ, 0xc0, !PT ;  /* 0x0000000300037812 */ /* 0x000fe400078ec0ff */
[----:B------:R-:W-:Y:S02]  /*1750*/  CS2R R18, SRZ ;  /* 0x0000000000127805 */ /* 0x000fe4000001ff00 */
[----:B------:R-:W-:-:S13]  /*1760*/  ISETP.GE.U32.AND P0, PT, R2, 0x3, PT ;  /* 0x000000030200780c */ /* 0x000fda0003f06070 */
[----:B------:R-:W-:Y:S05]  /*1770*/  @!P0 BRA `(.L_x_212) ;  /* 0x0000000400148947 */ /* 0x000fea0003800000 */
[----:B------:R-:W-:Y:S01]  /*1780*/  IMAD.IADD R2, R0, 0x1, -R3 ;  /* 0x0000000100027824 */ /* 0x000fe200078e0a03 */
[----:B------:R-:W-:Y:S01]  /*1790*/  UMOV UR4, URZ ;  /* 0x0000003f00047c82 */ /* 0x000fe20008000000 */
[----:B------:R-:W-:-:S03]  /*17a0*/  CS2R R18, SRZ ;  /* 0x0000000000127805 */ /* 0x000fc6000001ff00 */
[----:B------:R-:W-:-:S13]  /*17b0*/  ISETP.GT.AND P0, PT, R2, RZ, PT ;  /* 0x000000ff0200720c */ /* 0x000fda0003f04270 */
[----:B------:R-:W-:Y:S05]  /*17c0*/  @!P0 BRA `(.L_x_213) ;  /* 0x0000000000d48947 */ /* 0x000fea0003800000 */
[----:B------:R-:W-:Y:S02]  /*17d0*/  ISETP.GT.AND P2, PT, R2, 0xc, PT ;  /* 0x0000000c0200780c */ /* 0x000fe40003f44270 */
[----:B------:R-:W-:-:S11]  /*17e0*/  PLOP3.LUT P0, PT, PT, PT, PT, 0x80, 0x0 ;  /* 0x000000000000781c */ /* 0x000fd60003f0f070 */
[----:B------:R-:W-:Y:S05]  /*17f0*/  @!P2 BRA `(.L_x_214) ;  /* 0x000000000078a947 */ /* 0x000fea0003800000 */
[----:B------:R-:W-:-:S13]  /*1800*/  PLOP3.LUT P0, PT, PT, PT, PT, 0x8, 0x0 ;  /* 0x000000000000781c */ /* 0x000fda0003f0e170 */
.L_x_215:
[----:B------:R-:W-:Y:S01]  /*1810*/  ULEA UR8, UR4, UR5, 0x3 ;  /* 0x0000000504087291 */ /* 0x000fe2000f8e183f */
[----:B------:R-:W-:Y:S01]  /*1820*/  VIADD R2, R2, 0xfffffff0 ;  /* 0xfffffff002027836 */ /* 0x000fe20000000000 */
[----:B------:R-:W-:-:S04]  /*1830*/  UIADD3 UR4, UR4, 0x10, URZ ;  /* 0x0000001004047890 */ /* 0x000fc8000fffe03f */
[----:B------:R-:W-:-:S03]  /*1840*/  ISETP.GT.AND P2, PT, R2, 0xc, PT ;  /* 0x0000000c0200780c */ /* 0x000fc60003f44270 */
[----:B------:R-:W0:Y:S04]  /*1850*/  LDS.128 R8, [UR8] ;  /* 0x00000008ff087984 */ /* 0x000e280008000c00 */
[----:B------:R-:W1:Y:S04]  /*1860*/  LDS.128 R4, [UR8+0x10] ;  /* 0x00001008ff047984 */ /* 0x000e680008000c00 */
[----:B------:R-:W2:Y:S01]  /*1870*/  LDS.128 R12, [UR8+0x20] ;  /* 0x00002008ff0c7984 */ /* 0x000ea20008000c00 */
[----:B0-----:R-:W-:-:S08]  /*1880*/  DADD R8, R8, R18 ;  /* 0x0000000008087229 */ /* 0x001fd00000000012 */
[----:B------:R-:W-:Y:S02]  /*1890*/  DADD R18, R8, R10 ;  /* 0x0000000008127229 */ /* 0x000fe4000000000a */
[----:B------:R-:W0:Y:S06]  /*18a0*/  LDS.128 R8, [UR8+0x30] ;  /* 0x00003008ff087984 */ /* 0x000e2c0008000c00 */
[----:B-1----:R-:W-:-:S08]  /*18b0*/  DADD R4, R18, R4 ;  /* 0x0000000012047229 */ /* 0x002fd00000000004 */
[----:B------:R-:W-:Y:S02]  /*18c0*/  DADD R18, R4, R6 ;  /* 0x0000000004127229 */ /* 0x000fe40000000006 */
[----:B------:R-:W1:Y:S06]  /*18d0*/  LDS.128 R4, [UR8+0x40] ;  /* 0x00004008ff047984 */ /* 0x000e6c0008000c00 */
[----:B--2---:R-:W-:-:S08]  /*18e0*/  DADD R12, R18, R12 ;  /* 0x00000000120c7229 */ /* 0x004fd0000000000c */
[----:B------:R-:W-:Y:S02]  /*18f0*/  DADD R18, R12, R14 ;  /* 0x000000000c127229 */ /* 0x000fe4000000000e */
[----:B------:R-:W2:Y:S06]  /*1900*/  LDS.128 R12, [UR8+0x50] ;  /* 0x00005008ff0c7984 */ /* 0x000eac0008000c00 */
[----:B0-----:R-:W-:-:S08]  /*1910*/  DADD R8, R18, R8 ;  /* 0x0000000012087229 */ /* 0x001fd00000000008 */
[----:B------:R-:W-:Y:S02]  /*1920*/  DADD R18, R8, R10 ;  /* 0x0000000008127229 */ /* 0x000fe4000000000a */
[----:B------:R-:W0:Y:S06]  /*1930*/  LDS.128 R8, [UR8+0x60] ;  /* 0x00006008ff087984 */ /* 0x000e2c0008000c00 */
[----:B-1----:R-:W-:-:S08]  /*1940*/  DADD R4, R18, R4 ;  /* 0x0000000012047229 */ /* 0x002fd00000000004 */
[----:B------:R-:W-:Y:S02]  /*1950*/  DADD R18, R4, R6 ;  /* 0x0000000004127229 */ /* 0x000fe40000000006 */
[----:B------:R-:W1:Y:S06]  /*1960*/  LDS.128 R4, [UR8+0x70] ;  /* 0x00007008ff047984 */ /* 0x000e6c0008000c00 */
[----:B--2---:R-:W-:-:S08]  /*1970*/  DADD R12, R18, R12 ;  /* 0x00000000120c7229 */ /* 0x004fd0000000000c */
[----:B------:R-:W-:-:S08]  /*1980*/  DADD R12, R12, R14 ;  /* 0x000000000c0c7229 */ /* 0x000fd0000000000e */
[----:B0-----:R-:W-:-:S08]  /*1990*/  DADD R8, R12, R8 ;  /* 0x000000000c087229 */ /* 0x001fd00000000008 */
[----:B------:R-:W-:-:S08]  /*19a0*/  DADD R8, R8, R10 ;  /* 0x0000000008087229 */ /* 0x000fd0000000000a */
[----:B-1----:R-:W-:-:S08]  /*19b0*/  DADD R4, R8, R4 ;  /* 0x0000000008047229 */ /* 0x002fd00000000004 */
[----:B------:R-:W-:Y:S01]  /*19c0*/  DADD R18, R4, R6 ;  /* 0x0000000004127229 */ /* 0x000fe20000000006 */
[----:B------:R-:W-:Y:S10]  /*19d0*/  @P2 BRA `(.L_x_215) ;  /* 0xfffffffc008c2947 */ /* 0x000ff4000383ffff */
.L_x_214:
[----:B------:R-:W-:-:S13]  /*19e0*/  ISETP.GT.AND P2, PT, R2, 0x4, PT ;  /* 0x000000040200780c */ /* 0x000fda0003f44270 */
[----:B------:R-:W-:Y:S05]  /*19f0*/  @!P2 BRA `(.L_x_216) ;  /* 0x000000000040a947 */ /* 0x000fea0003800000 */
[----:B------:R-:W-:Y:S01]  /*1a00*/  ULEA UR8, UR4, UR5, 0x3 ;  /* 0x0000000504087291 */ /* 0x000fe2000f8e183f */
[----:B------:R-:W-:Y:S01]  /*1a10*/  PLOP3.LUT P0, PT, PT, PT, PT, 0x8, 0x0 ;  /* 0x000000000000781c */ /* 0x000fe20003f0e170 */
[----:B------:R-:W-:Y:S01]  /*1a20*/  VIADD R2, R2, 0xfffffff8 ;  /* 0xfffffff802027836 */ /* 0x000fe20000000000 */
[----:B------:R-:W-:-:S06]  /*1a30*/  UIADD3 UR4, UR4, 0x8, URZ ;  /* 0x0000000804047890 */ /* 0x000fcc000fffe03f */
[----:B------:R-:W0:Y:S04]  /*1a40*/  LDS.128 R12, [UR8] ;  /* 0x00000008ff0c7984 */ /* 0x000e280008000c00 */
[----:B------:R-:W1:Y:S04]  /*1a50*/  LDS.128 R8, [UR8+0x10] ;  /* 0x00001008ff087984 */ /* 0x000e680008000c00 */
[----:B------:R-:W2:Y:S01]  /*1a60*/  LDS.128 R4, [UR8+0x20] ;  /* 0x00002008ff047984 */ /* 0x000ea20008000c00 */
[----:B0-----:R-:W-:-:S08]  /*1a70*/  DADD R12, R18, R12 ;  /* 0x00000000120c7229 */ /* 0x001fd0000000000c */
[----:B------:R-:W-:Y:S02]  /*1a80*/  DADD R18, R12, R14 ;  /* 0x000000000c127229 */ /* 0x000fe4000000000e */
[----:B------:R-:W0:Y:S06]  /*1a90*/  LDS.128 R12, [UR8+0x30] ;  /* 0x00003008ff0c7984 */ /* 0x000e2c0008000c00 */
[----:B-1----:R-:W-:-:S08]  /*1aa0*/  DADD R8, R18, R8 ;  /* 0x0000000012087229 */ /* 0x002fd00000000008 */
[----:B------:R-:W-:-:S08]  /*1ab0*/  DADD R8, R8, R10 ;  /* 0x0000000008087229 */ /* 0x000fd0000000000a */
[----:B--2---:R-:W-:-:S08]  /*1ac0*/  DADD R4, R8, R4 ;  /* 0x0000000008047229 */ /* 0x004fd00000000004 */
[----:B------:R-:W-:-:S08]  /*1ad0*/  DADD R4, R4, R6 ;  /* 0x0000000004047229 */ /* 0x000fd00000000006 */
[----:B0-----:R-:W-:-:S08]  /*1ae0*/  DADD R4, R4, R12 ;  /* 0x0000000004047229 */ /* 0x001fd0000000000c */
[----:B------:R-:W-:-:S11]  /*1af0*/  DADD R18, R4, R14 ;  /* 0x0000000004127229 */ /* 0x000fd6000000000e */
.L_x_216:
[----:B------:R-:W-:-:S13]  /*1b00*/  ISETP.NE.OR P0, PT, R2, RZ, P0 ;  /* 0x000000ff0200720c */ /* 0x000fda0000705670 */
[----:B------:R-:W-:Y:S05]  /*1b10*/  @!P0 BRA `(.L_x_212) ;  /* 0x00000000002c8947 */ /* 0x000fea0003800000 */
.L_x_213:
[----:B------:R-:W-:Y:S01]  /*1b20*/  ULEA UR8, UR4, UR5, 0x3 ;  /* 0x0000000504087291 */ /* 0x000fe2000f8e183f */
[----:B------:R-:W-:Y:S01]  /*1b30*/  VIADD R2, R2, 0xfffffffc ;  /* 0xfffffffc02027836 */ /* 0x000fe20000000000 */
[----:B------:R-:W-:-:S04]  /*1b40*/  UIADD3 UR4, UR4, 0x4, URZ ;  /* 0x0000000404047890 */ /* 0x000fc8000fffe03f */
[----:B------:R-:W-:-:S03]  /*1b50*/  ISETP.NE.AND P0, PT, R2, RZ, PT ;  /* 0x000000ff0200720c */ /* 0x000fc60003f05270 */
[----:B------:R-:W0:Y:S04]  /*1b60*/  LDS.128 R4, [UR8] ;  /* 0x00000008ff047984 */ /* 0x000e280008000c00 */
[----:B------:R-:W1:Y:S01]  /*1b70*/  LDS.128 R8, [UR8+0x10] ;  /* 0x00001008ff087984 */ /* 0x000e620008000c00 */
[----:B0-----:R-:W-:-:S08]  /*1b80*/  DADD R4, R4, R18 ;  /* 0x0000000004047229 */ /* 0x001fd00000000012 */
[----:B------:R-:W-:-:S08]  /*1b90*/  DADD R4, R4, R6 ;  /* 0x0000000004047229 */ /* 0x000fd00000000006 */
[----:B-1----:R-:W-:-:S08]  /*1ba0*/  DADD R4, R4, R8 ;  /* 0x0000000004047229 */ /* 0x002fd00000000008 */
[----:B------:R-:W-:Y:S01]  /*1bb0*/  DADD R18, R4, R10 ;  /* 0x0000000004127229 */ /* 0x000fe2000000000a */
[----:B------:R-:W-:Y:S10]  /*1bc0*/  @P0 BRA `(.L_x_213) ;  /* 0xfffffffc00d40947 */ /* 0x000ff4000383ffff */
.L_x_212:
[----:B------:R-:W-:-:S13]  /*1bd0*/  ISETP.NE.AND P0, PT, R3, RZ, PT ;  /* 0x000000ff0300720c */ /* 0x000fda0003f05270 */
[----:B------:R-:W-:Y:S05]  /*1be0*/  @!P0 BRA `(.L_x_211) ;  /* 0x00000000001c8947 */ /* 0x000fea0003800000 */
[----:B------:R-:W-:-:S12]  /*1bf0*/  ULEA UR4, UR4, UR5, 0x3 ;  /* 0x0000000504047291 */ /* 0x000fd8000f8e183f */
.L_x_217:
[----:B------:R-:W0:Y:S01]  /*1c00*/  LDS.64 R4, [UR4] ;  /* 0x00000004ff047984 */ /* 0x000e220008000a00 */
[----:B------:R-:W-:Y:S01]  /*1c10*/  VIADD R3, R3, 0xffffffff ;  /* 0xffffffff03037836 */ /* 0x000fe20000000000 */
[----:B------:R-:W-:-:S04]  /*1c20*/  UIADD3 UR4, UR4, 0x8, URZ ;  /* 0x0000000804047890 */ /* 0x000fc8000fffe03f */
[----:B------:R-:W-:Y:S01]  /*1c30*/  ISETP.NE.AND P0, PT, R3, RZ, PT ;  /* 0x000000ff0300720c */ /* 0x000fe20003f05270 */
[----:B0-----:R-:W-:-:S12]  /*1c40*/  DADD R18, R4, R18 ;  /* 0x0000000004127229 */ /* 0x001fd80000000012 */
[----:B------:R-:W-:Y:S05]  /*1c50*/  @P0 BRA `(.L_x_217) ;  /* 0xfffffffc00e80947 */ /* 0x000fea000383ffff */
.L_x_211:
[----:B------:R-:W-:Y:S02]  /*1c60*/  ULDC.64 UR8, c[0x0][0x210] ;  /* 0x0000840000087ab9 */ /* 0x000fe40000000a00 */
[----:B------:R-:W-:-:S04]  /*1c70*/  ULEA UR4, UP0, UR24, UR8, 0x3 ;  /* 0x0000000818047291 */ /* 0x000fc8000f80183f */
[----:B------:R-:W-:Y:S02]  /*1c80*/  ULEA.HI.X UR8, UR24, UR9, UR27, 0x3, UP0 ;  /* 0x0000000918087291 */ /* 0x000fe400080f1c1b */
[----:B0123--:R-:W-:-:S04]  /*1c90*/  IMAD.U32 R2, RZ, RZ, UR4 ;  /* 0x00000004ff027e24 */ /* 0x00ffc8000f8e00ff */
[----:B------:R-:W-:-:S05]  /*1ca0*/  IMAD.U32 R3, RZ, RZ, UR8 ;  /* 0x00000008ff037e24 */ /* 0x000fca000f8e00ff */
[----:B------:R4:W-:Y:S02]  /*1cb0*/  STG.E.64 desc[UR12][R2.64], R18 ;  /* 0x0000001202007986 */ /* 0x0009e4000c101b0c */
.L_x_210:
[----:B------:R-:W-:Y:S05]  /*1cc0*/  BSYNC B0 ;  /* 0x0000000000007941 */ /* 0x000fea0003800000 */
.L_x_209:
[----:B------:R-:W-:Y:S06]  /*1cd0*/  BAR.SYNC.DEFER_BLOCKING 0x0 ;  /* 0x0000000000007b1d */ /* 0x000fec0000010000 */
[----:B------:R-:W-:Y:S05]  /*1ce0*/  @P1 EXIT ;  /* 0x000000000000194d */ /* 0x000fea0003800000 */
[----:B------:R-:W5:Y:S01]  /*1cf0*/  I2F.U32.RP R5, R0 ;  /* 0x0000000000057306 */ /* 0x000f620000209000 */
[----:B------:R-:W-:Y:S01]  /*1d00*/  LOP3.LUT R4, RZ, R17, RZ, 0x33, !PT ;  /* 0x00000011ff047212 */ /* 0x000fe200078e33ff */
[----:B------:R-:W-:Y:S01]  /*1d10*/  ULDC UR4, c[0x0][0x23c] ;  /* 0x00008f0000047ab9 */ /* 0x000fe20000000800 */
[----:B------:R-:W-:Y:S01]  /*1d20*/  ISETP.NE.U32.AND P2, PT, R0, RZ, PT ;  /* 0x000000ff0000720c */ /* 0x000fe20003f45070 */
[----:B------:R-:W-:Y:S01]  /*1d30*/  ULDC.64 UR10, c[0x0][0x210] ;  /* 0x00008400000a7ab9 */ /* 0x000fe20000000a00 */
[----:B------:R-:W-:Y:S03]  /*1d40*/  BSSY B0, `(.L_x_218) ;  /* 0x0000029000007945 */ /* 0x000fe60003800000 */
        /* <DEDUP_REMOVED lines=21> */
[----:B------:R-:W-:Y:S01]  /*1ea0*/  IADD3 R5, P2, R17, UR22, RZ ;  /* 0x0000001611057c10 */ /* 0x000fe2000ff5e0ff */
[----:B------:R-:W-:Y:S01]  /*1eb0*/  ULDC.64 UR8, c[0x0][0x210] ;  /* 0x0000840000087ab9 */ /* 0x000fe20000000a00 */
[----:B------:R-:W-:Y:S02]  /*1ec0*/  IMAD.MOV.U32 R10, RZ, RZ, R2 ;  /* 0x000000ffff0a7224 */ /* 0x000fe400078e0002 */
[----:B------:R-:W-:Y:S02]  /*1ed0*/  LEA R4, P0, R5, UR8, 0x3 ;  /* 0x0000000805047c11 */ /* 0x000fe4000f8018ff */
[----:B------:R-:W-:-:S04]  /*1ee0*/  LEA.HI.X.SX32 R6, R17, UR23, 0x1, P2 ;  /* 0x0000001711067c11 */ /* 0x000fc800090f0eff */
[----:B------:R-:W-:-:S07]  /*1ef0*/  LEA.HI.X R5, R5, UR9, R6, 0x3, P0 ;  /* 0x0000000905057c11 */ /* 0x000fce00080f1c06 */
.L_x_220:
[----:B------:R-:W-:Y:S02]  /*1f00*/  IMAD.U32 R8, RZ, RZ, UR6 ;  /* 0x00000006ff087e24 */ /* 0x000fe4000f8e00ff */
[----:B------:R-:W-:Y:S02]  /*1f10*/  IMAD.U32 R9, RZ, RZ, UR7 ;  /* 0x00000007ff097e24 */ /* 0x000fe4000f8e00ff */
[----:B0-----:R-:W-:Y:S02]  /*1f20*/  IMAD.MOV.U32 R6, RZ, RZ, R4 ;  /* 0x000000ffff067224 */ /* 0x001fe400078e0004 */
[----:B------:R-:W-:Y:S02]  /*1f30*/  IMAD.MOV.U32 R7, RZ, RZ, R5 ;  /* 0x000000ffff077224 */ /* 0x000fe400078e0005 */
[----:B------:R-:W2:Y:S04]  /*1f40*/  LDG.E.64 R4, desc[UR12][R8.64] ;  /* 0x0000000c08047981 */ /* 0x000ea8000c1e1b00 */
[----:B------:R-:W2:Y:S01]  /*1f50*/  LDG.E.64 R2, desc[UR12][R6.64] ;  /* 0x0000000c06027981 */ /* 0x000ea2000c1e1b00 */
[----:B------:R-:W-:-:S02]  /*1f60*/  VIADD R10, R10, 0xffffffff ;  /* 0xffffffff0a0a7836 */ /* 0x000fc40000000000 */
[----:B------:R-:W-:-:S03]  /*1f70*/  IMAD.IADD R17, R0, 0x1, R17 ;  /* 0x0000000100117824 */ /* 0x000fc600078e0211 */
[----:B------:R-:W-:Y:S01]  /*1f80*/  ISETP.NE.AND P0, PT, R10, RZ, PT ;  /* 0x000000ff0a00720c */ /* 0x000fe20003f05270 */
[----:B--2---:R-:W-:Y:S01]  /*1f90*/  DMUL R2, R2, R4 ;  /* 0x0000000402027228 */ /* 0x004fe20000000000 */
[----:B------:R-:W-:-:S06]  /*1fa0*/  IMAD.WIDE R4, R0, 0x8, R6 ;  /* 0x0000000800047825 */ /* 0x000fcc00078e0206 */
[----:B------:R0:W-:Y:S05]  /*1fb0*/  STG.E.64 desc[UR12][R6.64], R2 ;  /* 0x0000000206007986 */ /* 0x0001ea000c101b0c */
[----:B------:R-:W-:Y:S05]  /*1fc0*/  @P0 BRA `(.L_x_220) ;  /* 0xfffffffc00cc0947 */ /* 0x000fea000383ffff */
.L_x_219:
[----:B------:R-:W-:Y:S05]  /*1fd0*/  BSYNC B0 ;  /* 0x0000000000007941 */ /* 0x000fea0003800000 */
.L_x_218:
[----:B------:R-:W-:Y:S05]  /*1fe0*/  @!P1 EXIT ;  /* 0x000000000000994d */ /* 0x000fea0003800000 */
.L_x_221:
[C---:B01----:R-:W-:Y:S01]  /*1ff0*/  IADD3 R3, P0, R17.reuse, UR22, RZ ;  /* 0x0000001611037c10 */ /* 0x043fe2000ff1e0ff */
[----:B------:R-:W-:Y:S02]  /*2000*/  IMAD.U32 R12, RZ, RZ, UR6 ;  /* 0x00000006ff0c7e24 */ /* 0x000fe4000f8e00ff */
[----:B------:R-:W-:Y:S01]  /*2010*/  IMAD.U32 R13, RZ, RZ, UR7 ;  /* 0x00000007ff0d7e24 */ /* 0x000fe2000f8e00ff */
[----:B------:R-:W-:Y:S02]  /*2020*/  LEA.HI.X.SX32 R4, R17, UR23, 0x1, P0 ;  /* 0x0000001711047c11 */ /* 0x000fe400080f0eff */
[C---:B------:R-:W-:Y:S02]  /*2030*/  LEA R2, P0, R3.reuse, UR10, 0x3 ;  /* 0x0000000a03027c11 */ /* 0x040fe4000f8018ff */
[----:B------:R-:W2:Y:S02]  /*2040*/  LDG.E.64 R6, desc[UR12][R12.64] ;  /* 0x0000000c0c067981 */ /* 0x000ea4000c1e1b00 */
[----:B------:R-:W-:-:S05]  /*2050*/  LEA.HI.X R3, R3, UR11, R4, 0x3, P0 ;  /* 0x0000000b03037c11 */ /* 0x000fca00080f1c04 */
[----:B------:R-:W2:Y:S01]  /*2060*/  LDG.E.64 R4, desc[UR12][R2.64] ;  /* 0x0000000c02047981 */ /* 0x000ea2000c1e1b00 */
[----:B------:R-:W-:Y:S02]  /*2070*/  IMAD.U32 R18, RZ, RZ, UR6 ;  /* 0x00000006ff127e24 */ /* 0x000fe4000f8e00ff */
[----:B------:R-:W-:Y:S01]  /*2080*/  IMAD.U32 R19, RZ, RZ, UR7 ;  /* 0x00000007ff137e24 */ /* 0x000fe2000f8e00ff */
[----:B--2---:R-:W-:Y:S01]  /*2090*/  DMUL R4, R4, R6 ;  /* 0x0000000604047228 */ /* 0x004fe20000000000 */
[----:B------:R-:W-:-:S06]  /*20a0*/  IMAD.WIDE R6, R0, 0x8, R2 ;  /* 0x0000000800067825 */ /* 0x000fcc00078e0202 */
[----:B------:R0:W-:Y:S04]  /*20b0*/  STG.E.64 desc[UR12][R2.64], R4 ;  /* 0x0000000402007986 */ /* 0x0001e8000c101b0c */
[----:B------:R-:W2:Y:S04]  /*20c0*/  LDG.E.64 R10, desc[UR12][R18.64] ;  /* 0x0000000c120a7981 */ /* 0x000ea8000c1e1b00 */
        /* <DEDUP_REMOVED lines=8> */
[----:B0-----:R-:W-:Y:S01]  /*2150*/  IMAD.WIDE R2, R0, 0x8, R10 ;  /* 0x0000000800027825 */ /* 0x001fe200078e020a */
[----:B--2---:R-:W-:-:S03]  /*2160*/  DMUL R12, R12, R14 ;  /* 0x0000000e0c0c7228 */ /* 0x004fc60000000000 */
[----:B------:R-:W-:Y:S02]  /*2170*/  IMAD.U32 R14, RZ, RZ, UR6 ;  /* 0x00000006ff0e7e24 */ /* 0x000fe4000f8e00ff */
[----:B------:R-:W-:Y:S02]  /*2180*/  IMAD.U32 R15, RZ, RZ, UR7 ;  /* 0x00000007ff0f7e24 */ /* 0x000fe4000f8e00ff */
[----:B------:R1:W-:Y:S04]  /*2190*/  STG.E.64 desc[UR12][R10.64], R12 ;  /* 0x0000000c0a007986 */ /* 0x0003e8000c101b0c */
[----:B------:R-:W2:Y:S04]  /*21a0*/  LDG.E.64 R14, desc[UR12][R14.64] ;  /* 0x0000000c0e0e7981 */ /* 0x000ea8000c1e1b00 */
[----:B------:R-:W2:Y:S01]  /*21b0*/  LDG.E.64 R4, desc[UR12][R2.64] ;  /* 0x0000000c02047981 */ /* 0x000ea2000c1e1b00 */
[----:B------:R-:W-:-:S04]  /*21c0*/  IADD3 R17, R0, R17, R0 ;  /* 0x0000001100117210 */ /* 0x000fc80007ffe000 */
[----:B------:R-:W-:-:S04]  /*21d0*/  IADD3 R17, R0, R17, R0 ;  /* 0x0000001100117210 */ /* 0x000fc80007ffe000 */
[----:B------:R-:W-:Y:S01]  /*21e0*/  ISETP.GE.AND P0, PT, R17, UR4, PT ;  /* 0x0000000411007c0c */ /* 0x000fe2000bf06270 */
[----:B--2---:R-:W-:-:S07]  /*21f0*/  DMUL R4, R4, R14 ;  /* 0x0000000e04047228 */ /* 0x004fce0000000000 */
[----:B------:R1:W-:Y:S05]  /*2200*/  STG.E.64 desc[UR12][R2.64], R4 ;  /* 0x0000000402007986 */ /* 0x0003ea000c101b0c */
[----:B------:R-:W-:Y:S05]  /*2210*/  @!P0 BRA `(.L_x_221) ;  /* 0xfffffffc00748947 */ /* 0x000fea000383ffff */
[----:B------:R-:W-:Y:S05]  /*2220*/  EXIT ;  /* 0x000000000000794d */ /* 0x000fea0003800000 */
        .weak           $__internal_0_$__cuda_sm20_dblrcp_rn_slowpath_v3
        .type           $__internal_0_$__cuda_sm20_dblrcp_rn_slowpath_v3,@function
        .size           $__internal_0_$__cuda_sm20_dblrcp_rn_slowpath_v3,(.L_x_438 - $__internal_0_$__cuda_sm20_dblrcp_rn_slowpath_v3)
$__internal_0_$__cuda_sm20_dblrcp_rn_slowpath_v3:
[----:B------:R-:W-:-:S14]  /*2230*/  DSETP.GTU.AND P0, PT, |R4|, +INF , PT ;  /* 0x7ff000000400742a */ /* 0x000fdc0003f0c200 */
[----:B------:R-:W-:Y:S05]  /*2240*/  @P0 BRA `(.L_x_222) ;  /* 0x00000000007c0947 */ /* 0x000fea0003800000 */
[----:B------:R-:W-:-:S05]  /*2250*/  LOP3.LUT R3, R5, 0x7fffffff, RZ, 0xc0, !PT ;  /* 0x7fffffff05037812 */ /* 0x000fca00078ec0ff */
[----:B------:R-:W-:-:S05]  /*2260*/  VIADD R7, R3, 0xffffffff ;  /* 0xffffffff03077836 */ /* 0x000fca0000000000 */
[----:B------:R-:W-:-:S13]  /*2270*/  ISETP.GE.U32.AND P0, PT, R7, 0x7fefffff, PT ;  /* 0x7fefffff0700780c */ /* 0x000fda0003f06070 */
[----:B------:R-:W-:Y:S01]  /*2280*/  @P0 LOP3.LUT R9, R5, 0x7ff00000, RZ, 0x3c, !PT ;  /* 0x7ff0000005090812 */ /* 0x000fe200078e3cff */
[----:B------:R-:W-:Y:S01]  /*2290*/  @P0 IMAD.MOV.U32 R8, RZ, RZ, RZ ;  /* 0x000000ffff080224 */ /* 0x000fe200078e00ff */
[----:B------:R-:W-:Y:S06]  /*22a0*/  @P0 BRA `(.L_x_223) ;  /* 0x00000000006c0947 */ /* 0x000fec0003800000 */
[----:B------:R-:W-:-:S13]  /*22b0*/  ISETP.GE.U32.AND P0, PT, R3, 0x1000001, PT ;  /* 0x010000010300780c */ /* 0x000fda0003f06070 */
[----:B------:R-:W-:Y:S05]  /*22c0*/  @!P0 BRA `(.L_x_224) ;  /* 0x0000000000348947 */ /* 0x000fea0003800000 */
[----:B------:R-:W-:Y:S02]  /*22d0*/  VIADD R9, R5, 0xc0200000 ;  /* 0xc020000005097836 */ /* 0x000fe40000000000 */
[----:B------:R-:W-:Y:S02]  /*22e0*/  IMAD.MOV.U32 R8, RZ, RZ, R4 ;  /* 0x000000ffff087224 */ /* 0x000fe400078e0004 */
[----:B------:R-:W0:Y:S04]  /*22f0*/  MUFU.RCP64H R11, R9 ;  /* 0x00000009000b7308 */ /* 0x000e280000001800 */
[----:B0-----:R-:W-:-:S08]  /*2300*/  DFMA R12, -R8, R10, 1 ;  /* 0x3ff00000080c742b */ /* 0x001fd0000000010a */
[----:B------:R-:W-:-:S08]  /*2310*/  DFMA R12, R12, R12, R12 ;  /* 0x0000000c0c0c722b */ /* 0x000fd0000000000c */
[----:B------:R-:W-:-:S08]  /*2320*/  DFMA R12, R10, R12, R10 ;  /* 0x0000000c0a0c722b */ /* 0x000fd0000000000a */
[----:B------:R-:W-:-:S08]  /*2330*/  DFMA R10, -R8, R12, 1 ;  /* 0x3ff00000080a742b */ /* 0x000fd0000000010c */
[----:B------:R-:W-:-:S08]  /*2340*/  DFMA R10, R12, R10, R12 ;  /* 0x0000000a0c0a722b */ /* 0x000fd0000000000c */
[----:B------:R-:W-:-:S08]  /*2350*/  DMUL R10, R10, 2.2250738585072013831e-308 ;  /* 0x001000000a0a7828 */ /* 0x000fd00000000000 */
[----:B------:R-:W-:-:S08]  /*2360*/  DFMA R4, -R4, R10, 1 ;  /* 0x3ff000000404742b */ /* 0x000fd0000000010a */
[----:B------:R-:W-:-:S08]  /*2370*/  DFMA R4, R4, R4, R4 ;  /* 0x000000040404722b */ /* 0x000fd00000000004 */
[----:B------:R-:W-:Y:S01]  /*2380*/  DFMA R8, R10, R4, R10 ;  /* 0x000000040a08722b */ /* 0x000fe2000000000a */
[----:B------:R-:W-:Y:S10]  /*2390*/  BRA `(.L_x_223) ;  /* 0x0000000000307947 */ /* 0x000ff40003800000 */
.L_x_224:
[----:B------:R-:W-:Y:S01]  /*23a0*/  DMUL R4, R4, 8.11296384146066816958e+31 ;  /* 0x4690000004047828 */ /* 0x000fe20000000000 */
[----:B------:R-:W-:-:S05]  /*23b0*/  IMAD.MOV.U32 R8, RZ, RZ, R10 ;  /* 0x000000ffff087224 */ /* 0x000fca00078e000a */
[----:B------:R-:W0:Y:S02]  /*23c0*/  MUFU.RCP64H R9, R5 ;  /* 0x0000000500097308 */ /* 0x000e240000001800 */
[----:B0-----:R-:W-:-:S08]  /*23d0*/  DFMA R10, -R4, R8, 1 ;  /* 0x3ff00000040a742b */ /* 0x001fd00000000108 */
[----:B------:R-:W-:-:S08]  /*23e0*/  DFMA R10, R10, R10, R10 ;  /* 0x0000000a0a0a722b */ /* 0x000fd0000000000a */
[----:B------:R-:W-:-:S08]  /*23f0*/  DFMA R10, R8, R10, R8 ;  /* 0x0000000a080a722b */ /* 0x000fd00000000008 */
[----:B------:R-:W-:-:S08]  /*2400*/  DFMA R8, -R4, R10, 1 ;  /* 0x3ff000000408742b */ /* 0x000fd0000000010a */
[----:B------:R-:W-:-:S08]  /*2410*/  DFMA R8, R10, R8, R10 ;  /* 0x000000080a08722b */ /* 0x000fd0000000000a */
[----:B------:R-:W-:Y:S01]  /*2420*/  DMUL R8, R8, 8.11296384146066816958e+31 ;  /* 0x4690000008087828 */ /* 0x000fe20000000000 */
[----:B------:R-:W-:Y:S10]  /*2430*/  BRA `(.L_x_223) ;  /* 0x0000000000087947 */ /* 0x000ff40003800000 */
.L_x_222:
[----:B------:R-:W-:Y:S01]  /*2440*/  LOP3.LUT R9, R5, 0x80000, RZ, 0xfc, !PT ;  /* 0x0008000005097812 */ /* 0x000fe200078efcff */
[----:B------:R-:W-:-:S07]  /*2450*/  IMAD.MOV.U32 R8, RZ, RZ, R4 ;  /* 0x000000ffff087224 */ /* 0x000fce00078e0004 */
.L_x_223:
[----:B------:R-:W-:Y:S02]  /*2460*/  IMAD.MOV.U32 R7, RZ, RZ, 0x0 ;  /* 0x00000000ff077424 */ /* 0x000fe400078e00ff */
[----:B------:R-:W-:Y:S02]  /*2470*/  IMAD.MOV.U32 R18, RZ, RZ, R8 ;  /* 0x000000ffff127224 */ /* 0x000fe400078e0008 */
[----:B------:R-:W-:Y:S01]  /*2480*/  IMAD.MOV.U32 R19, RZ, RZ, R9 ;  /* 0x000000ffff137224 */ /* 0x000fe200078e0009 */
[----:B------:R-:W-:Y:S06]  /*2490*/  RET.REL.NODEC R6 `(_ZN2at6native51_GLOBAL__N__eebb21b7_18_MultiMarginLoss_cu_b86932df31MultiMarginLoss_backward_kernelILi2EdEEvPT0_PKS3_S6_PKlS6_iibS3_b) ;  /* 0xffffffd806d87950 */ /* 0x000fec0003c3ffff */
.L_x_225:
        /* <DEDUP_REMOVED lines=14> */
.L_x_438:


//--------------------- .text._ZN2at6native51_GLOBAL__N__eebb21b7_18_MultiMarginLoss_cu_b86932df31MultiMarginLoss_backward_kernelILi1EdEEvPT0_PKS3_S6_PKlS6_iibS3_b --------------------------
	.section	.text._ZN2at6native51_GLOBAL__N__eebb21b7_18_MultiMarginLoss_cu_b86932df31MultiMarginLoss_backward_kernelILi1EdEEvPT0_PKS3_S6_PKlS6_iibS3_b,"ax",@progbits
	.align	128
.text._ZN2at6native51_GLOBAL__N__eebb21b7_18_MultiMarginLoss_cu_b86932df31MultiMarginLoss_backward_kernelILi1EdEEvPT0_PKS3_S6_PKlS6_iibS3_b:
        .type           _ZN2at6native51_GLOBAL__N__eebb21b7_18_MultiMarginLoss_cu_b86932df31MultiMarginLoss_backward_kernelILi1EdEEvPT0_PKS3_S6_PKlS6_iibS3_b,@function
        .size           _ZN2at6native51_GLOBAL__N__eebb21b7_18_MultiMarginLoss_cu_b86932df31MultiMarginLoss_backward_kernelILi1EdEEvPT0_PKS3_S6_PKlS6_iibS3_b,(.L_x_440 - _ZN2at6native51_GLOBAL__N__eebb21b7_18_MultiMarginLoss_cu_b86932df31MultiMarginLoss_backward_kernelILi1EdEEvPT0_PKS3_S6_PKlS6_iibS3_b)
        .other          _ZN2at6native51_GLOBAL__N__eebb21b7_18_MultiMarginLoss_cu_b86932df31MultiMarginLoss_backward_kernelILi1EdEEvPT0_PKS3_S6_PKlS6_iibS3_b,@"STO_CUDA_ENTRY STV_DEFAULT"
_ZN2at6native51_GLOBAL__N__eebb21b7_18_MultiMarginLoss_cu_b86932df31MultiMarginLoss_backward_kernelILi1EdEEvPT0_PKS3_S6_PKlS6_iibS3_b:
[----:B------:R-:W-:Y:S08]  /*0000*/  LDC R1, c[0x0][0x28] ;  /* 0x00000a00ff017b82 */ /* 0x000ff00000000800 */
[----:B------:R-:W0:Y:S01]  /*0010*/  S2UR UR7, SR_CTAID.X ;  /* 0x00000000000779c3 */ /* 0x000e220000002500 */
[----:B------:R-:W-:Y:S01]  /*0020*/  ULDC.64 UR4, c[0x0][0x228] ;  /* 0x00008a0000047ab9 */ /* 0x000fe20000000a00 */
[----:B------:R-:W-:Y:S01]  /*0030*/  ULDC.64 UR12, c[0x0][0x208] ;  /* 0x00008200000c7ab9 */ /* 0x000fe20000000a00 */
[----:B0-----:R-:W-:-:S06]  /*0040*/  UIMAD.WIDE UR4, UR7, 0x8, UR4 ;  /* 0x00000008070478a5 */ /* 0x001fcc000f8e0204 */
[----:B------:R-:W-:Y:S01]  /*0050*/  IMAD.U32 R2, RZ, RZ, UR4 ;  /* 0x00000004ff027e24 */ /* 0x000fe2000f8e00ff */
[----:B------:R-:W-:Y:S01]  /*0060*/  ULDC.U8 UR4, c[0x0][0x250] ;  /* 0x0000940000047ab9 */ /* 0x000fe20000000000 */
[----:B------:R-:W-:-:S05]  /*0070*/  IMAD.U32 R3, RZ, RZ, UR5 ;  /* 0x00000005ff037e24 */ /* 0x000fca000f8e00ff */
[----:B------:R0:W2:Y:S01]  /*0080*/  LDG.E R0, desc[UR12][R2.64] ;  /* 0x0000000c02007981 */ /* 0x0000a2000c1e1900 */
[----:B------:R-:W-:-:S03]  /*0090*/  UPRMT UR6, UR4, 0x8880, URZ ;  /* 0x0000888004067896 */ /* 0x000fc6000800003f */
[----:B------:R-:W-:Y:S01]  /*00a0*/  ULDC.U8 UR4, c[0x0][0x240] ;  /* 0x0000900000047ab9 */ /* 0x000fe20000000000 */
[----:B------:R-:W-:Y:S02]  /*00b0*/  UISETP.NE.AND UP0, UPT, UR6, URZ, UPT ;  /* 0x0000003f0600728c */ /* 0x000fe4000bf05270 */
[----:B------:R-:W-:-:S04]  /*00c0*/  UPRMT UR4, UR4, 0x8880, URZ ;  /* 0x0000888004047896 */ /* 0x000fc8000800003f */
[----:B------:R-:W-:-:S03]  /*00d0*/  UISETP.NE.AND UP0, UPT, UR4, URZ, UP0 ;  /* 0x0000003f0400728c */ /* 0x000fc60008705270 */
[----:B------:R-:W-:Y:S02]  /*00e0*/  ULDC.64 UR4, c[0x0][0x238] ;  /* 0x00008e0000047ab9 */ /* 0x000fe40000000a00 */
[----:B------:R-:W-:Y:S02]  /*00f0*/  USEL UR4, UR4, 0x1, UP0 ;  /* 0x0000000104047887 */ /* 0x000fe40008000000 */
[----:B------:R-:W-:Y:S02]  /*0100*/  UIMAD UR8, UR7, UR5, URZ ;  /* 0x00000005070872a4 */ /* 0x000fe4000f8e023f */
[----:B------:R-:W-:Y:S02]  /*0110*/  UIMAD UR4, UR4, UR5, URZ ;  /* 0x00000005040472a4 */ /* 0x000fe4000f8e023f */
[----:B------:R-:W-:Y:S02]  /*0120*/  UISETP.NE.AND UP0, UPT, UR6, URZ, UPT ;  /* 0x0000003f0600728c */ /* 0x000fe4000bf05270 */
[----:B------:R-:W-:-:S05]  /*0130*/  USHF.R.S32.HI UR15, URZ, 0x1f, UR8 ;  /* 0x0000001f3f0f7899 */ /* 0x000fca0008011408 */
[----:B0-----:R-:W0:Y:S01]  /*0140*/  I2F.F64 R2, UR4 ;  /* 0x0000000400027d12 */ /* 0x001e220008201c00 */
[----:B------:R-:W-:Y:S02]  /*0150*/  ULDC.64 UR4, c[0x0][0x218] ;  /* 0x0000860000047ab9 */ /* 0x000fe40000000a00 */
[----:B------:R-:W-:-:S03]  /*0160*/  UIMAD.WIDE UR4, UR7, 0x8, UR4 ;  /* 0x00000008070478a5 */ /* 0x000fc6000f8e0204 */
[----:B------:R-:W-:Y:S02]  /*0170*/  ULDC.64 UR6, c[0x0][0x218] ;  /* 0x0000860000067ab9 */ /* 0x000fe40000000a00 */
[----:B------:R-:W-:Y:S02]  /*0180*/  USEL UR6, UR4, UR6, !UP0 ;  /* 0x0000000604067287 */ /* 0x000fe4000c000000 */
[----:B------:R-:W-:Y:S01]  /*0190*/  USEL UR7, UR5, UR7, !UP0 ;  /* 0x0000000705077287 */ /* 0x000fe2000c000000 */
        /* <DEDUP_REMOVED lines=8> */
[----:B--2---:R-:W-:-:S13]  /*0220*/  R2UR UR14, R0 ;  /* 0x00000000000e72ca */ /* 0x004fda00000e0000 */
[----:B------:R-:W-:Y:S02]  /*0230*/  USHF.R.S32.HI UR16, URZ, 0x1f, UR14 ;  /* 0x0000001f3f107899 */ /* 0x000fe4000801140e */
[----:B------:R-:W-:-:S04]  /*0240*/  UIADD3 UR17, UP1, UR8, UR14, URZ ;  /* 0x0000000e08117290 */ /* 0x000fc8000ff3e03f */
[----:B------:R-:W-:Y:S01]  /*0250*/  UIADD3.X UR18, UR15, UR16, URZ, UP1, !UPT ;  /* 0x000000100f127290 */ /* 0x000fe20008ffe43f */
[----:B------:R-:W-:Y:S11]  /*0260*/  @P0 BRA `(.L_x_226) ;  /* 0x0000000000100947 */ /* 0x000ff60003800000 */
[----:B------:R-:W-:-:S05]  /*0270*/  LOP3.LUT R0, R3, 0x7fffffff, RZ, 0xc0, !PT ;  /* 0x7fffffff03007812 */ /* 0x000fca00078ec0ff */
[----:B------:R-:W-:Y:S01]  /*0280*/  VIADD R6, R0, 0xfff00000 ;  /* 0xfff0000000067836 */ /* 0x000fe20000000000 */
[----:B------:R-:W-:-:S07]  /*0290*/  MOV R0, 0x2b0 ;  /* 0x000002b000007802 */ /* 0x000fce0000000f00 */
[----:B------:R-:W-:Y:S05]  /*02a0*/  CALL.REL.NOINC `($__internal_1_$__cuda_sm20_dblrcp_rn_slowpath_v3) ;  /* 0x0000001c00a07944 */ /* 0x000fea0003c00000 */
.L_x_226:
[----:B------:R-:W0:Y:S01]  /*02b0*/  S2R R17, SR_TID.X ;  /* 0x0000000000117919 */ /* 0x000e220000002100 */
[----:B------:R-:W1:Y:S01]  /*02c0*/  S2UR UR5, SR_CgaCtaId ;  /* 0x00000000000579c3 */ /* 0x000e620000008800 */
[----:B------:R-:W-:Y:S01]  /*02d0*/  UMOV UR4, 0x400 ;  /* 0x0000040000047882 */ /* 0x000fe20000000000 */
[----:B------:R-:W-:Y:S01]  /*02e0*/  ULDC UR19, c[0x0][0x23c] ;  /* 0x00008f0000137ab9 */ /* 0x000fe20000000800 */
[----:B------:R-:W-:Y:S01]  /*02f0*/  ULDC UR27, c[0x0][0x23c] ;  /* 0x00008f00001b7ab9 */ /* 0x000fe20000000800 */
[----:B------:R-:W-:Y:S01]  /*0300*/  ULDC UR26, c[0x0][0x23c] ;  /* 0x00008f00001a7ab9 */ /* 0x000fe20000000800 */
[----:B------:R-:W-:Y:S01]  /*0310*/  ULDC.64 UR24, c[0x0][0x210] ;  /* 0x0000840000187ab9 */ /* 0x000fe20000000a00 */
[----:B------:R-:W-:Y:S01]  /*0320*/  ULDC.64 UR30, c[0x0][0x210] ;  /* 0x00008400001e7ab9 */ /* 0x000fe20000000a00 */
[----:B------:R-:W-:Y:S01]  /*0330*/  ULDC.64 UR28, c[0x0][0x220] ;  /* 0x00008800001c7ab9 */ /* 0x000fe20000000a00 */
[----:B------:R-:W2:Y:S01]  /*0340*/  LDC R0, c[0x0][RZ] ;  /* 0x00000000ff007b82 */ /* 0x000ea20000000800 */
[----:B------:R-:W-:Y:S01]  /*0350*/  ULDC.64 UR22, c[0x0][0x220] ;  /* 0x0000880000167ab9 */ /* 0x000fe20000000a00 */
[----:B------:R-:W-:Y:S01]  /*0360*/  BSSY B0, `(.L_x_227) ;  /* 0x0000124000007945 */ /* 0x000fe20003800000 */
[----:B-1----:R-:W-:-:S06]  /*0370*/  ULEA UR5, UR5, UR4, 0x18 ;  /* 0x0000000405057291 */ /* 0x002fcc000f8ec03f */
[C---:B0-----:R-:W-:Y:S02]  /*0380*/  LEA R2, R17.reuse, UR5, 0x3 ;  /* 0x0000000511027c11 */ /* 0x041fe4000f8e18ff */
[----:B------:R-:W-:-:S03]  /*0390*/  ISETP.GE.AND P1, PT, R17, UR19, PT ;  /* 0x0000001311007c0c */ /* 0x000fc6000bf26270 */
[----:B------:R0:W-:Y:S10]  /*03a0*/  STS.64 [R2], RZ ;  /* 0x000000ff02007388 */ /* 0x0001f40000000a00 */
[----:B0-----:R-:W-:Y:S05]  /*03b0*/  @P1 BRA `(.L_x_228) ;  /* 0x0000001000781947 */ /* 0x001fea0003800000 */
[----:B------:R-:W0:Y:S01]  /*03c0*/  LDC.64 R6, c[0x0][0x220] ;  /* 0x00008800ff067b82 */ /* 0x000e220000000a00 */
[----:B------:R-:W-:Y:S02]  /*03d0*/  IMAD.U32 R13, RZ, RZ, UR17 ;  /* 0x00000011ff0d7e24 */ /* 0x000fe4000f8e00ff */
[----:B------:R-:W-:Y:S02]  /*03e0*/  IMAD.U32 R4, RZ, RZ, UR17 ;  /* 0x00000011ff047e24 */ /* 0x000fe4000f8e00ff */
[----:B------:R-:W-:Y:S01]  /*03f0*/  IMAD.U32 R3, RZ, RZ, UR18 ;  /* 0x00000012ff037e24 */ /* 0x000fe2000f8e00ff */
[----:B--2---:R-:W1:Y:S01]  /*0400*/  I2F.U32.RP R8, R0 ;  /* 0x0000000000087306 */ /* 0x004e620000209000 */
[----:B------:R-:W-:Y:S01]  /*0410*/  ISETP.NE.U32.AND P3, PT, R0, RZ, PT ;  /* 0x000000ff0000720c */ /* 0x000fe20003f65070 */
[----:B------:R-:W-:Y:S01]  /*0420*/  ULDC.64 UR10, c[0x0][0x230] ;  /* 0x00008c00000a7ab9 */ /* 0x000fe20000000a00 */
[----:B------:R-:W-:Y:S01]  /*0430*/  ULDC.64 UR20, c[0x0][0x248] ;  /* 0x0000920000147ab9 */ /* 0x000fe20000000a00 */
[----:B0-----:R-:W-:-:S04]  /*0440*/  LEA R12, P0, R13, R6, 0x3 ;  /* 0x000000060d0c7211 */ /* 0x001fc800078018ff */
[----:B------:R-:W-:-:S06]  /*0450*/  LEA.HI.X R13, R4, R7, R3, 0x3, P0 ;  /* 0x00000007040d7211 */ /* 0x000fcc00000f1c03 */
[----:B------:R-:W2:Y:S01]  /*0460*/  LDG.E.64 R12, desc[UR12][R12.64] ;  /* 0x0000000c0c0c7981 */ /* 0x000ea2000c1e1b00 */
[----:B-1----:R-:W0:Y:S01]  /*0470*/  MUFU.RCP R8, R8 ;  /* 0x0000000800087308 */ /* 0x002e220000001000 */
[----:B------:R-:W-:Y:S01]  /*0480*/  LOP3.LUT R3, RZ, R17, RZ, 0x33, !PT ;  /* 0x00000011ff037212 */ /* 0x000fe200078e33ff */
        /* <DEDUP_REMOVED lines=20> */
[----:B--2---:R-:W-:Y:S01]  /*05d0*/  DADD R12, -R12, UR20 ;  /* 0x000000140c0c7e29 */ /* 0x004fe20008000100 */
[----:B------:R-:W-:Y:S10]  /*05e0*/  @!P0 BRA `(.L_x_229) ;  /* 0x0000000800188947 */ /* 0x000ff40003800000 */
        /* <DEDUP_REMOVED lines=11> */
[C---:B------:R-:W-:Y:S02]  /*06a0*/  VIADD R23, R17.reuse, -UR14 ;  /* 0x8000000e11177c36 */ /* 0x040fe40008000000 */
[----:B------:R-:W-:Y:S01]  /*06b0*/  LEA.HI.X.SX32 R9, R17, UR15, 0x1, P0 ;  /* 0x0000000f11097c11 */ /* 0x000fe200080f0eff */
[----:B------:R-:W-:-:S03]  /*06c0*/  IMAD.SHL.U32 R5, R8, 0x8, RZ ;  /* 0x0000000808057824 */ /* 0x000fc600078e00ff */
[----:B------:R-:W-:Y:S02]  /*06d0*/  SHF.L.U64.HI R8, R8, 0x3, R9 ;  /* 0x0000000308087819 */ /* 0x000fe40000010209 */
[C---:B------:R-:W-:Y:S02]  /*06e0*/  IADD3 R6, P2, R5.reuse, R6, RZ ;  /* 0x0000000605067210 */ /* 0x040fe40007f5e0ff */
[----:B------:R-:W-:Y:S01]  /*06f0*/  IADD3 R16, P0, R5, UR10, RZ ;  /* 0x0000000a05107c10 */ /* 0x000fe2000ff1e0ff */
[----:B------:R-:W-:Y:S02]  /*0700*/  IMAD.MOV.U32 R5, RZ, RZ, R17 ;  /* 0x000000ffff057224 */ /* 0x000fe400078e0011 */
[C---:B------:R-:W-:Y:S01]  /*0710*/  IMAD.X R7, R8.reuse, 0x1, R7, P2 ;  /* 0x0000000108077824 */ /* 0x040fe200010e0607 */
[----:B------:R-:W-:Y:S02]  /*0720*/  IADD3.X R25, R8, UR11, RZ, P0, !PT ;  /* 0x0000000b08197c10 */ /* 0x000fe400087fe4ff */
[----:B------:R-:W-:-:S07]  /*0730*/  CS2R R8, SRZ ;  /* 0x0000000000087805 */ /* 0x000fce000001ff00 */
.L_x_234:
[----:B------:R-:W-:Y:S01]  /*0740*/  ISETP.NE.AND P0, PT, R23, RZ, PT ;  /* 0x000000ff1700720c */ /* 0x000fe20003f05270 */
[----:B01----:R-:W-:Y:S01]  /*0750*/  IMAD.MOV.U32 R18, RZ, RZ, R16 ;  /* 0x000000ffff127224 */ /* 0x003fe200078e0010 */
[----:B------:R-:W-:Y:S01]  /*0760*/  BSSY B2, `(.L_x_232) ;  /* 0x0000014000027945 */ /* 0x000fe20003800000 */
[----:B------:R-:W-:Y:S02]  /*0770*/  IMAD.MOV.U32 R19, RZ, RZ, R25 ;  /* 0x000000ffff137224 */ /* 0x000fe400078e0019 */
[----:B------:R-:W-:Y:S02]  /*0780*/  VIADD R4, R4, 0xffffffff ;  /* 0xffffffff04047836 */ /* 0x000fe40000000000 */
[----:B------:R-:W-:Y:S02]  /*0790*/  IMAD.MOV.U32 R20, RZ, RZ, R6 ;  /* 0x000000ffff147224 */ /* 0x000fe400078e0006 */
[----:B------:R-:W-:Y:S01]  /*07a0*/  IMAD.MOV.U32 R21, RZ, RZ, R7 ;  /* 0x000000ffff157224 */ /* 0x000fe200078e0007 */
[----:B------:R-:W-:Y:S01]  /*07b0*/  ISETP.NE.AND P2, PT, R4, RZ, PT ;  /* 0x000000ff0400720c */ /* 0x000fe20003f45270 */
[----:B------:R-:W-:-:S04]  /*07c0*/  IMAD.WIDE R24, R0, 0x8, R18 ;  /* 0x0000000800187825 */ /* 0x000fc800078e0212 */
[----:B------:R-:W-:-:S04]  /*07d0*/  IMAD.WIDE R6, R0, 0x8, R20 ;  /* 0x0000000800067825 */ /* 0x000fc800078e0214 */
[----:B------:R-:W-:Y:S01]  /*07e0*/  IMAD.MOV.U32 R16, RZ, RZ, R24 ;  /* 0x000000ffff107224 */ /* 0x000fe200078e0018 */
[----:B------:R-:W-:Y:S06]  /*07f0*/  @!P0 BRA `(.L_x_233) ;  /* 0x0000000000288947 */ /* 0x000fec0003800000 */
[----:B------:R-:W2:Y:S02]  /*0800*/  LDG.E.64 R26, desc[UR12][R20.64] ;  /* 0x0000000c141a7981 */ /* 0x000ea4000c1e1b00 */
[----:B--2---:R-:W-:-:S08]  /*0810*/  DADD R26, R12, R26 ;  /* 0x000000000c1a7229 */ /* 0x004fd0000000001a */
[----:B------:R-:W-:-:S14]  /*0820*/  DSETP.GT.AND P0, PT, R26, RZ, PT ;  /* 0x000000ff1a00722a */ /* 0x000fdc0003f04000 */
[----:B------:R0:W-:Y:S01]  /*0830*/  @!P0 STG.E.64 desc[UR12][R18.64], RZ ;  /* 0x000000ff12008986 */ /* 0x0001e2000c101b0c */
[----:B------:R-:W-:Y:S05]  /*0840*/  @!P0 BRA `(.L_x_233) ;  /* 0x0000000000148947 */ /* 0x000fea0003800000 */
[----:B------:R-:W2:Y:S02]  /*0850*/  LDG.E.64 R20, desc[UR12][R10.64] ;  /* 0x0000000c0a147981 */ /* 0x000ea4000c1e1b00 */
[----:B--2---:R-:W-:-:S07]  /*0860*/  DMUL R20, R20, R14 ;  /* 0x0000000e14147228 */ /* 0x004fce0000000000 */
[----:B------:R1:W-:Y:S01]  /*0870*/  STG.E.64 desc[UR12][R18.64], R20 ;  /* 0x0000001412007986 */ /* 0x0003e2000c101b0c */
[----:B------:R-:W-:-:S07]  /*0880*/  DADD R8, R8, -R20 ;  /* 0x0000000008087229 */ /* 0x000fce0000000814 */
[----:B------:R1:W-:Y:S04]  /*0890*/  STS.64 [R2], R8 ;  /* 0x0000000802007388 */ /* 0x0003e80000000a00 */
.L_x_233:
[----:B------:R-:W-:Y:S05]  /*08a0*/  BSYNC B2 ;  /* 0x0000000000027941 */ /* 0x000fea0003800000 */
.L_x_232:
[C---:B------:R-:W-:Y:S02]  /*08b0*/  IMAD.IADD R5, R0.reuse, 0x1, R5 ;  /* 0x0000000100057824 */ /* 0x040fe400078e0205 */
[----:B------:R-:W-:Y:S01]  /*08c0*/  IMAD.IADD R23, R0, 0x1, R23 ;  /* 0x0000000100177824 */ /* 0x000fe200078e0217 */
[----:B------:R-:W-:Y:S06]  /*08d0*/  @P2 BRA `(.L_x_234) ;  /* 0xfffffffc00982947 */ /* 0x000fec000383ffff */
.L_x_231:
[----:B------:R-:W-:Y:S05]  /*08e0*/  BSYNC B1 ;  /* 0x0000000000017941 */ /* 0x000fea0003800000 */
.L_x_230:
[----:B------:R-:W-:-:S13]  /*08f0*/  ISETP.GE.U32.AND P0, PT, R3, 0x3, PT ;  /* 0x000000030300780c */ /* 0x000fda0003f06070 */
[----:B------:R-:W-:Y:S05]  /*0900*/  @!P0 BRA `(.L_x_228) ;  /* 0x0000000c00248947 */ /* 0x000fea0003800000 */
[----:B------:R-:W-:Y:S01]  /*0910*/  BSSY B1, `(.L_x_235) ;  /* 0x0000052000017945 */ /* 0x000fe20003800000 */
.L_x_244:
[C---:B------:R-:W-:Y:S01]  /*0920*/  ISETP.NE.AND P4, PT, R5.reuse, UR14, PT ;  /* 0x0000000e05007c0c */ /* 0x040fe2000bf85270 */
[----:B0123--:R-:W-:Y:S01]  /*0930*/  IMAD.IADD R19, R0, 0x1, R5 ;  /* 0x0000000100137824 */ /* 0x00ffe200078e0205 */
[----:B------:R-:W-:Y:S01]  /*0940*/  IADD3 R4, P0, R5, UR8, RZ ;  /* 0x0000000805047c10 */ /* 0x000fe2000ff1e0ff */
[----:B------:R-:W-:Y:S02]  /*0950*/  BSSY B2, `(.L_x_236) ;  /* 0x0000017000027945 */ /* 0x000fe40003800000 */
[--C-:B------:R-:W-:Y:S01]  /*0960*/  IMAD.IADD R3, R19, 0x1, R0.reuse ;  /* 0x0000000113037824 */ /* 0x100fe200078e0200 */
[----:B------:R-:W-:Y:S01]  /*0970*/  LEA.HI.X.SX32 R7, R5, UR15, 0x1, P0 ;  /* 0x0000000f05077c11 */ /* 0x000fe200080f0eff */
        /* <DEDUP_REMOVED lines=9> */
[----:B------:R-:W2:Y:S02]  /*0a10*/  LDG.E.64 R20, desc[UR12][R6.64] ;  /* 0x0000000c06147981 */ /* 0x000ea4000c1e1b00 */
[----:B--2---:R-:W-:-:S08]  /*0a20*/  DADD R20, R12, R20 ;  /* 0x000000000c147229 */ /* 0x004fd00000000014 */
[----:B------:R-:W-:Y:S01]  /*0a30*/  DSETP.GT.AND P4, PT, R20, RZ, PT ;  /* 0x000000ff1400722a */ /* 0x000fe20003f84000 */
[----:B------:R-:W-:-:S04]  /*0a40*/  IADD3 R20, P5, R16, UR24, RZ ;  /* 0x0000001810147c10 */ /* 0x000fc8000ffbe0ff */
[----:B------:R-:W-:-:S09]  /*0a50*/  IADD3.X R21, R4, UR25, RZ, P5, !PT ;  /* 0x0000001904157c10 */ /* 0x000fd2000affe4ff */
[----:B------:R0:W-:Y:S04]  /*0a60*/  @!P4 STG.E.64 desc[UR12][R20.64], RZ ;  /* 0x000000ff1400c986 */ /* 0x0001e8000c101b0c */
[----:B------:R-:W2:Y:S02]  /*0a70*/  @P4 LDG.E.64 R22, desc[UR12][R10.64] ;  /* 0x0000000c0a164981 */ /* 0x000ea4000c1e1b00 */
[----:B--2---:R-:W-:-:S07]  /*0a80*/  @P4 DMUL R22, R22, R14 ;  /* 0x0000000e16164228 */ /* 0x004fce0000000000 */
[----:B------:R0:W-:Y:S01]  /*0a90*/  @P4 STG.E.64 desc[UR12][R20.64], R22 ;  /* 0x0000001614004986 */ /* 0x0001e2000c101b0c */
[----:B------:R-:W-:-:S07]  /*0aa0*/  @P4 DADD R8, R8, -R22 ;  /* 0x0000000008084229 */ /* 0x000fce0000000816 */
[----:B------:R0:W-:Y:S04]  /*0ab0*/  @P4 STS.64 [R2], R8 ;  /* 0x0000000802004388 */ /* 0x0001e80000000a00 */
.L_x_237:
[----:B------:R-:W-:Y:S05]  /*0ac0*/  BSYNC B2 ;  /* 0x0000000000027941 */ /* 0x000fea0003800000 */
.L_x_236:
        /* <DEDUP_REMOVED lines=11> */
[----:B------:R-:W2:Y:S02]  /*0b80*/  @P3 LDG.E.64 R20, desc[UR12][R10.64] ;  /* 0x0000000c0a143981 */ /* 0x000ea4000c1e1b00 */
[----:B--2---:R-:W-:-:S07]  /*0b90*/  @P3 DMUL R20, R20, R14 ;  /* 0x0000000e14143228 */ /* 0x004fce0000000000 */
[----:B------:R1:W-:Y:S01]  /*0ba0*/  @P3 STG.E.64 desc[UR12][R18.64], R20 ;  /* 0x0000001412003986 */ /* 0x0003e2000c101b0c */
[----:B------:R-:W-:-:S07]  /*0bb0*/  @P3 DADD R8, R8, -R20 ;  /* 0x0000000008083229 */ /* 0x000fce0000000814 */
[----:B------:R1:W-:Y:S04]  /*0bc0*/  @P3 STS.64 [R2], R8 ;  /* 0x0000000802003388 */ /* 0x0003e80000000a00 */
.L_x_239:
[----:B------:R-:W-:Y:S05]  /*0bd0*/  BSYNC B2 ;  /* 0x0000000000027941 */ /* 0x000fea0003800000 */
.L_x_238:
[----:B------:R-:W-:Y:S01]  /*0be0*/  BSSY B2, `(.L_x_240) ;  /* 0x0000010000027945 */ /* 0x000fe20003800000 */
[----:B------:R-:W-:-:S03]  /*0bf0*/  IMAD.WIDE R6, R0, 0x8, R6 ;  /* 0x0000000800067825 */ /* 0x000fc600078e0206 */
[----:B------:R-:W-:Y:S05]  /*0c00*/  @!P0 BRA `(.L_x_241) ;  /* 0x0000000000348947 */ /* 0x000fea0003800000 */
[----:B-1----:R-:W2:Y:S01]  /*0c10*/  LDG.E.64 R18, desc[UR12][R6.64] ;  /* 0x0000000c06127981 */ /* 0x002ea2000c1e1b00 */
[----:B------:R-:W-:-:S04]  /*0c20*/  IADD3 R4, P3, R3, UR8, RZ ;  /* 0x0000000803047c10 */ /* 0x000fc8000ff7e0ff */
[----:B------:R-:W-:Y:S02]  /*0c30*/  LEA.HI.X.SX32 R3, R3, UR15, 0x1, P3 ;  /* 0x0000000f03037c11 */ /* 0x000fe400098f0eff */
[----:B0-----:R-:W-:-:S04]  /*0c40*/  LEA R20, P3, R4, UR24, 0x3 ;  /* 0x0000001804147c11 */ /* 0x001fc8000f8618ff */
[----:B------:R-:W-:Y:S01]  /*0c50*/  LEA.HI.X R21, R4, UR25, R3, 0x3, P3 ;  /* 0x0000001904157c11 */ /* 0x000fe200098f1c03 */
[----:B--2---:R-:W-:-:S08]  /*0c60*/  DADD R18, R12, R18 ;  /* 0x000000000c127229 */ /* 0x004fd00000000012 */
[----:B------:R-:W-:-:S14]  /*0c70*/  DSETP.GT.AND P0, PT, R18, RZ, PT ;  /* 0x000000ff1200722a */ /* 0x000fdc0003f04000 */
[----:B------:R2:W-:Y:S04]  /*0c80*/  @!P0 STG.E.64 desc[UR12][R20.64], RZ ;  /* 0x000000ff14008986 */ /* 0x0005e8000c101b0c */
[----:B------:R-:W3:Y:S02]  /*0c90*/  @P0 LDG.E.64 R18, desc[UR12][R10.64] ;  /* 0x0000000c0a120981 */ /* 0x000ee4000c1e1b00 */
[----:B---3--:R-:W-:-:S07]  /*0ca0*/  @P0 DMUL R18, R18, R14 ;  /* 0x0000000e12120228 */ /* 0x008fce0000000000 */
[----:B------:R2:W-:Y:S01]  /*0cb0*/  @P0 STG.E.64 desc[UR12][R20.64], R18 ;  /* 0x0000001214000986 */ /* 0x0005e2000c101b0c */
[----:B------:R-:W-:-:S07]  /*0cc0*/  @P0 DADD R8, R8, -R18 ;  /* 0x0000000008080229 */ /* 0x000fce0000000812 */
[----:B------:R2:W-:Y:S04]  /*0cd0*/  @P0 STS.64 [R2], R8 ;  /* 0x0000000802000388 */ /* 0x0005e80000000a00 */
.L_x_241:
[----:B------:R-:W-:Y:S05]  /*0ce0*/  BSYNC B2 ;  /* 0x0000000000027941 */ /* 0x000fea0003800000 */
.L_x_240:
[----:B------:R-:W-:Y:S04]  /*0cf0*/  BSSY B2, `(.L_x_242) ;  /* 0x0000010000027945 */ /* 0x000fe80003800000 */
[----:B------:R-:W-:Y:S05]  /*0d00*/  @!P2 BRA `(.L_x_243) ;  /* 0x000000000038a947 */ /* 0x000fea0003800000 */
[----:B------:R-:W-:-:S06]  /*0d10*/  IMAD.WIDE R6, R0, 0x8, R6 ;  /* 0x0000000800067825 */ /* 0x000fcc00078e0206 */
[----:B------:R-:W3:Y:S01]  /*0d20*/  LDG.E.64 R6, desc[UR12][R6.64] ;  /* 0x0000000c06067981 */ /* 0x000ee2000c1e1b00 */
[----:B------:R-:W-:-:S04]  /*0d30*/  IADD3 R3, P2, R5, UR8, RZ ;  /* 0x0000000805037c10 */ /* 0x000fc8000ff5e0ff */
[----:B------:R-:W-:Y:S02]  /*0d40*/  LEA.HI.X.SX32 R4, R5, UR15, 0x1, P2 ;  /* 0x0000000f05047c11 */ /* 0x000fe400090f0eff */
[----:B012---:R-:W-:-:S04]  /*0d50*/  LEA R20, P2, R3, UR24, 0x3 ;  /* 0x0000001803147c11 */ /* 0x007fc8000f8418ff */
[----:B------:R-:W-:Y:S01]  /*0d60*/  LEA.HI.X R21, R3, UR25, R4, 0x3, P2 ;  /* 0x0000001903157c11 */ /* 0x000fe200090f1c04 */
[----:B---3--:R-:W-:-:S08]  /*0d70*/  DADD R18, R12, R6 ;  /* 0x000000000c127229 */ /* 0x008fd00000000006 */
[----:B------:R-:W-:-:S14]  /*0d80*/  DSETP.GT.AND P0, PT, R18, RZ, PT ;  /* 0x000000ff1200722a */ /* 0x000fdc0003f04000 */
[----:B------:R3:W-:Y:S04]  /*0d90*/  @!P0 STG.E.64 desc[UR12][R20.64], RZ ;  /* 0x000000ff14008986 */ /* 0x0007e8000c101b0c */
[----:B------:R-:W2:Y:S02]  /*0da0*/  @P0 LDG.E.64 R18, desc[UR12][R10.64] ;  /* 0x0000000c0a120981 */ /* 0x000ea4000c1e1b00 */
[----:B--2---:R-:W-:-:S07]  /*0db0*/  @P0 DMUL R18, R18, R14 ;  /* 0x0000000e12120228 */ /* 0x004fce0000000000 */
[----:B------:R3:W-:Y:S01]  /*0dc0*/  @P0 STG.E.64 desc[UR12][R20.64], R18 ;  /* 0x0000001214000986 */ /* 0x0007e2000c101b0c */
[----:B------:R-:W-:-:S07]  /*0dd0*/  @P0 DADD R8, R8, -R18 ;  /* 0x0000000008080229 */ /* 0x000fce0000000812 */
[----:B------:R3:W-:Y:S04]  /*0de0*/  @P0 STS.64 [R2], R8 ;  /* 0x0000000802000388 */ /* 0x0007e80000000a00 */
.L_x_243:
[----:B------:R-:W-:Y:S05]  /*0df0*/  BSYNC B2 ;  /* 0x0000000000027941 */ /* 0x000fea0003800000 */
.L_x_242:
[----:B------:R-:W-:-:S05]  /*0e00*/  IMAD.IADD R5, R5, 0x1, R0 ;  /* 0x0000000105057824 */ /* 0x000fca00078e0200 */
[----:B------:R-:W-:-:S13]  /*0e10*/  ISETP.GE.AND P0, PT, R5, UR26, PT ;  /* 0x0000001a05007c0c */ /* 0x000fda000bf06270 */
[----:B------:R-:W-:Y:S05]  /*0e20*/  @!P0 BRA `(.L_x_244) ;  /* 0xfffffff800bc8947 */ /* 0x000fea000383ffff */
[----:B------:R-:W-:Y:S05]  /*0e30*/  BSYNC B1 ;  /* 0x0000000000017941 */ /* 0x000fea0003800000 */
.L_x_235:
[----:B------:R-:W-:Y:S05]  /*0e40*/  BRA `(.L_x_228) ;  /* 0x0000000400d47947 */ /* 0x000fea0003800000 */
.L_x_229:
[----:B------:R-:W-:Y:S01]  /*0e50*/  ISETP.NE.AND P0, PT, R4, RZ, PT ;  /* 0x000000ff0400720c */ /* 0x000fe20003f05270 */
[----:B------:R-:W-:Y:S01]  /*0e60*/  BSSY B1, `(.L_x_245) ;  /* 0x0000028000017945 */ /* 0x000fe20003800000 */
[----:B------:R-:W-:Y:S01]  /*0e70*/  IMAD.MOV.U32 R5, RZ, RZ, R17 ;  /* 0x000000ffff057224 */ /* 0x000fe200078e0011 */
[----:B------:R-:W-:-:S10]  /*0e80*/  CS2R R8, SRZ ;  /* 0x0000000000087805 */ /* 0x000fd4000001ff00 */
[----:B------:R-:W-:Y:S05]  /*0e90*/  @!P0 BRA `(.L_x_246) ;  /* 0x0000000000908947 */ /* 0x000fea0003800000 */
[C---:B------:R-:W-:Y:S01]  /*0ea0*/  IADD3 R5, P0, R17.reuse, UR8, RZ ;  /* 0x0000000811057c10 */ /* 0x040fe2000ff1e0ff */
[----:B------:R-:W-:Y:S01]  /*0eb0*/  ULDC.64 UR10, c[0x0][0x210] ;  /* 0x00008400000a7ab9 */ /* 0x000fe20000000a00 */
[C---:B------:R-:W-:Y:S02]  /*0ec0*/  VIADD R23, R17.reuse, -UR14 ;  /* 0x8000000e11177c36 */ /* 0x040fe40008000000 */
[----:B------:R-:W-:Y:S01]  /*0ed0*/  LEA.HI.X.SX32 R8, R17, UR15, 0x1, P0 ;  /* 0x0000000f11087c11 */ /* 0x000fe200080f0eff */
[----:B------:R-:W-:-:S03]  /*0ee0*/  IMAD.SHL.U32 R9, R5, 0x8, RZ ;  /* 0x0000000805097824 */ /* 0x000fc600078e00ff */
[----:B------:R-:W-:Y:S01]  /*0ef0*/  SHF.L.U64.HI R8, R5, 0x3, R8 ;  /* 0x0000000305087819 */ /* 0x000fe20000010208 */
[----:B------:R-:W-:Y:S01]  /*0f00*/  IMAD.MOV.U32 R5, RZ, RZ, R17 ;  /* 0x000000ffff057224 */ /* 0x000fe200078e0011 */
[C---:B------:R-:W-:Y:S02]  /*0f10*/  IADD3 R20, P2, R9.reuse, R6, RZ ;  /* 0x0000000609147210 */ /* 0x040fe40007f5e0ff */
[----:B------:R-:W-:-:S03]  /*0f20*/  IADD3 R16, P0, R9, UR10, RZ ;  /* 0x0000000a09107c10 */ /* 0x000fc6000ff1e0ff */
[C---:B------:R-:W-:Y:S01]  /*0f30*/  IMAD.X R21, R8.reuse, 0x1, R7, P2 ;  /* 0x0000000108157824 */ /* 0x040fe200010e0607 */
[----:B------:R-:W-:Y:S02]  /*0f40*/  IADD3.X R25, R8, UR11, RZ, P0, !PT ;  /* 0x0000000b08197c10 */ /* 0x000fe400087fe4ff */
[----:B------:R-:W-:-:S07]  /*0f50*/  CS2R R8, SRZ ;  /* 0x0000000000087805 */ /* 0x000fce000001ff00 */
.L_x_249:
[----:B------:R-:W-:Y:S01]  /*0f60*/  ISETP.NE.AND P0, PT, R23, RZ, PT ;  /* 0x000000ff1700720c */ /* 0x000fe20003f05270 */
[----:B0-----:R-:W-:Y:S01]  /*0f70*/  IMAD.MOV.U32 R6, RZ, RZ, R16 ;  /* 0x000000ffff067224 */ /* 0x001fe200078e0010 */
        /* <DEDUP_REMOVED lines=14> */
[----:B------:R-:W-:Y:S01]  /*1060*/  @P0 DADD R8, R8, -R14 ;  /* 0x0000000008080229 */ /* 0x000fe2000000080e */
[----:B------:R0:W-:Y:S04]  /*1070*/  @!P0 STG.E.64 desc[UR12][R6.64], RZ ;  /* 0x000000ff06008986 */ /* 0x0001e8000c101b0c */
[----:B------:R0:W-:Y:S04]  /*1080*/  @P0 STG.E.64 desc[UR12][R6.64], R14 ;  /* 0x0000000e06000986 */ /* 0x0001e8000c101b0c */
[----:B------:R0:W-:Y:S02]  /*1090*/  @P0 STS.64 [R2], R8 ;  /* 0x0000000802000388 */ /* 0x0001e40000000a00 */
.L_x_248:
[----:B------:R-:W-:Y:S05]  /*10a0*/  BSYNC B2 ;  /* 0x0000000000027941 */ /* 0x000fea0003800000 */
.L_x_247:
[C---:B------:R-:W-:Y:S02]  /*10b0*/  IMAD.IADD R5, R0.reuse, 0x1, R5 ;  /* 0x0000000100057824 */ /* 0x040fe400078e0205 */
[----:B------:R-:W-:Y:S01]  /*10c0*/  IMAD.IADD R23, R0, 0x1, R23 ;  /* 0x0000000100177824 */ /* 0x000fe200078e0217 */
[----:B------:R-:W-:Y:S06]  /*10d0*/  @P2 BRA `(.L_x_249) ;  /* 0xfffffffc00a02947 */ /* 0x000fec000383ffff */
.L_x_246:
[----:B------:R-:W-:Y:S05]  /*10e0*/  BSYNC B1 ;  /* 0x0000000000017941 */ /* 0x000fea0003800000 */
.L_x_245:
[----:B------:R-:W-:-:S13]  /*10f0*/  ISETP.GE.U32.AND P0, PT, R3, 0x3, PT ;  /* 0x000000030300780c */ /* 0x000fda0003f06070 */
[----:B------:R-:W-:Y:S05]  /*1100*/  @!P0 BRA `(.L_x_228) ;  /* 0x0000000400248947 */ /* 0x000fea0003800000 */
.L_x_258:
[C---:B------:R-:W-:Y:S01]  /*1110*/  ISETP.NE.AND P4, PT, R5.reuse, UR14, PT ;  /* 0x0000000e05007c0c */ /* 0x040fe2000bf85270 */
[----:B--2---:R-:W-:Y:S01]  /*1120*/  IMAD.IADD R11, R0, 0x1, R5 ;  /* 0x00000001000b7824 */ /* 0x004fe200078e0205 */
[----:B------:R-:W-:Y:S01]  /*1130*/  IADD3 R4, P0, R5, UR8, RZ ;  /* 0x0000000805047c10 */ /* 0x000fe2000ff1e0ff */
[----:B------:R-:W-:Y:S02]  /*1140*/  BSSY B1, `(.L_x_250) ;  /* 0x0000015000017945 */ /* 0x000fe40003800000 */
[--C-:B------:R-:W-:Y:S01]  /*1150*/  IMAD.IADD R3, R11, 0x1, R0.reuse ;  /* 0x000000010b037824 */ /* 0x100fe200078e0200 */
[----:B01----:R-:W-:Y:S01]  /*1160*/  LEA.HI.X.SX32 R7, R5, UR15, 0x1, P0 ;  /* 0x0000000f05077c11 */ /* 0x003fe200080f0eff */
        /* <DEDUP_REMOVED lines=14> */
[----:B------:R-:W-:Y:S01]  /*1250*/  @P4 DADD R8, R8, -R14 ;  /* 0x0000000008084229 */ /* 0x000fe2000000080e */
[----:B------:R0:W-:Y:S04]  /*1260*/  @!P4 STG.E.64 desc[UR12][R18.64], RZ ;  /* 0x000000ff1200c986 */ /* 0x0001e8000c101b0c */
[----:B------:R0:W-:Y:S04]  /*1270*/  @P4 STG.E.64 desc[UR12][R18.64], R14 ;  /* 0x0000000e12004986 */ /* 0x0001e8000c101b0c */
[----:B------:R0:W-:Y:S02]  /*1280*/  @P4 STS.64 [R2], R8 ;  /* 0x0000000802004388 */ /* 0x0001e40000000a00 */
.L_x_251:
[----:B------:R-:W-:Y:S05]  /*1290*/  BSYNC B1 ;  /* 0x0000000000017941 */ /* 0x000fea0003800000 */
.L_x_250:
        /* <DEDUP_REMOVED lines=10> */
[----:B------:R-:W-:Y:S01]  /*1340*/  @P3 DADD R8, R8, -R14 ;  /* 0x0000000008083229 */ /* 0x000fe2000000080e */
[----:B------:R1:W-:Y:S04]  /*1350*/  @!P3 STG.E.64 desc[UR12][R10.64], RZ ;  /* 0x000000ff0a00b986 */ /* 0x0003e8000c101b0c */
[----:B------:R1:W-:Y:S04]  /*1360*/  @P3 STG.E.64 desc[UR12][R10.64], R14 ;  /* 0x0000000e0a003986 */ /* 0x0003e8000c101b0c */
[----:B------:R1:W-:Y:S02]  /*1370*/  @P3 STS.64 [R2], R8 ;  /* 0x0000000802003388 */ /* 0x0003e40000000a00 */
.L_x_253:
[----:B------:R-:W-:Y:S05]  /*1380*/  BSYNC B1 ;  /* 0x0000000000017941 */ /* 0x000fea0003800000 */
.L_x_252:
[----:B------:R-:W-:Y:S01]  /*1390*/  BSSY B1, `(.L_x_254) ;  /* 0x000000e000017945 */ /* 0x000fe20003800000 */
[----:B-1----:R-:W-:-:S03]  /*13a0*/  IMAD.WIDE R10, R0, 0x8, R6 ;  /* 0x00000008000a7825 */ /* 0x002fc600078e0206 */
[----:B------:R-:W-:Y:S05]  /*13b0*/  @!P0 BRA `(.L_x_255) ;  /* 0x00000000002c8947 */ /* 0x000fea0003800000 */
[----:B------:R-:W2:Y:S01]  /*13c0*/  LDG.E.64 R6, desc[UR12][R10.64] ;  /* 0x0000000c0a067981 */ /* 0x000ea2000c1e1b00 */
[----:B------:R-:W-:-:S04]  /*13d0*/  IADD3 R4, P3, R3, UR8, RZ ;  /* 0x0000000803047c10 */ /* 0x000fc8000ff7e0ff */
[----:B------:R-:W-:Y:S01]  /*13e0*/  LEA.HI.X.SX32 R3, R3, UR15, 0x1, P3 ;  /* 0x0000000f03037c11 */ /* 0x000fe200098f0eff */
[----:B--2---:R-:W-:-:S08]  /*13f0*/  DADD R6, R12, R6 ;  /* 0x000000000c067229 */ /* 0x004fd00000000006 */
[----:B------:R-:W-:Y:S01]  /*1400*/  DSETP.GT.AND P0, PT, R6, RZ, PT ;  /* 0x000000ff0600722a */ /* 0x000fe20003f04000 */
[----:B------:R-:W-:-:S04]  /*1410*/  LEA R6, P3, R4, UR30, 0x3 ;  /* 0x0000001e04067c11 */ /* 0x000fc8000f8618ff */
[----:B------:R-:W-:-:S09]  /*1420*/  LEA.HI.X R7, R4, UR31, R3, 0x3, P3 ;  /* 0x0000001f04077c11 */ /* 0x000fd200098f1c03 */
[----:B0-----:R-:W-:Y:S01]  /*1430*/  @P0 DADD R8, R8, -R14 ;  /* 0x0000000008080229 */ /* 0x001fe2000000080e */
[----:B------:R1:W-:Y:S04]  /*1440*/  @!P0 STG.E.64 desc[UR12][R6.64], RZ ;  /* 0x000000ff06008986 */ /* 0x0003e8000c101b0c */
[----:B------:R1:W-:Y:S04]  /*1450*/  @P0 STG.E.64 desc[UR12][R6.64], R14 ;  /* 0x0000000e06000986 */ /* 0x0003e8000c101b0c */
[----:B------:R1:W-:Y:S02]  /*1460*/  @P0 STS.64 [R2], R8 ;  /* 0x0000000802000388 */ /* 0x0003e40000000a00 */
.L_x_255:
[----:B------:R-:W-:Y:S05]  /*1470*/  BSYNC B1 ;  /* 0x0000000000017941 */ /* 0x000fea0003800000 */
.L_x_254:
[----:B------:R-:W-:Y:S04]  /*1480*/  BSSY B1, `(.L_x_256) ;  /* 0x000000e000017945 */ /* 0x000fe80003800000 */
[----:B------:R-:W-:Y:S05]  /*1490*/  @!P2 BRA `(.L_x_257) ;  /* 0x000000000030a947 */ /* 0x000fea0003800000 */
[----:B-1----:R-:W-:-:S06]  /*14a0*/  IMAD.WIDE R6, R0, 0x8, R10 ;  /* 0x0000000800067825 */ /* 0x002fcc00078e020a */
        /* <DEDUP_REMOVED lines=11> */
.L_x_257:
[----:B------:R-:W-:Y:S05]  /*1560*/  BSYNC B1 ;  /* 0x0000000000017941 */ /* 0x000fea0003800000 */
.L_x_256:
[----:B------:R-:W-:-:S05]  /*1570*/  IMAD.IADD R5, R5, 0x1, R0 ;  /* 0x0000000105057824 */ /* 0x000fca00078e0200 */
[----:B------:R-:W-:-:S13]  /*1580*/  ISETP.GE.AND P0, PT, R5, UR27, PT ;  /* 0x0000001b05007c0c */ /* 0x000fda000bf06270 */
[----:B------:R-:W-:Y:S05]  /*1590*/  @!P0 BRA `(.L_x_258) ;  /* 0xfffffff800dc8947 */ /* 0x000fea000383ffff */
.L_x_228:
[----:B------:R-:W-:Y:S05]  /*15a0*/  BSYNC B0 ;  /* 0x0000000000007941 */ /* 0x000fea0003800000 */
.L_x_227:
[----:B------:R-:W-:Y:S01]  /*15b0*/  BAR.SYNC.DEFER_BLOCKING 0x0 ;  /* 0x0000000000007b1d */ /* 0x000fe20000010000 */
[----:B------:R-:W-:-:S05]  /*15c0*/  ISETP.NE.AND P0, PT, R17, RZ, PT ;  /* 0x000000ff1100720c */ /* 0x000fca0003f05270 */
[----:B------:R-:W-:Y:S08]  /*15d0*/  BSSY B0, `(.L_x_259) ;  /* 0x000005f000007945 */ /* 0x000ff00003800000 */
[----:B------:R-:W-:Y:S05]  /*15e0*/  @P0 BRA `(.L_x_260) ;  /* 0x0000000400740947 */ /* 0x000fea0003800000 */
[----:B--2---:R-:W-:Y:S02]  /*15f0*/  ISETP.NE.AND P0, PT, R0, RZ, PT ;  /* 0x000000ff0000720c */ /* 0x004fe40003f05270 */
[----:B01-3--:R-:W-:-:S11]  /*1600*/  CS2R R18, SRZ ;  /* 0x0000000000127805 */ /* 0x00bfd6000001ff00 */
[----:B------:R-:W-:Y:S05]  /*1610*/  @!P0 BRA `(.L_x_261) ;  /* 0x0000000400508947 */ /* 0x000fea0003800000 */
[C---:B------:R-:W-:Y:S01]  /*1620*/  VIADD R2, R0.reuse, 0xffffffff ;  /* 0xffffffff00027836 */ /* 0x040fe20000000000 */
        /* <DEDUP_REMOVED lines=14> */
.L_x_265:
        /* <DEDUP_REMOVED lines=29> */
.L_x_264:
        /* <DEDUP_REMOVED lines=18> */
.L_x_266:
[----:B------:R-:W-:-:S13]  /*1a00*/  ISETP.NE.OR P0, PT, R2, RZ, P0 ;  /* 0x000000ff0200720c */ /* 0x000fda0000705670 */
[----:B------:R-:W-:Y:S05]  /*1a10*/  @!P0 BRA `(.L_x_262) ;  /* 0x00000000002c8947 */ /* 0x000fea0003800000 */
.L_x_263:
        /* <DEDUP_REMOVED lines=11> */
.L_x_262:
[----:B------:R-:W-:-:S13]  /*1ad0*/  ISETP.NE.AND P0, PT, R3, RZ, PT ;  /* 0x000000ff0300720c */ /* 0x000fda0003f05270 */
[----:B------:R-:W-:Y:S05]  /*1ae0*/  @!P0 BRA `(.L_x_261) ;  /* 0x00000000001c8947 */ /* 0x000fea0003800000 */
[----:B------:R-:W-:-:S12]  /*1af0*/  ULEA UR4, UR4, UR5, 0x3 ;  /* 0x0000000504047291 */ /* 0x000fd8000f8e183f */
.L_x_267:
[----:B------:R-:W0:Y:S01]  /*1b00*/  LDS.64 R4, [UR4] ;  /* 0x00000004ff047984 */ /* 0x000e220008000a00 */
[----:B------:R-:W-:Y:S01]  /*1b10*/  VIADD R3, R3, 0xffffffff ;  /* 0xffffffff03037836 */ /* 0x000fe20000000000 */
[----:B------:R-:W-:-:S04]  /*1b20*/  UIADD3 UR4, UR4, 0x8, URZ ;  /* 0x0000000804047890 */ /* 0x000fc8000fffe03f */
[----:B------:R-:W-:Y:S01]  /*1b30*/  ISETP.NE.AND P0, PT, R3, RZ, PT ;  /* 0x000000ff0300720c */ /* 0x000fe20003f05270 */
[----:B0-----:R-:W-:-:S12]  /*1b40*/  DADD R18, R4, R18 ;  /* 0x0000000004127229 */ /* 0x001fd80000000012 */
[----:B------:R-:W-:Y:S05]  /*1b50*/  @P0 BRA `(.L_x_267) ;  /* 0xfffffffc00e80947 */ /* 0x000fea000383ffff */
.L_x_261:
[----:B------:R-:W-:Y:S02]  /*1b60*/  ULDC.64 UR10, c[0x0][0x210] ;  /* 0x00008400000a7ab9 */ /* 0x000fe40000000a00 */
[----:B------:R-:W-:-:S04]  /*1b70*/  ULEA UR4, UP0, UR17, UR10, 0x3 ;  /* 0x0000000a11047291 */ /* 0x000fc8000f80183f */
[----:B------:R-:W-:Y:S02]  /*1b80*/  ULEA.HI.X UR9, UR17, UR11, UR18, 0x3, UP0 ;  /* 0x0000000b11097291 */ /* 0x000fe400080f1c12 */
[----:B------:R-:W-:-:S04]  /*1b90*/  IMAD.U32 R2, RZ, RZ, UR4 ;  /* 0x00000004ff027e24 */ /* 0x000fc8000f8e00ff */
[----:B------:R-:W-:-:S05]  /*1ba0*/  IMAD.U32 R3, RZ, RZ, UR9 ;  /* 0x00000009ff037e24 */ /* 0x000fca000f8e00ff */
[----:B------:R4:W-:Y:S02]  /*1bb0*/  STG.E.64 desc[UR12][R2.64], R18 ;  /* 0x0000001202007986 */ /* 0x0009e4000c101b0c */
.L_x_260:
[----:B------:R-:W-:Y:S05]  /*1bc0*/  BSYNC B0 ;  /* 0x0000000000007941 */ /* 0x000fea0003800000 */
.L_x_259:
[----:B------:R-:W-:Y:S06]  /*1bd0*/  BAR.SYNC.DEFER_BLOCKING 0x0 ;  /* 0x0000000000007b1d */ /* 0x000fec0000010000 */
[----:B------:R-:W-:Y:S05]  /*1be0*/  @P1 EXIT ;  /* 0x000000000000194d */ /* 0x000fea0003800000 */
[----:B--2---:R-:W2:Y:S01]  /*1bf0*/  I2F.U32.RP R5, R0 ;  /* 0x0000000000057306 */ /* 0x004ea20000209000 */
[----:B------:R-:W-:Y:S01]  /*1c00*/  LOP3.LUT R4, RZ, R17, RZ, 0x33, !PT ;  /* 0x00000011ff047212 */ /* 0x000fe200078e33ff */
[----:B------:R-:W-:Y:S01]  /*1c10*/  ULDC UR4, c[0x0][0x23c] ;  /* 0x00008f0000047ab9 */ /* 0x000fe20000000800 */
[----:B------:R-:W-:Y:S01]  /*1c20*/  ISETP.NE.U32.AND P2, PT, R0, RZ, PT ;  /* 0x000000ff0000720c */ /* 0x000fe20003f45070 */
[----:B------:R-:W-:Y:S01]  /*1c30*/  ULDC.64 UR16, c[0x0][0x210] ;  /* 0x0000840000107ab9 */ /* 0x000fe20000000a00 */
[----:B------:R-:W-:Y:S03]  /*1c40*/  BSSY B0, `(.L_x_268) ;  /* 0x0000029000007945 */ /* 0x000fe60003800000 */
[----:B--2---:R-:W0:Y:S02]  /*1c50*/  MUFU.RCP R5, R5 ;  /* 0x0000000500057308 */ /* 0x004e240000001000 */
[----:B01-34-:R-:W-:-:S06]  /*1c60*/  VIADD R2, R5, 0xffffffe ;  /* 0x0ffffffe05027836 */ /* 0x01bfcc0000000000 */
        /* <DEDUP_REMOVED lines=25> */
.L_x_270:
        /* <DEDUP_REMOVED lines=13> */
.L_x_269:
[----:B------:R-:W-:Y:S05]  /*1ed0*/  BSYNC B0 ;  /* 0x0000000000007941 */ /* 0x000fea0003800000 */
.L_x_268:
[----:B------:R-:W-:Y:S05]  /*1ee0*/  @!P1 EXIT ;  /* 0x000000000000994d */ /* 0x000fea0003800000 */
.L_x_271:
        /* <DEDUP_REMOVED lines=36> */
        .weak           $__internal_1_$__cuda_sm20_dblrcp_rn_slowpath_v3
        .type           $__internal_1_$__cuda_sm20_dblrcp_rn_slowpath_v3,@function
        .size           $__internal_1_$__cuda_sm20_dblrcp_rn_slowpath_v3,(.L_x_440 - $__internal_1_$__cuda_sm20_dblrcp_rn_slowpath_v3)
$__internal_1_$__cuda_sm20_dblrcp_rn_slowpath_v3:
        /* <DEDUP_REMOVED lines=23> */
.L_x_274:
        /* <DEDUP_REMOVED lines=10> */
.L_x_272:
[----:B------:R-:W-:Y:S01]  /*2340*/  LOP3.LUT R5, R3, 0x80000, RZ, 0xfc, !PT ;  /* 0x0008000003057812 */ /* 0x000fe200078efcff */
[----:B------:R-:W-:-:S07]  /*2350*/  IMAD.MOV.U32 R4, RZ, RZ, R2 ;  /* 0x000000ffff047224 */ /* 0x000fce00078e0002 */
.L_x_273:
[----:B------:R-:W-:Y:S02]  /*2360*/  IMAD.MOV.U32 R2, RZ, RZ, R0 ;  /* 0x000000ffff027224 */ /* 0x000fe400078e0000 */
[----:B------:R-:W-:Y:S02]  /*2370*/  IMAD.MOV.U32 R3, RZ, RZ, 0x0 ;  /* 0x00000000ff037424 */ /* 0x000fe400078e00ff */
[----:B------:R-:W-:Y:S02]  /*2380*/  IMAD.MOV.U32 R14, RZ, RZ, R4 ;  /* 0x000000ffff0e7224 */ /* 0x000fe400078e0004 */
[----:B------:R-:W-:Y:S01]  /*2390*/  IMAD.MOV.U32 R15, RZ, RZ, R5 ;  /* 0x000000ffff0f7224 */ /* 0x000fe200078e0005 */
[----:B------:R-:W-:Y:S06]  /*23a0*/  RET.REL.NODEC R2 `(_ZN2at6native51_GLOBAL__N__eebb21b7_18_MultiMarginLoss_cu_b86932df31MultiMarginLoss_backward_kernelILi1EdEEvPT0_PKS3_S6_PKlS6_iibS3_b) ;  /* 0xffffffdc02147950 */ /* 0x000fec0003c3ffff */
.L_x_275:
        /* <DEDUP_REMOVED lines=13> */
.L_x_440:


//--------------------- .text._ZN2at6native51_GLOBAL__N__eebb21b7_18_MultiMarginLoss_cu_b86932df30MultiMarginLoss_forward_kernelILi2EN3c108BFloat16EEEvPT0_PKS5_PKlS8_iibS5_ --------------------------
	.section	.text._ZN2at6native51_GLOBAL__N__eebb21b7_18_MultiMarginLoss_cu_b86932df30MultiMarginLoss_forward_kernelILi2EN3c108BFloat16EEEvPT0_PKS5_PKlS8_iibS5_,"ax",@progbits
	.align	128
.text._ZN2at6native51_GLOBAL__N__eebb21b7_18_MultiMarginLoss_cu_b86932df30MultiMarginLoss_forward_kernelILi2EN3c108BFloat16EEEvPT0_PKS5_PKlS8_iibS5_:
        .type           _ZN2at6native51_GLOBAL__N__eebb21b7_18_MultiMarginLoss_cu_b86932df30MultiMarginLoss_forward_kernelILi2EN3c108BFloat16EEEvPT0_PKS5_PKlS8_iibS5_,@function
        .size           _ZN2at6native51_GLOBAL__N__eebb21b7_18_MultiMarginLoss_cu_b86932df30MultiMarginLoss_forward_kernelILi2EN3c108BFloat16EEEvPT0_PKS5_PKlS8_iibS5_,(.L_x_442 - _ZN2at6native51_GLOBAL__N__eebb21b7_18_MultiMarginLoss_cu_b86932df30MultiMarginLoss_forward_kernelILi2EN3c108BFloat16EEEvPT0_PKS5_PKlS8_iibS5_)
        .other          _ZN2at6native51_GLOBAL__N__eebb21b7_18_MultiMarginLoss_cu_b86932df30MultiMarginLoss_forward_kernelILi2EN3c108BFloat16EEEvPT0_PKS5_PKlS8_iibS5_,@"STO_CUDA_ENTRY STV_DEFAULT"
_ZN2at6native51_GLOBAL__N__eebb21b7_18_MultiMarginLoss_cu_b86932df30MultiMarginLoss_forward_kernelILi2EN3c108BFloat16EEEvPT0_PKS5_PKlS8_iibS5_:
[----:B------:R-:W0:Y:S08]  /*0000*/  LDC R1, c[0x0][0x28] ;  /* 0x00000a00ff017b82 */ /* 0x000e300000000800 */
[----:B------:R-:W1:Y:S01]  /*0010*/  S2UR UR39, SR_CTAID.X ;  /* 0x00000000002779c3 */ /* 0x000e620000002500 */
[----:B------:R-:W-:Y:S01]  /*0020*/  ULDC.64 UR4, c[0x0][0x220] ;  /* 0x0000880000047ab9 */ /* 0x000fe20000000a00 */
[----:B------:R-:W-:Y:S01]  /*0030*/  ULDC.64 UR36, c[0x0][0x208] ;  /* 0x0000820000247ab9 */ /* 0x000fe20000000a00 */
[----:B------:R-:W-:Y:S01]  /*0040*/  ULDC UR38, c[0x0][0x234] ;  /* 0x00008d0000267ab9 */ /* 0x000fe20000000800 */
[----:B------:R-:W-:Y:S01]  /*0050*/  ULDC UR47, c[0x0][0x234] ;  /* 0x00008d00002f7ab9 */ /* 0x000fe20000000800 */
[----:B------:R-:W-:Y:S01]  /*0060*/  ULDC UR48, c[0x0][0x234] ;  /* 0x00008d0000307ab9 */ /* 0x000fe20000000800 */
[----:B------:R-:W-:Y:S01]  /*0070*/  ULDC.64 UR40, c[0x0][0x218] ;  /* 0x0000860000287ab9 */ /* 0x000fe20000000a00 */
[----:B------:R-:W-:Y:S01]  /*0080*/  ULDC.64 UR42, c[0x0][0x218] ;  /* 0x00008600002a7ab9 */ /* 0x000fe20000000a00 */
[----:B-1----:R-:W-:-:S06]  /*0090*/  UIMAD.WIDE UR4, UR39, 0x8, UR4 ;  /* 0x00000008270478a5 */ /* 0x002fcc000f8e0204 */
[----:B------:R-:W-:Y:S02]  /*00a0*/  IMAD.U32 R2, RZ, RZ, UR4 ;  /* 0x00000004ff027e24 */ /* 0x000fe4000f8e00ff */
[----:B------:R-:W-:-:S05]  /*00b0*/  IMAD.U32 R3, RZ, RZ, UR5 ;  /* 0x00000005ff037e24 */ /* 0x000fca000f8e00ff */
[----:B------:R-:W2:Y:S01]  /*00c0*/  LDG.E R2, desc[UR36][R2.64] ;  /* 0x0000002402027981 */ /* 0x000ea2000c1e1900 */
[----:B------:R-:W-:Y:S01]  /*00d0*/  USHF.R.S32.HI UR44, URZ, 0x1f, UR39 ;  /* 0x0000001f3f2c7899 */ /* 0x000fe20008011427 */
[----:B--2---:R-:W-:-:S13]  /*00e0*/  R2UR UR45, R2 ;  /* 0x00000000022d72ca */ /* 0x004fda00000e0000 */
[----:B------:R-:W-:Y:S02]  /*00f0*/  UISETP.GE.AND UP0, UPT, UR45, UR38, UPT ;  /* 0x000000262d00728c */ /* 0x000fe4000bf06270 */
[----:B------:R-:W-:Y:S02]  /*0100*/  USHF.R.U32.HI UR5, URZ, 0x1f, UR45 ;  /* 0x0000001f3f057899 */ /* 0x000fe4000801162d */
[----:B------:R-:W-:Y:S02]  /*0110*/  USEL UR4, URZ, 0x1, !UP0 ;  /* 0x000000013f047887 */ /* 0x000fe4000c000000 */
[----:B------:R-:W-:Y:S02]  /*0120*/  UIMAD UR38, UR39, UR38, URZ ;  /* 0x00000026272672a4 */ /* 0x000fe4000f8e023f */
[----:B------:R-:W-:Y:S02]  /*0130*/  ULOP3.LUT UP0, URZ, UR5, UR4, URZ, 0xfc, !UPT ;  /* 0x00000004053f7292 */ /* 0x000fe4000f80fc3f */
[----:B------:R-:W-:-:S04]  /*0140*/  USHF.R.S32.HI UR46, URZ, 0x1f, UR38 ;  /* 0x0000001f3f2e7899 */ /* 0x000fc80008011426 */
[----:B------:R-:W-:-:S13]  /*0150*/  PLOP3.LUT P0, PT, PT, PT, UP0, 0x80, 0x0 ;  /* 0x000000000000781c */ /* 0x000fda0003f0f008 */
[----:B0-----:R-:W-:Y:S05]  /*0160*/  @!P0 BRA `(.L_x_276) ;  /* 0x0000000000408947 */ /* 0x001fea0003800000 */
[----:B------:R-:W-:Y:S01]  /*0170*/  MOV R0, 0x130 ;  /* 0x0000013000007802 */ /* 0x000fe20000000f00 */
[----:B------:R-:W-:Y:S01]  /*0180*/  ULDC.64 UR4, c[0x4][0x120] ;  /* 0x0100480000047ab9 */ /* 0x000fe20000000a00 */
[----:B------:R-:W-:Y:S01]  /*0190*/  ULDC.64 UR6, c[0x4][0x38] ;  /* 0x01000e0000067ab9 */ /* 0x000fe20000000a00 */
[----:B------:R-:W-:Y:S01]  /*01a0*/  MOV R4, UR4 ;  /* 0x0000000400047c02 */ /* 0x000fe20008000f00 */
[----:B------:R0:W1:Y:S01]  /*01b0*/  LDC.64 R2, c[0x4][R0] ;  /* 0x0100000000027b82 */ /* 0x0000620000000a00 */
[----:B------:R-:W-:Y:S01]  /*01c0*/  IMAD.U32 R5, RZ, RZ, UR5 ;  /* 0x00000005ff057e24 */ /* 0x000fe2000f8e00ff */
[----:B------:R-:W-:Y:S01]  /*01d0*/  ULDC.64 UR4, c[0x4][0x128] ;  /* 0x01004a0000047ab9 */ /* 0x000fe20000000a00 */
[----:B------:R-:W-:Y:S01]  /*01e0*/  HFMA2.MMA R8, -RZ, RZ, 0, 2.02655792236328125e-06 ;  /* 0x00000022ff087435 */ /* 0x000fe200000001ff */
[----:B------:R-:W-:Y:S01]  /*01f0*/  MOV R6, UR4 ;  /* 0x0000000400067c02 */ /* 0x000fe20008000f00 */
[----:B------:R-:W-:Y:S01]  /*0200*/  IMAD.U32 R7, RZ, RZ, UR5 ;  /* 0x00000005ff077e24 */ /* 0x000fe2000f8e00ff */
[----:B------:R-:W-:Y:S01]  /*0210*/  MOV R10, UR6 ;  /* 0x00000006000a7c02 */ /* 0x000fe20008000f00 */
[----:B------:R-:W-:Y:S01]  /*0220*/  IMAD.U32 R11, RZ, RZ, UR7 ;  /* 0x00000007ff0b7e24 */ /* 0x000fe2000f8e00ff */
[----:B------:R-:W-:Y:S01]  /*0230*/  MOV R13, RZ ;  /* 0x000000ff000d7202 */ /* 0x000fe20000000f00 */
[----:B0-----:R-:W-:-:S07]  /*0240*/  IMAD.MOV.U32 R12, RZ, RZ, 0x1 ;  /* 0x00000001ff0c7424 */ /* 0x001fce00078e00ff */
[----:B------:R-:W-:-:S07]  /*0250*/  LEPC R20, `(.L_x_276) ;  /* 0x000000001014794e */ /* 0x000fce0000000000 */
[----:B-1----:R-:W-:Y:S05]  /*0260*/  CALL.ABS.NOINC R2 ;  /* 0x0000000002007343 */ /* 0x002fea0003c00000 */
.L_x_276:
[----:B------:R-:W0:Y:S01]  /*0270*/  S2R R2, SR_CgaCtaId ;  /* 0x0000000000027919 */ /* 0x000e220000008800 */
[----:B------:R-:W-:Y:S01]  /*0280*/  IMAD.U32 R8, RZ, RZ, UR45 ;  /* 0x0000002dff087e24 */ /* 0x000fe2000f8e00ff */
[----:B------:R-:W-:Y:S01]  /*0290*/  MOV R23, 0x400 ;  /* 0x0000040000177802 */ /* 0x000fe20000000f00 */
[----:B------:R-:W-:Y:S01]  /*02a0*/  UIADD3 UR5, UP0, UR38, UR45, URZ ;  /* 0x0000002d26057290 */ /* 0x000fe2000ff1e03f */
[----:B------:R-:W1:Y:S01]  /*02b0*/  S2R R0, SR_TID.X ;  /* 0x0000000000007919 */ /* 0x000e620000002100 */
[----:B------:R-:W-:Y:S01]  /*02c0*/  ULDC.64 UR6, c[0x0][0x218] ;  /* 0x0000860000067ab9 */ /* 0x000fe20000000a00 */
[----:B------:R-:W-:Y:S01]  /*02d0*/  SHF.R.S32.HI R8, RZ, 0x1f, R8 ;  /* 0x0000001fff087819 */ /* 0x000fe20000011408 */
[----:B------:R-:W-:-:S03]  /*02e0*/  ULEA UR4, UP1, UR5, UR6, 0x1 ;  /* 0x0000000605047291 */ /* 0x000fc6000f82083f */
[----:B------:R-:W-:-:S03]  /*02f0*/  R2UR UR8, R8 ;  /* 0x00000000080872ca */ /* 0x000fc600000e0000 */
[----:B------:R-:W-:-:S10]  /*0300*/  MOV R4, UR4 ;  /* 0x0000000400047c02 */ /* 0x000fd40008000f00 */
[----:B------:R-:W-:-:S03]  /*0310*/  UIADD3.X UR6, UR46, UR8, URZ, UP0, !UPT ;  /* 0x000000082e067290 */ /* 0x000fc600087fe43f */
[----:B------:R-:W-:Y:S01]  /*0320*/  ULDC UR8, c[0x0][0x234] ;  /* 0x00008d0000087ab9 */ /* 0x000fe20000000800 */
[----:B------:R-:W-:Y:S01]  /*0330*/  ULEA.HI.X UR5, UR5, UR7, UR6, 0x1, UP1 ;  /* 0x0000000705057291 */ /* 0x000fe200088f0c06 */
[----:B------:R-:W-:Y:S01]  /*0340*/  IMAD.U32 R3, RZ, RZ, UR8 ;  /* 0x00000008ff037e24 */ /* 0x000fe2000f8e00ff */
[----:B0-----:R-:W-:-:S04]  /*0350*/  LEA R23, R2, R23, 0x18 ;  /* 0x0000001702177211 */ /* 0x001fc800078ec0ff */
[----:B------:R-:W-:Y:S01]  /*0360*/  IMAD.U32 R5, RZ, RZ, UR5 ;  /* 0x00000005ff057e24 */ /* 0x000fe2000f8e00ff */
[----:B------:R-:W0:Y:S01]  /*0370*/  LDC R2, c[0x0][RZ] ;  /* 0x00000000ff027b82 */ /* 0x000e220000000800 */
[C---:B-1----:R-:W-:Y:S02]  /*0380*/  LEA R6, R0.reuse, R23, 0x2 ;  /* 0x0000001700067211 */ /* 0x042fe400078e10ff */
[----:B------:R-:W-:-:S03]  /*0390*/  ISETP.GE.AND P0, PT, R0, R3, PT ;  /* 0x000000030000720c */ /* 0x000fc60003f06270 */
[----:B------:R1:W-:Y:S10]  /*03a0*/  STS [R6], RZ ;  /* 0x000000ff06007388 */ /* 0x0003f40000000800 */
[----:B-1----:R-:W-:Y:S05]  /*03b0*/  @P0 BRA `(.L_x_277) ;  /* 0x0000000400280947 */ /* 0x002fea0003800000 */
[----:B------:R1:W5:Y:S01]  /*03c0*/  LDG.E.U16 R4, desc[UR36][R4.64] ;  /* 0x0000002404047981 */ /* 0x000362000c1e1500 */
[----:B------:R-:W-:Y:S01]  /*03d0*/  ULDC.64 UR6, c[0x0][0x228] ;  /* 0x00008a0000067ab9 */ /* 0x000fe20000000a00 */
[----:B------:R-:W-:Y:S01]  /*03e0*/  ULDC.U16 UR4, c[0x0][0x23a] ;  /* 0x00008e8000047ab9 */ /* 0x000fe20000000400 */
[----:B------:R-:W-:-:S04]  /*03f0*/  ISETP.NE.U32.AND P0, PT, RZ, UR6, PT ;  /* 0x00000006ff007c0c */ /* 0x000fc8000bf05070 */
[----:B------:R-:W-:-:S13]  /*0400*/  ISETP.NE.AND.EX P0, PT, RZ, UR7, PT, P0 ;  /* 0x00000007ff007c0c */ /* 0x000fda000bf05300 */
[----:B-1----:R-:W-:Y:S05]  /*0410*/  @!P0 BRA `(.L_x_278) ;  /* 0x0000000000a48947 */ /* 0x002fea0003800000 */
[----:B------:R-:W-:Y:S01]  /*0420*/  USHF.L.U32 UR4, UR4, 0x10, URZ ;  /* 0x0000001004047899 */ /* 0x000fe2000800063f */
[----:B-----5:R-:W-:Y:S01]  /*0430*/  SHF.L.U32 R4, R4, 0x10, RZ ;  /* 0x0000001004047819 */ /* 0x020fe200000006ff */
[----:B------:R-:W-:Y:S01]  /*0440*/  IMAD.MOV.U32 R7, RZ, RZ, RZ ;  /* 0x000000ffff077224 */ /* 0x000fe200078e00ff */
[----:B------:R-:W-:Y:S02]  /*0450*/  MOV R5, UR45 ;  /* 0x0000002d00057c02 */ /* 0x000fe40008000f00 */
[----:B------:R-:W-:Y:S01]  /*0460*/  MOV R11, R0 ;  /* 0x00000000000b7202 */ /* 0x000fe20000000f00 */
[----:B------:R-:W-:Y:S01]  /*0470*/  FADD.FTZ R3, -R4, UR4 ;  /* 0x0000000404037e21 */ /* 0x000fe20008010100 */
[----:B------:R-:W-:-:S05]  /*0480*/  IMAD.U32 R4, RZ, RZ, UR45 ;  /* 0x0000002dff047e24 */ /* 0x000fca000f8e00ff */
[----:B------:R-:W1:Y:S01]  /*0490*/  F2F.BF16.F32 R3, R3 ;  /* 0x0000000300037304 */ /* 0x000e620000202000 */
[----:B------:R-:W-:-:S04]  /*04a0*/  LEA R4, P0, R4, UR6, 0x1 ;  /* 0x0000000604047c11 */ /* 0x000fc8000f8008ff */
[----:B------:R-:W-:Y:S01]  /*04b0*/  LEA.HI.X R5, R5, UR7, R8, 0x1, P0 ;  /* 0x0000000705057c11 */ /* 0x000fe200080f0c08 */
[----:B-1----:R-:W-:-:S08]  /*04c0*/  IMAD.U32 R10, R3, 0x10000, RZ ;  /* 0x00010000030a7824 */ /* 0x002fd000078e00ff */
.L_x_281:
[----:B------:R-:W-:-:S04]  /*04d0*/  IADD3 R3, P0, R11, UR38, RZ ;  /* 0x000000260b037c10 */ /* 0x000fc8000ff1e0ff */
[----:B------:R-:W-:Y:S02]  /*04e0*/  LEA.HI.X.SX32 R12, R11, UR46, 0x1, P0 ;  /* 0x0000002e0b0c7c11 */ /* 0x000fe400080f0eff */
[----:B------:R-:W-:-:S04]  /*04f0*/  LEA R8, P0, R3, UR42, 0x1 ;  /* 0x0000002a03087c11 */ /* 0x000fc8000f8008ff */
[----:B------:R-:W-:-:S05]  /*0500*/  LEA.HI.X R9, R3, UR43, R12, 0x1, P0 ;  /* 0x0000002b03097c11 */ /* 0x000fca00080f0c0c */
[----:B------:R-:W2:Y:S01]  /*0510*/  LDG.E.U16 R8, desc[UR36][R8.64] ;  /* 0x0000002408087981 */ /* 0x000ea2000c1e1500 */
[-C--:B------:R-:W-:Y:S01]  /*0520*/  MOV R14, R11.reuse ;  /* 0x0000000b000e7202 */ /* 0x080fe20000000f00 */
[----:B------:R-:W-:Y:S01]  /*0530*/  BSSY B0, `(.L_x_279) ;  /* 0x0000015000007945 */ /* 0x000fe20003800000 */
[----:B0-----:R-:W-:Y:S02]  /*0540*/  IADD3 R11, R2, R11, RZ ;  /* 0x0000000b020b7210 */ /* 0x001fe40007ffe0ff */
[----:B--2---:R-:W-:-:S05]  /*0550*/  SHF.L.U32 R3, R8, 0x10, RZ ;  /* 0x0000001008037819 */ /* 0x004fca00000006ff */
[----:B------:R-:W-:Y:S01]  /*0560*/  FADD.FTZ R12, R10, R3 ;  /* 0x000000030a0c7221 */ /* 0x000fe20000010000 */
[----:B------:R-:W-:-:S05]  /*0570*/  IMAD.U32 R3, RZ, RZ, UR48 ;  /* 0x00000030ff037e24 */ /* 0x000fca000f8e00ff */
[----:B------:R-:W0:Y:S01]  /*0580*/  F2F.BF16.F32 R12, R12 ;  /* 0x0000000c000c7304 */ /* 0x000e220000202000 */
[----:B------:R-:W-:Y:S01]  /*0590*/  ISETP.GE.AND P1, PT, R11, R3, PT ;  /* 0x000000030b00720c */ /* 0x000fe20003f26270 */
[----:B0-----:R-:W-:-:S05]  /*05a0*/  IMAD.U32 R13, R12, 0x10000, RZ ;  /* 0x000100000c0d7824 */ /* 0x001fca00078e00ff */
[----:B------:R-:W-:-:S04]  /*05b0*/  FSETP.GT.FTZ.AND P0, PT, R13, RZ, PT ;  /* 0x000000ff0d00720b */ /* 0x000fc80003f14000 */
[----:B------:R-:W-:-:S13]  /*05c0*/  ISETP.EQ.OR P0, PT, R14, UR45, !P0 ;  /* 0x0000002d0e007c0c */ /* 0x000fda000c702670 */
[----:B------:R-:W-:Y:S05]  /*05d0*/  @P0 BRA `(.L_x_280) ;  /* 0x0000000000280947 */ /* 0x000fea0003800000 */
[----:B------:R-:W2:Y:S01]  /*05e0*/  LDG.E.U16 R9, desc[UR36][R4.64] ;  /* 0x0000002404097981 */ /* 0x000ea2000c1e1500 */
[----:B------:R-:W-:-:S06]  /*05f0*/  FMUL.FTZ R13, R13, R13 ;  /* 0x0000000d0d0d7220 */ /* 0x000fcc0000410000 */
[----:B------:R-:W0:Y:S02]  /*0600*/  F2F.BF16.F32 R13, R13 ;  /* 0x0000000d000d7304 */ /* 0x000e240000202000 */
[----:B0-----:R-:W-:Y:S01]  /*0610*/  IMAD.U32 R8, R13, 0x10000, RZ ;  /* 0x000100000d087824 */ /* 0x001fe200078e00ff */
[----:B--2---:R-:W-:-:S05]  /*0620*/  SHF.L.U32 R9, R9, 0x10, RZ ;  /* 0x0000001009097819 */ /* 0x004fca00000006ff */
[----:B------:R-:W-:-:S06]  /*0630*/  FMUL.FTZ R8, R8, R9 ;  /* 0x0000000908087220 */ /* 0x000fcc0000410000 */
[----:B------:R-:W0:Y:S02]  /*0640*/  F2F.BF16.F32 R8, R8 ;  /* 0x0000000800087304 */ /* 0x000e240000202000 */
[----:B0-----:R-:W-:-:S04]  /*0650*/  IMAD.U32 R12, R8, 0x10000, RZ ;  /* 0x00010000080c7824 */ /* 0x001fc800078e00ff */
[----:B------:R-:W-:-:S05]  /*0660*/  FADD.FTZ R7, R7, R12 ;  /* 0x0000000c07077221 */ /* 0x000fca0000010000 */
[----:B------:R0:W-:Y:S02]  /*0670*/  STS [R6], R7 ;  /* 0x0000000706007388 */ /* 0x0001e40000000800 */
.L_x_280:
[----:B------:R-:W-:Y:S05]  /*0680*/  BSYNC B0 ;  /* 0x0000000000007941 */ /* 0x000fea0003800000 */
.L_x_279:
[----:B------:R-:W-:Y:S05]  /*0690*/  @!P1 BRA `(.L_x_281) ;  /* 0xfffffffc008c9947 */ /* 0x000fea000383ffff */
[----:B------:R-:W-:Y:S05]  /*06a0*/  BRA `(.L_x_277) ;  /* 0x00000000006c7947 */ /* 0x000fea0003800000 */
.L_x_278:
[----:B------:R-:W-:Y:S01]  /*06b0*/  USHF.L.U32 UR4, UR4, 0x10, URZ ;  /* 0x0000001004047899 */ /* 0x000fe2000800063f */
[----:B-----5:R-:W-:Y:S01]  /*06c0*/  SHF.L.U32 R4, R4, 0x10, RZ ;  /* 0x0000001004047819 */ /* 0x020fe200000006ff */
[----:B------:R-:W-:Y:S01]  /*06d0*/  IMAD.MOV.U32 R7, RZ, RZ, RZ ;  /* 0x000000ffff077224 */ /* 0x000fe200078e00ff */
[----:B------:R-:W-:-:S03]  /*06e0*/  MOV R8, R0 ;  /* 0x0000000000087202 */ /* 0x000fc60000000f00 */
[----:B------:R-:W-:-:S06]  /*06f0*/  FADD.FTZ R4, -R4, UR4 ;  /* 0x0000000404047e21 */ /* 0x000fcc0008010100 */
[----:B------:R-:W1:Y:S02]  /*0700*/  F2F.BF16.F32 R4, R4 ;  /* 0x0000000400047304 */ /* 0x000e640000202000 */
[----:B-1----:R-:W-:-:S07]  /*0710*/  IMAD.U32 R14, R4, 0x10000, RZ ;  /* 0x00010000040e7824 */ /* 0x002fce00078e00ff */
.L_x_282:
[----:B------:R-:W-:-:S04]  /*0720*/  IADD3 R3, P0, R8, UR38, RZ ;  /* 0x0000002608037c10 */ /* 0x000fc8000ff1e0ff */
[----:B------:R-:W-:Y:S02]  /*0730*/  LEA.HI.X.SX32 R10, R8, UR46, 0x1, P0 ;  /* 0x0000002e080a7c11 */ /* 0x000fe400080f0eff */
[----:B------:R-:W-:-:S04]  /*0740*/  LEA R4, P0, R3, UR40, 0x1 ;  /* 0x0000002803047c11 */ /* 0x000fc8000f8008ff */
[----:B------:R-:W-:-:S05]  /*0750*/  LEA.HI.X R5, R3, UR41, R10, 0x1, P0 ;  /* 0x0000002903057c11 */ /* 0x000fca00080f0c0a */
[----:B------:R-:W2:Y:S02]  /*0760*/  LDG.E.U16 R4, desc[UR36][R4.64] ;  /* 0x0000002404047981 */ /* 0x000ea4000c1e1500 */
[----:B--2---:R-:W-:-:S05]  /*0770*/  SHF.L.U32 R3, R4, 0x10, RZ ;  /* 0x0000001004037819 */ /* 0x004fca00000006ff */
[----:B------:R-:W-:-:S04]  /*0780*/  FADD.FTZ R9, R14, R3 ;  /* 0x000000030e097221 */ /* 0x000fc80000010000 */
[----:B------:R-:W1:Y:S02]  /*0790*/  F2F.BF16.F32 R3, R9 ;  /* 0x0000000900037304 */ /* 0x000e640000202000 */
[----:B-1----:R-:W-:-:S05]  /*07a0*/  IMAD.U32 R3, R3, 0x10000, RZ ;  /* 0x0001000003037824 */ /* 0x002fca00078e00ff */
[----:B------:R-:W-:-:S04]  /*07b0*/  FSETP.GT.FTZ.AND P0, PT, R3, RZ, PT ;  /* 0x000000ff0300720b */ /* 0x000fc80003f14000 */
[----:B------:R-:W-:Y:S02]  /*07c0*/  ISETP.EQ.OR P0, PT, R8, UR45, !P0 ;  /* 0x0000002d08007c0c */ /* 0x000fe4000c702670 */
[----:B0-----:R-:W-:-:S11]  /*07d0*/  IADD3 R8, R2, R8, RZ ;  /* 0x0000000802087210 */ /* 0x001fd60007ffe0ff */
[----:B------:R-:W-:Y:S01]  /*07e0*/  @!P0 FMUL.FTZ R10, R3, R3 ;  /* 0x00000003030a8220 */ /* 0x000fe20000410000 */
[----:B------:R-:W-:-:S05]  /*07f0*/  IMAD.U32 R3, RZ, RZ, UR47 ;  /* 0x0000002fff037e24 */ /* 0x000fca000f8e00ff */
[----:B------:R-:W0:Y:S02]  /*0800*/  @!P0 F2F.BF16.F32 R10, R10 ;  /* 0x0000000a000a8304 */ /* 0x000e240000202000 */
[----:B0-----:R-:W-:-:S05]  /*0810*/  @!P0 SHF.L.U32 R12, R10, 0x10, RZ ;  /* 0x000000100a0c8819 */ /* 0x001fca00000006ff */
[----:B------:R-:W-:-:S05]  /*0820*/  @!P0 FADD.FTZ R7, R7, R12 ;  /* 0x0000000c07078221 */ /* 0x000fca0000010000 */
[----:B------:R1:W-:Y:S01]  /*0830*/  @!P0 STS [R6], R7 ;  /* 0x0000000706008388 */ /* 0x0003e20000000800 */
[----:B------:R-:W-:-:S13]  /*0840*/  ISETP.GE.AND P0, PT, R8, R3, PT ;  /* 0x000000030800720c */ /* 0x000fda0003f06270 */
[----:B-1----:R-:W-:Y:S05]  /*0850*/  @!P0 BRA `(.L_x_282) ;  /* 0xfffffffc00b08947 */ /* 0x002fea000383ffff */
.L_x_277:
[----:B------:R-:W-:Y:S05]  /*0860*/  WARPSYNC.ALL ;  /* 0x0000000000007948 */ /* 0x000fea0003800000 */
[----:B------:R-:W-:Y:S01]  /*0870*/  BAR.SYNC.DEFER_BLOCKING 0x0 ;  /* 0x0000000000007b1d */ /* 0x000fe20000010000 */
[----:B------:R-:W-:-:S13]  /*0880*/  ISETP.NE.AND P0, PT, R0, RZ, PT ;  /* 0x000000ff0000720c */ /* 0x000fda0003f05270 */
[----:B------:R-:W-:Y:S05]  /*0890*/  @P0 EXIT ;  /* 0x000000000000094d */ /* 0x000fea0003800000 */
[----:B0-----:R-:W-:Y:S01]  /*08a0*/  ISETP.NE.AND P0, PT, R2, RZ, PT ;  /* 0x000000ff0200720c */ /* 0x001fe20003f05270 */
[----:B------:R-:W-:-:S12]  /*08b0*/  IMAD.MOV.U32 R19, RZ, RZ, RZ ;  /* 0x000000ffff137224 */ /* 0x000fd800078e00ff */
[----:B------:R-:W-:Y:S05]  /*08c0*/  @!P0 BRA `(.L_x_283) ;  /* 0x0000000400388947 */ /* 0x000fea0003800000 */
[C---:B------:R-:W-:Y:S01]  /*08d0*/  IADD3 R0, R2.reuse, -0x1, RZ ;  /* 0xffffffff02007810 */ /* 0x040fe20007ffe0ff */
[----:B------:R-:W-:Y:S01]  /*08e0*/  IMAD.MOV.U32 R19, RZ, RZ, RZ ;  /* 0x000000ffff137224 */ /* 0x000fe200078e00ff */
[----:B------:R-:W-:Y:S02]  /*08f0*/  LOP3.LUT R21, R2, 0x3, RZ, 0xc0, !PT ;  /* 0x0000000302157812 */ /* 0x000fe400078ec0ff */
[----:B------:R-:W-:Y:S01]  /*0900*/  ISETP.GE.U32.AND P0, PT, R0, 0x3, PT ;  /* 0x000000030000780c */ /* 0x000fe20003f06070 */
[----:B------:R-:W-:-:S12]  /*0910*/  HFMA2.MMA R0, -RZ, RZ, 0, 0 ;  /* 0x00000000ff007435 */ /* 0x000fd800000001ff */
[----:B------:R-:W-:Y:S05]  /*0920*/  @!P0 BRA `(.L_x_284) ;  /* 0x0000000000fc8947 */ /* 0x000fea0003800000 */
[----:B------:R-:W-:Y:S01]  /*0930*/  IMAD.IADD R2, R2, 0x1, -R21 ;  /* 0x0000000102027824 */ /* 0x000fe200078e0a15 */
[----:B------:R-:W-:Y:S01]  /*0940*/  MOV R19, RZ ;  /* 0x000000ff00137202 */ /* 0x000fe20000000f00 */
[----:B------:R-:W-:Y:S01]  /*0950*/  IMAD.MOV.U32 R0, RZ, RZ, RZ ;  /* 0x000000ffff007224 */ /* 0x000fe200078e00ff */
[----:B------:R-:W-:Y:S02]  /*0960*/  MOV R20, R23 ;  /* 0x0000001700147202 */ /* 0x000fe40000000f00 */
[----:B------:R-:W-:-:S13]  /*0970*/  ISETP.GT.AND P0, PT, R2, RZ, PT ;  /* 0x000000ff0200720c */ /* 0x000fda0003f04270 */
[----:B------:R-:W-:Y:S05]  /*0980*/  @!P0 BRA `(.L_x_285) ;  /* 0x0000000000bc8947 */ /* 0x000fea0003800000 */
[----:B------:R-:W-:Y:S02]  /*0990*/  ISETP.GT.AND P1, PT, R2, 0xc, PT ;  /* 0x0000000c0200780c */ /* 0x000fe40003f24270 */
[----:B------:R-:W-:-:S11]  /*09a0*/  PLOP3.LUT P0, PT, PT, PT, PT, 0x80, 0x0 ;  /* 0x000000000000781c */ /* 0x000fd60003f0f070 */
[----:B------:R-:W-:Y:S05]  /*09b0*/  @!P1 BRA `(.L_x_286) ;  /* 0x0000000000689947 */ /* 0x000fea0003800000 */
[----:B------:R-:W-:-:S13]  /*09c0*/  PLOP3.LUT P0, PT, PT, PT, PT, 0x8, 0x0 ;  /* 0x000000000000781c */ /* 0x000fda0003f0e170 */
.L_x_287:
[----:B------:R-:W0:Y:S01]  /*09d0*/  LDS.128 R4, [R20] ;  /* 0x0000000014047984 */ /* 0x000e220000000c00 */
[----:B------:R-:W-:Y:S01]  /*09e0*/  VIADD R2, R2, 0xfffffff0 ;  /* 0xfffffff002027836 */ /* 0x000fe20000000000 */
[----:B------:R-:W-:Y:S02]  /*09f0*/  IADD3 R0, R0, 0x10, RZ ;  /* 0x0000001000007810 */ /* 0x000fe40007ffe0ff */
[----:B------:R-:W1:Y:S02]  /*0a00*/  LDS.128 R8, [R20+0x10] ;  /* 0x0000100014087984 */ /* 0x000e640000000c00 */
[----:B------:R-:W-:Y:S02]  /*0a10*/  ISETP.GT.AND P1, PT, R2, 0xc, PT ;  /* 0x0000000c0200780c */ /* 0x000fe40003f24270 */
[----:B------:R-:W2:Y:S01]  /*0a20*/  LDS.128 R12, [R20+0x20] ;  /* 0x00002000140c7984 */ /* 0x000ea20000000c00 */
[----:B0-----:R-:W-:-:S03]  /*0a30*/  FADD.FTZ R4, R4, R19 ;  /* 0x0000001304047221 */ /* 0x001fc60000010000 */
[----:B------:R0:W3:Y:S01]  /*0a40*/  LDS.128 R16, [R20+0x30] ;  /* 0x0000300014107984 */ /* 0x0000e20000000c00 */
[----:B------:R-:W-:-:S04]  /*0a50*/  FADD.FTZ R5, R4, R5 ;  /* 0x0000000504057221 */ /* 0x000fc80000010000 */
[----:B------:R-:W-:Y:S01]  /*0a60*/  FADD.FTZ R6, R5, R6 ;  /* 0x0000000605067221 */ /* 0x000fe20000010000 */
[----:B0-----:R-:W-:-:S03]  /*0a70*/  VIADD R20, R20, 0x40 ;  /* 0x0000004014147836 */ /* 0x001fc60000000000 */
        /* <DEDUP_REMOVED lines=9> */
[----:B---3--:R-:W-:-:S04]  /*0b10*/  FADD.FTZ R16, R15, R16 ;  /* 0x000000100f107221 */ /* 0x008fc80000010000 */
[----:B------:R-:W-:-:S04]  /*0b20*/  FADD.FTZ R17, R16, R17 ;  /* 0x0000001110117221 */ /* 0x000fc80000010000 */
[----:B------:R-:W-:-:S04]  /*0b30*/  FADD.FTZ R18, R17, R18 ;  /* 0x0000001211127221 */ /* 0x000fc80000010000 */
[----:B------:R-:W-:Y:S01]  /*0b40*/  FADD.FTZ R19, R18, R19 ;  /* 0x0000001312137221 */ /* 0x000fe20000010000 */
[----:B------:R-:W-:Y:S06]  /*0b50*/  @P1 BRA `(.L_x_287) ;  /* 0xfffffffc009c1947 */ /* 0x000fec000383ffff */
.L_x_286:
[----:B------:R-:W-:-:S13]  /*0b60*/  ISETP.GT.AND P1, PT, R2, 0x4, PT ;  /* 0x000000040200780c */ /* 0x000fda0003f24270 */
[----:B------:R-:W-:Y:S05]  /*0b70*/  @!P1 BRA `(.L_x_288) ;  /* 0x0000000000389947 */ /* 0x000fea0003800000 */
[----:B------:R-:W0:Y:S01]  /*0b80*/  LDS.128 R4, [R20] ;  /* 0x0000000014047984 */ /* 0x000e220000000c00 */
[----:B------:R-:W-:Y:S01]  /*0b90*/  PLOP3.LUT P0, PT, PT, PT, PT, 0x8, 0x0 ;  /* 0x000000000000781c */ /* 0x000fe20003f0e170 */
[----:B------:R-:W-:Y:S01]  /*0ba0*/  VIADD R2, R2, 0xfffffff8 ;  /* 0xfffffff802027836 */ /* 0x000fe20000000000 */
[----:B------:R-:W-:Y:S01]  /*0bb0*/  IADD3 R0, R0, 0x8, RZ ;  /* 0x0000000800007810 */ /* 0x000fe20007ffe0ff */
[----:B------:R1:W2:Y:S02]  /*0bc0*/  LDS.128 R8, [R20+0x10] ;  /* 0x0000100014087984 */ /* 0x0002a40000000c00 */
[----:B-1----:R-:W-:Y:S01]  /*0bd0*/  IADD3 R20, R20, 0x20, RZ ;  /* 0x0000002014147810 */ /* 0x002fe20007ffe0ff */
        /* <DEDUP_REMOVED lines=8> */
.L_x_288:
[----:B------:R-:W-:-:S13]  /*0c60*/  ISETP.NE.OR P0, PT, R2, RZ, P0 ;  /* 0x000000ff0200720c */ /* 0x000fda0000705670 */
[----:B------:R-:W-:Y:S05]  /*0c70*/  @!P0 BRA `(.L_x_284) ;  /* 0x0000000000288947 */ /* 0x000fea0003800000 */
.L_x_285:
[----:B------:R0:W1:Y:S01]  /*0c80*/  LDS.128 R4, [R20] ;  /* 0x0000000014047984 */ /* 0x0000620000000c00 */
[----:B------:R-:W-:Y:S01]  /*0c90*/  VIADD R2, R2, 0xfffffffc ;  /* 0xfffffffc02027836 */ /* 0x000fe20000000000 */
[----:B------:R-:W-:-:S04]  /*0ca0*/  IADD3 R0, R0, 0x4, RZ ;  /* 0x0000000400007810 */ /* 0x000fc80007ffe0ff */
[----:B------:R-:W-:Y:S01]  /*0cb0*/  ISETP.NE.AND P0, PT, R2, RZ, PT ;  /* 0x000000ff0200720c */ /* 0x000fe20003f05270 */
[----:B0-----:R-:W-:Y:S02]  /*0cc0*/  VIADD R20, R20, 0x10 ;  /* 0x0000001014147836 */ /* 0x001fe40000000000 */
[----:B-1----:R-:W-:-:S04]  /*0cd0*/  FADD.FTZ R4, R4, R19 ;  /* 0x0000001304047221 */ /* 0x002fc80000010000 */
[----:B------:R-:W-:-:S04]  /*0ce0*/  FADD.FTZ R5, R4, R5 ;  /* 0x0000000504057221 */ /* 0x000fc80000010000 */
[----:B------:R-:W-:-:S04]  /*0cf0*/  FADD.FTZ R6, R5, R6 ;  /* 0x0000000605067221 */ /* 0x000fc80000010000 */
[----:B------:R-:W-:Y:S01]  /*0d00*/  FADD.FTZ R19, R6, R7 ;  /* 0x0000000706137221 */ /* 0x000fe20000010000 */
[----:B------:R-:W-:Y:S06]  /*0d10*/  @P0 BRA `(.L_x_285) ;  /* 0xfffffffc00d80947 */ /* 0x000fec000383ffff */
.L_x_284:
[----:B------:R-:W-:-:S13]  /*0d20*/  ISETP.NE.AND P0, PT, R21, RZ, PT ;  /* 0x000000ff1500720c */ /* 0x000fda0003f05270 */
[----:B------:R-:W-:Y:S05]  /*0d30*/  @!P0 BRA `(.L_x_283) ;  /* 0x00000000001c8947 */ /* 0x000fea0003800000 */
[----:B------:R-:W-:-:S07]  /*0d40*/  LEA R0, R0, R23, 0x2 ;  /* 0x0000001700007211 */ /* 0x000fce00078e10ff */
.L_x_289:
[----:B------:R0:W1:Y:S01]  /*0d50*/  LDS R2, [R0] ;  /* 0x0000000000027984 */ /* 0x0000620000000800 */
[----:B------:R-:W-:-:S05]  /*0d60*/  VIADD R21, R21, 0xffffffff ;  /* 0xffffffff15157836 */ /* 0x000fca0000000000 */
[----:B------:R-:W-:Y:S02]  /*0d70*/  ISETP.NE.AND P0, PT, R21, RZ, PT ;  /* 0x000000ff1500720c */ /* 0x000fe40003f05270 */
[----:B0-----:R-:W-:Y:S01]  /*0d80*/  IADD3 R0, R0, 0x4, RZ ;  /* 0x0000000400007810 */ /* 0x001fe20007ffe0ff */
[----:B-1----:R-:W-:-:S10]  /*0d90*/  FADD.FTZ R19, R2, R19 ;  /* 0x0000001302137221 */ /* 0x002fd40000010000 */
[----:B------:R-:W-:Y:S05]  /*0da0*/  @P0 BRA `(.L_x_289) ;  /* 0xfffffffc00e80947 */ /* 0x000fea000383ffff */
.L_x_283:
[----:B------:R-:W-:Y:S02]  /*0db0*/  ULDC.U8 UR4, c[0x0][0x238] ;  /* 0x00008e0000047ab9 */ /* 0x000fe40000000000 */
[----:B------:R-:W-:-:S04]  /*0dc0*/  UPRMT UR4, UR4, 0x8880, URZ ;  /* 0x0000888004047896 */ /* 0x000fc8000800003f */
[----:B------:R-:W-:-:S03]  /*0dd0*/  UISETP.NE.AND UP0, UPT, UR4, URZ, UPT ;  /* 0x0000003f0400728c */ /* 0x000fc6000bf05270 */
[----:B------:R-:W-:Y:S02]  /*0de0*/  ULDC UR4, c[0x0][0x230] ;  /* 0x00008c0000047ab9 */ /* 0x000fe40000000800 */
[----:B------:R-:W-:-:S06]  /*0df0*/  USEL UR4, UR4, 0x1, UP0 ;  /* 0x0000000104047887 */ /* 0x000fcc0008000000 */
[----:B------:R-:W-:Y:S01]  /*0e00*/  IMAD R3, R3, UR4, RZ ;  /* 0x0000000403037c24 */ /* 0x000fe2000f8e02ff */
[----:B------:R-:W-:Y:S02]  /*0e10*/  ULDC.64 UR4, c[0x0][0x210] ;  /* 0x0000840000047ab9 */ /* 0x000fe40000000a00 */
[----:B------:R-:W-:Y:S02]  /*0e20*/  ULEA UR4, UP0, UR39, UR4, 0x1 ;  /* 0x0000000427047291 */ /* 0x000fe4000f80083f */
[----:B------:R-:W-:Y:S02]  /*0e30*/  I2FP.F32.S32 R0, R3 ;  /* 0x0000000300007245 */ /* 0x000fe40000201400 */
[----:B------:R-:W-:Y:S02]  /*0e40*/  ULEA.HI.X UR5, UR39, UR5, UR44, 0x1, UP0 ;  /* 0x0000000527057291 */ /* 0x000fe400080f0c2c */
[----:B------:R-:W-:Y:S02]  /*0e50*/  IMAD.U32 R2, RZ, RZ, UR4 ;  /* 0x00000004ff027e24 */ /* 0x000fe4000f8e00ff */
[----:B------:R-:W0:Y:S02]  /*0e60*/  MUFU.RCP R0, R0 ;  /* 0x0000000000007308 */ /* 0x000e240000001000 */
[----:B------:R-:W-:Y:S01]  /*0e70*/  MOV R3, UR5 ;  /* 0x0000000500037c02 */ /* 0x000fe20008000f00 */
[----:B0-----:R-:W-:-:S05]  /*0e80*/  FMUL.FTZ R19, R0, R19 ;  /* 0x0000001300137220 */ /* 0x001fca0000410000 */
[----:B------:R-:W-:-:S05]  /*0e90*/  F2FP.BF16.F32.PACK_AB R19, RZ, R19 ;  /* 0x00000013ff13723e */ /* 0x000fca00000010ff */
[----:B------:R-:W-:Y:S01]  /*0ea0*/  STG.E.U16 desc[UR36][R2.64], R19 ;  /* 0x0000001302007986 */ /* 0x000fe2000c101524 */
[----:B------:R-:W-:Y:S05]  /*0eb0*/  EXIT ;  /* 0x000000000000794d */ /* 0x000fea0003800000 */
.L_x_290:
        /* <DEDUP_REMOVED lines=12> */
.L_x_442:


//--------------------- .text._ZN2at6native51_GLOBAL__N__eebb21b7_18_MultiMarginLoss_cu_b86932df30MultiMarginLoss_forward_kernelILi1EN3c108BFloat16EEEvPT0_PKS5_PKlS8_iibS5_ --------------------------
	.section	.text._ZN2at6native51_GLOBAL__N__eebb21b7_18_MultiMarginLoss_cu_b86932df30MultiMarginLoss_forward_kernelILi1EN3c108BFloat16EEEvPT0_PKS5_PKlS8_iibS5_,"ax",@progbits
	.align	128
.text._ZN2at6native51_GLOBAL__N__eebb21b7_18_MultiMarginLoss_cu_b86932df30MultiMarginLoss_forward_kernelILi1EN3c108BFloat16EEEvPT0_PKS5_PKlS8_iibS5_:
        .type           _ZN2at6native51_GLOBAL__N__eebb21b7_18_MultiMarginLoss_cu_b86932df30MultiMarginLoss_forward_kernelILi1EN3c108BFloat16EEEvPT0_PKS5_PKlS8_iibS5_,@function
        .size           _ZN2at6native51_GLOBAL__N__eebb21b7_18_MultiMarginLoss_cu_b86932df30MultiMarginLoss_forward_kernelILi1EN3c108BFloat16EEEvPT0_PKS5_PKlS8_iibS5_,(.L_x_443 - _ZN2at6native51_GLOBAL__N__eebb21b7_18_MultiMarginLoss_cu_b86932df30MultiMarginLoss_forward_kernelILi1EN3c108BFloat16EEEvPT0_PKS5_PKlS8_iibS5_)
        .other          _ZN2at6native51_GLOBAL__N__eebb21b7_18_MultiMarginLoss_cu_b86932df30MultiMarginLoss_forward_kernelILi1EN3c108BFloat16EEEvPT0_PKS5_PKlS8_iibS5_,@"STO_CUDA_ENTRY STV_DEFAULT"
_ZN2at6native51_GLOBAL__N__eebb21b7_18_MultiMarginLoss_cu_b86932df30MultiMarginLoss_forward_kernelILi1EN3c108BFloat16EEEvPT0_PKS5_PKlS8_iibS5_:
        /* <DEDUP_REMOVED lines=31> */
[----:B------:R-:W-:Y:S01]  /*01f0*/  IMAD.U32 R6, RZ, RZ, UR4 ;  /* 0x00000004ff067e24 */ /* 0x000fe2000f8e00ff */
[----:B------:R-:W-:Y:S01]  /*0200*/  MOV R7, UR5 ;  /* 0x0000000500077c02 */ /* 0x000fe20008000f00 */
[----:B------:R-:W-:Y:S01]  /*0210*/  IMAD.U32 R10, RZ, RZ, UR6 ;  /* 0x00000006ff0a7e24 */ /* 0x000fe2000f8e00ff */
[----:B------:R-:W-:Y:S01]  /*0220*/  MOV R13, RZ ;  /* 0x000000ff000d7202 */ /* 0x000fe20000000f00 */
[----:B------:R-:W-:-:S02]  /*0230*/  IMAD.U32 R11, RZ, RZ, UR7 ;  /* 0x00000007ff0b7e24 */ /* 0x000fc4000f8e00ff */
[----:B0-----:R-:W-:-:S07]  /*0240*/  IMAD.MOV.U32 R12, RZ, RZ, 0x1 ;  /* 0x00000001ff0c7424 */ /* 0x001fce00078e00ff */
[----:B------:R-:W-:-:S07]  /*0250*/  LEPC R20, `(.L_x_291) ;  /* 0x000000001014794e */ /* 0x000fce0000000000 */
[----:B-1----:R-:W-:Y:S05]  /*0260*/  CALL.ABS.NOINC R2 ;  /* 0x0000000002007343 */ /* 0x002fea0003c00000 */
.L_x_291:
        /* <DEDUP_REMOVED lines=38> */
.L_x_296:
[----:B------:R-:W-:-:S04]  /*04d0*/  IADD3 R3, P0, R10, UR38, RZ ;  /* 0x000000260a037c10 */ /* 0x000fc8000ff1e0ff */
[----:B------:R-:W-:Y:S02]  /*04e0*/  LEA.HI.X.SX32 R12, R10, UR46, 0x1, P0 ;  /* 0x0000002e0a0c7c11 */ /* 0x000fe400080f0eff */
[----:B------:R-:W-:-:S04]  /*04f0*/  LEA R8, P0, R3, UR42, 0x1 ;  /* 0x0000002a03087c11 */ /* 0x000fc8000f8008ff */
[----:B------:R-:W-:-:S05]  /*0500*/  LEA.HI.X R9, R3, UR43, R12, 0x1, P0 ;  /* 0x0000002b03097c11 */ /* 0x000fca00080f0c0c */
[----:B------:R-:W2:Y:S01]  /*0510*/  LDG.E.U16 R8, desc[UR36][R8.64] ;  /* 0x0000002408087981 */ /* 0x000ea2000c1e1500 */
[-C--:B------:R-:W-:Y:S01]  /*0520*/  MOV R14, R10.reuse ;  /* 0x0000000a000e7202 */ /* 0x080fe20000000f00 */
[----:B------:R-:W-:Y:S01]  /*0530*/  IMAD.U32 R3, RZ, RZ, UR48 ;  /* 0x00000030ff037e24 */ /* 0x000fe2000f8e00ff */
[----:B0-----:R-:W-:Y:S01]  /*0540*/  IADD3 R10, R2, R10, RZ ;  /* 0x0000000a020a7210 */ /* 0x001fe20007ffe0ff */
[----:B------:R-:W-:Y:S03]  /*0550*/  BSSY B0, `(.L_x_294) ;  /* 0x0000010000007945 */ /* 0x000fe60003800000 */
[----:B------:R-:W-:Y:S02]  /*0560*/  ISETP.GE.AND P1, PT, R10, R3, PT ;  /* 0x000000030a00720c */ /* 0x000fe40003f26270 */
[----:B--2---:R-:W-:-:S05]  /*0570*/  SHF.L.U32 R12, R8, 0x10, RZ ;  /* 0x00000010080c7819 */ /* 0x004fca00000006ff */
[----:B------:R-:W-:-:S06]  /*0580*/  FADD.FTZ R12, R7, R12 ;  /* 0x0000000c070c7221 */ /* 0x000fcc0000010000 */
[----:B------:R-:W0:Y:S02]  /*0590*/  F2F.BF16.F32 R12, R12 ;  /* 0x0000000c000c7304 */ /* 0x000e240000202000 */
[----:B0-----:R-:W-:-:S05]  /*05a0*/  IMAD.U32 R13, R12, 0x10000, RZ ;  /* 0x000100000c0d7824 */ /* 0x001fca00078e00ff */
[----:B------:R-:W-:-:S04]  /*05b0*/  FSETP.GT.FTZ.AND P0, PT, R13, RZ, PT ;  /* 0x000000ff0d00720b */ /* 0x000fc80003f14000 */
[----:B------:R-:W-:-:S13]  /*05c0*/  ISETP.EQ.OR P0, PT, R14, UR45, !P0 ;  /* 0x0000002d0e007c0c */ /* 0x000fda000c702670 */
[----:B------:R-:W-:Y:S05]  /*05d0*/  @P0 BRA `(.L_x_295) ;  /* 0x00000000001c0947 */ /* 0x000fea0003800000 */
[----:B------:R-:W2:Y:S02]  /*05e0*/  LDG.E.U16 R8, desc[UR36][R4.64] ;  /* 0x0000002404087981 */ /* 0x000ea4000c1e1500 */
[----:B--2---:R-:W-:-:S04]  /*05f0*/  IMAD.U32 R8, R8, 0x10000, RZ ;  /* 0x0001000008087824 */ /* 0x004fc800078e00ff */
[----:B------:R-:W-:-:S06]  /*0600*/  FMUL.FTZ R8, R13, R8 ;  /* 0x000000080d087220 */ /* 0x000fcc0000410000 */
[----:B------:R-:W0:Y:S02]  /*0610*/  F2F.BF16.F32 R8, R8 ;  /* 0x0000000800087304 */ /* 0x000e240000202000 */
[----:B0-----:R-:W-:-:S05]  /*0620*/  SHF.L.U32 R12, R8, 0x10, RZ ;  /* 0x00000010080c7819 */ /* 0x001fca00000006ff */
[----:B------:R-:W-:-:S05]  /*0630*/  FADD.FTZ R11, R11, R12 ;  /* 0x0000000c0b0b7221 */ /* 0x000fca0000010000 */
[----:B------:R0:W-:Y:S02]  /*0640*/  STS [R6], R11 ;  /* 0x0000000b06007388 */ /* 0x0001e40000000800 */
.L_x_295:
[----:B------:R-:W-:Y:S05]  /*0650*/  BSYNC B0 ;  /* 0x0000000000007941 */ /* 0x000fea0003800000 */
.L_x_294:
[----:B------:R-:W-:Y:S05]  /*0660*/  @!P1 BRA `(.L_x_296) ;  /* 0xfffffffc00989947 */ /* 0x000fea000383ffff */
[----:B------:R-:W-:Y:S05]  /*0670*/  BRA `(.L_x_292) ;  /* 0x0000000000607947 */ /* 0x000fea0003800000 */
.L_x_293:
[----:B------:R-:W-:Y:S01]  /*0680*/  USHF.L.U32 UR4, UR4, 0x10, URZ ;  /* 0x0000001004047899 */ /* 0x000fe2000800063f */
[----:B-----5:R-:W-:Y:S01]  /*0690*/  IMAD.U32 R4, R4, 0x10000, RZ ;  /* 0x0001000004047824 */ /* 0x020fe200078e00ff */
[----:B------:R-:W-:Y:S01]  /*06a0*/  HFMA2.MMA R7, -RZ, RZ, 0, 0 ;  /* 0x00000000ff077435 */ /* 0x000fe200000001ff */
[----:B------:R-:W-:-:S03]  /*06b0*/  IMAD.MOV.U32 R8, RZ, RZ, R0 ;  /* 0x000000ffff087224 */ /* 0x000fc600078e0000 */
[----:B------:R-:W-:-:S06]  /*06c0*/  FADD.FTZ R4, -R4, UR4 ;  /* 0x0000000404047e21 */ /* 0x000fcc0008010100 */
[----:B------:R-:W1:Y:S02]  /*06d0*/  F2F.BF16.F32 R4, R4 ;  /* 0x0000000400047304 */ /* 0x000e640000202000 */
[----:B-1----:R-:W-:-:S07]  /*06e0*/  SHF.L.U32 R12, R4, 0x10, RZ ;  /* 0x00000010040c7819 */ /* 0x002fce00000006ff */
.L_x_297:
[----:B------:R-:W-:-:S04]  /*06f0*/  IADD3 R3, P0, R8, UR38, RZ ;  /* 0x0000002608037c10 */ /* 0x000fc8000ff1e0ff */
[----:B------:R-:W-:Y:S02]  /*0700*/  LEA.HI.X.SX32 R10, R8, UR46, 0x1, P0 ;  /* 0x0000002e080a7c11 */ /* 0x000fe400080f0eff */
[----:B------:R-:W-:-:S04]  /*0710*/  LEA R4, P0, R3, UR40, 0x1 ;  /* 0x0000002803047c11 */ /* 0x000fc8000f8008ff */
[----:B------:R-:W-:-:S05]  /*0720*/  LEA.HI.X R5, R3, UR41, R10, 0x1, P0 ;  /* 0x0000002903057c11 */ /* 0x000fca00080f0c0a */
[----:B------:R-:W2:Y:S02]  /*0730*/  LDG.E.U16 R4, desc[UR36][R4.64] ;  /* 0x0000002404047981 */ /* 0x000ea4000c1e1500 */
[----:B--2---:R-:W-:-:S04]  /*0740*/  IMAD.U32 R3, R4, 0x10000, RZ ;  /* 0x0001000004037824 */ /* 0x004fc800078e00ff */
[----:B------:R-:W-:Y:S01]  /*0750*/  FADD.FTZ R9, R12, R3 ;  /* 0x000000030c097221 */ /* 0x000fe20000010000 */
[----:B------:R-:W-:-:S05]  /*0760*/  IMAD.U32 R3, RZ, RZ, UR47 ;  /* 0x0000002fff037e24 */ /* 0x000fca000f8e00ff */
[----:B------:R-:W1:Y:S02]  /*0770*/  F2F.BF16.F32 R9, R9 ;  /* 0x0000000900097304 */ /* 0x000e640000202000 */
[----:B-1----:R-:W-:-:S04]  /*0780*/  SHF.L.U32 R10, R9, 0x10, RZ ;  /* 0x00000010090a7819 */ /* 0x002fc800000006ff */
[----:B------:R-:W-:-:S04]  /*0790*/  FSETP.GT.FTZ.AND P0, PT, R10, RZ, PT ;  /* 0x000000ff0a00720b */ /* 0x000fc80003f14000 */
[----:B------:R-:W-:Y:S02]  /*07a0*/  ISETP.EQ.OR P0, PT, R8, UR45, !P0 ;  /* 0x0000002d08007c0c */ /* 0x000fe4000c702670 */
[----:B0-----:R-:W-:-:S11]  /*07b0*/  IADD3 R8, R2, R8, RZ ;  /* 0x0000000802087210 */ /* 0x001fd60007ffe0ff */
[----:B------:R-:W-:-:S05]  /*07c0*/  @!P0 FADD.FTZ R7, R7, R10 ;  /* 0x0000000a07078221 */ /* 0x000fca0000010000 */
[----:B------:R1:W-:Y:S01]  /*07d0*/  @!P0 STS [R6], R7 ;  /* 0x0000000706008388 */ /* 0x0003e20000000800 */
[----:B------:R-:W-:-:S13]  /*07e0*/  ISETP.GE.AND P0, PT, R8, R3, PT ;  /* 0x000000030800720c */ /* 0x000fda0003f06270 */
[----:B-1----:R-:W-:Y:S05]  /*07f0*/  @!P0 BRA `(.L_x_297) ;  /* 0xfffffffc00bc8947 */ /* 0x002fea000383ffff */
.L_x_292:
        /* <DEDUP_REMOVED lines=10> */
[----:B------:R-:W-:Y:S02]  /*08a0*/  ISETP.GE.U32.AND P0, PT, R0, 0x3, PT ;  /* 0x000000030000780c */ /* 0x000fe40003f06070 */
[----:B------:R-:W-:-:S11]  /*08b0*/  MOV R0, RZ ;  /* 0x000000ff00007202 */ /* 0x000fd60000000f00 */
[----:B------:R-:W-:Y:S05]  /*08c0*/  @!P0 BRA `(.L_x_299) ;  /* 0x0000000000fc8947 */ /* 0x000fea0003800000 */
[----:B------:R-:W-:Y:S01]  /*08d0*/  IMAD.IADD R2, R2, 0x1, -R21 ;  /* 0x0000000102027824 */ /* 0x000fe200078e0a15 */
[----:B------:R-:W-:Y:S01]  /*08e0*/  HFMA2.MMA R19, -RZ, RZ, 0, 0 ;  /* 0x00000000ff137435 */ /* 0x000fe200000001ff */
        /* <DEDUP_REMOVED lines=8> */
.L_x_302:
        /* <DEDUP_REMOVED lines=25> */
.L_x_301:
        /* <DEDUP_REMOVED lines=16> */
.L_x_303:
[----:B------:R-:W-:-:S13]  /*0c00*/  ISETP.NE.OR P0, PT, R2, RZ, P0 ;  /* 0x000000ff0200720c */ /* 0x000fda0000705670 */
[----:B------:R-:W-:Y:S05]  /*0c10*/  @!P0 BRA `(.L_x_299) ;  /* 0x0000000000288947 */ /* 0x000fea0003800000 */
.L_x_300:
        /* <DEDUP_REMOVED lines=10> */
.L_x_299:
[----:B------:R-:W-:-:S13]  /*0cc0*/  ISETP.NE.AND P0, PT, R21, RZ, PT ;  /* 0x000000ff1500720c */ /* 0x000fda0003f05270 */
[----:B------:R-:W-:Y:S05]  /*0cd0*/  @!P0 BRA `(.L_x_298) ;  /* 0x00000000001c8947 */ /* 0x000fea0003800000 */
[----:B------:R-:W-:-:S07]  /*0ce0*/  LEA R0, R0, R23, 0x2 ;  /* 0x0000001700007211 */ /* 0x000fce00078e10ff */
.L_x_304:
[----:B------:R0:W1:Y:S01]  /*0cf0*/  LDS R2, [R0] ;  /* 0x0000000000027984 */ /* 0x0000620000000800 */
[----:B------:R-:W-:-:S05]  /*0d00*/  VIADD R21, R21, 0xffffffff ;  /* 0xffffffff15157836 */ /* 0x000fca0000000000 */
[----:B------:R-:W-:Y:S02]  /*0d10*/  ISETP.NE.AND P0, PT, R21, RZ, PT ;  /* 0x000000ff1500720c */ /* 0x000fe40003f05270 */
[----:B0-----:R-:W-:Y:S01]  /*0d20*/  IADD3 R0, R0, 0x4, RZ ;  /* 0x0000000400007810 */ /* 0x001fe20007ffe0ff */
[----:B-1----:R-:W-:-:S10]  /*0d30*/  FADD.FTZ R19, R2, R19 ;  /* 0x0000001302137221 */ /* 0x002fd40000010000 */
[----:B------:R-:W-:Y:S05]  /*0d40*/  @P0 BRA `(.L_x_304) ;  /* 0xfffffffc00e80947 */ /* 0x000fea000383ffff */
.L_x_298:
        /* <DEDUP_REMOVED lines=17> */
.L_x_305:
        /* <DEDUP_REMOVED lines=10> */
.L_x_443:


//--------------------- .text._ZN2at6native51_GLOBAL__N__eebb21b7_18_MultiMarginLoss_cu_b86932df30MultiMarginLoss_forward_kernelILi2EN3c104HalfEEEvPT0_PKS5_PKlS8_iibS5_ --------------------------
	.section	.text._ZN2at6native51_GLOBAL__N__eebb21b7_18_MultiMarginLoss_cu_b86932df30MultiMarginLoss_forward_kernelILi2EN3c104HalfEEEvPT0_PKS5_PKlS8_iibS5_,"ax",@progbits
	.align	128
.text._ZN2at6native51_GLOBAL__N__eebb21b7_18_MultiMarginLoss_cu_b86932df30MultiMarginLoss_forward_kernelILi2EN3c104HalfEEEvPT0_PKS5_PKlS8_iibS5_:
        .type           _ZN2at6native51_GLOBAL__N__eebb21b7_18_MultiMarginLoss_cu_b86932df30MultiMarginLoss_forward_kernelILi2EN3c104HalfEEEvPT0_PKS5_PKlS8_iibS5_,@function
        .size           _ZN2at6native51_GLOBAL__N__eebb21b7_18_MultiMarginLoss_cu_b86932df30MultiMarginLoss_forward_kernelILi2EN3c104HalfEEEvPT0_PKS5_PKlS8_iibS5_,(.L_x_444 - _ZN2at6native51_GLOBAL__N__eebb21b7_18_MultiMarginLoss_cu_b86932df30MultiMarginLoss_forward_kernelILi2EN3c104HalfEEEvPT0_PKS5_PKlS8_iibS5_)
        .other          _ZN2at6native51_GLOBAL__N__eebb21b7_18_MultiMarginLoss_cu_b86932df30MultiMarginLoss_forward_kernelILi2EN3c104HalfEEEvPT0_PKS5_PKlS8_iibS5_,@"STO_CUDA_ENTRY STV_DEFAULT"
_ZN2at6native51_GLOBAL__N__eebb21b7_18_MultiMarginLoss_cu_b86932df30MultiMarginLoss_forward_kernelILi2EN3c104HalfEEEvPT0_PKS5_PKlS8_iibS5_:
        /* <DEDUP_REMOVED lines=10> */
[----:B------:R-:W-:Y:S01]  /*00a0*/  MOV R2, UR4 ;  /* 0x0000000400027c02 */ /* 0x000fe20008000f00 */
        /* <DEDUP_REMOVED lines=28> */
.L_x_306:
        /* <DEDUP_REMOVED lines=22> */
[----:B------:R-:W-:Y:S02]  /*03d0*/  ULDC.64 UR4, c[0x0][0x228] ;  /* 0x00008a0000047ab9 */ /* 0x000fe40000000a00 */
[----:B------:R-:W-:-:S04]  /*03e0*/  ISETP.NE.U32.AND P0, PT, RZ, UR4, PT ;  /* 0x00000004ff007c0c */ /* 0x000fc8000bf05070 */
[----:B------:R-:W-:-:S13]  /*03f0*/  ISETP.NE.AND.EX P0, PT, RZ, UR5, PT, P0 ;  /* 0x00000005ff007c0c */ /* 0x000fda000bf05300 */
[----:B-1----:R-:W-:Y:S05]  /*0400*/  @!P0 BRA `(.L_x_308) ;  /* 0x0000000000a88947 */ /* 0x002fea0003800000 */
[----:B------:R-:W1:Y:S01]  /*0410*/  LDC.U16 R3, c[0x0][0x23a] ;  /* 0x00008e80ff037b82 */ /* 0x000e620000000400 */
[----:B-----5:R-:W-:Y:S01]  /*0420*/  HADD2.F32 R4, -RZ, R4.H0_H0 ;  /* 0x20000004ff047230 */ /* 0x020fe20000004100 */
[----:B------:R-:W-:Y:S01]  /*0430*/  MOV R5, UR41 ;  /* 0x0000002900057c02 */ /* 0x000fe20008000f00 */
[----:B------:R-:W-:Y:S01]  /*0440*/  IMAD.U32 R9, RZ, RZ, UR41 ;  /* 0x00000029ff097e24 */ /* 0x000fe2000f8e00ff */
[----:B------:R-:W-:Y:S01]  /*0450*/  HFMA2.MMA R7, -RZ, RZ, 0, 0 ;  /* 0x00000000ff077435 */ /* 0x000fe200000001ff */
[----:B------:R-:W-:Y:S02]  /*0460*/  IMAD.MOV.U32 R11, RZ, RZ, R0 ;  /* 0x000000ffff0b7224 */ /* 0x000fe400078e0000 */
[----:B-1----:R-:W-:-:S05]  /*0470*/  HADD2.F32 R3, -RZ, R3.H0_H0 ;  /* 0x20000003ff037230 */ /* 0x002fca0000004100 */
[----:B------:R-:W-:Y:S01]  /*0480*/  FADD.FTZ R3, R3, -R4 ;  /* 0x8000000403037221 */ /* 0x000fe20000010000 */
[----:B------:R-:W-:-:S04]  /*0490*/  LEA R4, P0, R5, UR4, 0x1 ;  /* 0x0000000405047c11 */ /* 0x000fc8000f8008ff */
[----:B------:R-:W-:Y:S02]  /*04a0*/  F2FP.F16.F32.PACK_AB R3, RZ, R3 ;  /* 0x00000003ff03723e */ /* 0x000fe400000000ff */
[----:B------:R-:W-:-:S03]  /*04b0*/  LEA.HI.X R5, R9, UR5, R8, 0x1, P0 ;  /* 0x0000000509057c11 */ /* 0x000fc600080f0c08 */
[----:B------:R-:W-:-:S07]  /*04c0*/  HADD2.F32 R10, -RZ, R3.H0_H0 ;  /* 0x20000003ff0a7230 */ /* 0x000fce0000004100 */
.L_x_311:
[----:B------:R-:W-:-:S04]  /*04d0*/  IADD3 R3, P0, R11, UR38, RZ ;  /* 0x000000260b037c10 */ /* 0x000fc8000ff1e0ff */
[----:B------:R-:W-:Y:S02]  /*04e0*/  LEA.HI.X.SX32 R12, R11, UR46, 0x1, P0 ;  /* 0x0000002e0b0c7c11 */ /* 0x000fe400080f0eff */
[----:B------:R-:W-:-:S04]  /*04f0*/  LEA R8, P0, R3, UR44, 0x1 ;  /* 0x0000002c03087c11 */ /* 0x000fc8000f8008ff */
[----:B------:R-:W-:-:S05]  /*0500*/  LEA.HI.X R9, R3, UR45, R12, 0x1, P0 ;  /* 0x0000002d03097c11 */ /* 0x000fca00080f0c0c */
[----:B------:R-:W2:Y:S01]  /*0510*/  LDG.E.U16 R8, desc[UR36][R8.64] ;  /* 0x0000002408087981 */ /* 0x000ea2000c1e1500 */
[-C--:B------:R-:W-:Y:S01]  /*0520*/  MOV R13, R11.reuse ;  /* 0x0000000b000d7202 */ /* 0x080fe20000000f00 */
[----:B------:R-:W-:Y:S01]  /*0530*/  BSSY B0, `(.L_x_309) ;  /* 0x0000015000007945 */ /* 0x000fe20003800000 */
[----:B0-----:R-:W-:Y:S01]  /*0540*/  IADD3 R11, R2, R11, RZ ;  /* 0x0000000b020b7210 */ /* 0x001fe20007ffe0ff */
[----:B--2---:R-:W-:-:S05]  /*0550*/  HADD2.F32 R3, -RZ, R8.H0_H0 ;  /* 0x20000008ff037230 */ /* 0x004fca0000004100 */
[----:B------:R-:W-:-:S05]  /*0560*/  FADD.FTZ R3, R10, R3 ;  /* 0x000000030a037221 */ /* 0x000fca0000010000 */
[----:B------:R-:W-:-:S05]  /*0570*/  F2FP.F16.F32.PACK_AB R3, RZ, R3 ;  /* 0x00000003ff03723e */ /* 0x000fca00000000ff */
[----:B------:R-:W-:Y:S02]  /*0580*/  HADD2.F32 R12, -RZ, R3.H0_H0 ;  /* 0x20000003ff0c7230 */ /* 0x000fe40000004100 */
[----:B------:R-:W-:-:S03]  /*0590*/  IMAD.U32 R3, RZ, RZ, UR48 ;  /* 0x00000030ff037e24 */ /* 0x000fc6000f8e00ff */
[----:B------:R-:W-:Y:S02]  /*05a0*/  FSETP.GT.FTZ.AND P0, PT, R12, RZ, PT ;  /* 0x000000ff0c00720b */ /* 0x000fe40003f14000 */
[----:B------:R-:W-:Y:S02]  /*05b0*/  ISETP.GE.AND P1, PT, R11, R3, PT ;  /* 0x000000030b00720c */ /* 0x000fe40003f26270 */
[----:B------:R-:W-:-:S13]  /*05c0*/  ISETP.EQ.OR P0, PT, R13, UR41, !P0 ;  /* 0x000000290d007c0c */ /* 0x000fda000c702670 */
[----:B------:R-:W-:Y:S05]  /*05d0*/  @P0 BRA `(.L_x_310) ;  /* 0x0000000000280947 */ /* 0x000fea0003800000 */
[----:B------:R-:W2:Y:S01]  /*05e0*/  LDG.E.U16 R8, desc[UR36][R4.64] ;  /* 0x0000002404087981 */ /* 0x000ea2000c1e1500 */
[----:B------:R-:W-:-:S05]  /*05f0*/  FMUL.FTZ R12, R12, R12 ;  /* 0x0000000c0c0c7220 */ /* 0x000fca0000410000 */
[----:B------:R-:W-:-:S05]  /*0600*/  F2FP.F16.F32.PACK_AB R12, RZ, R12 ;  /* 0x0000000cff0c723e */ /* 0x000fca00000000ff */
[----:B------:R-:W-:Y:S02]  /*0610*/  HADD2.F32 R12, -RZ, R12.H0_H0 ;  /* 0x2000000cff0c7230 */ /* 0x000fe40000004100 */
[----:B--2---:R-:W-:-:S05]  /*0620*/  HADD2.F32 R9, -RZ, R8.H0_H0 ;  /* 0x20000008ff097230 */ /* 0x004fca0000004100 */
[----:B------:R-:W-:-:S05]  /*0630*/  FMUL.FTZ R9, R12, R9 ;  /* 0x000000090c097220 */ /* 0x000fca0000410000 */
[----:B------:R-:W-:-:S05]  /*0640*/  F2FP.F16.F32.PACK_AB R9, RZ, R9 ;  /* 0x00000009ff09723e */ /* 0x000fca00000000ff */
[----:B------:R-:W-:-:S05]  /*0650*/  HADD2.F32 R8, -RZ, R9.H0_H0 ;  /* 0x20000009ff087230 */ /* 0x000fca0000004100 */
[----:B------:R-:W-:-:S05]  /*0660*/  FADD.FTZ R7, R7, R8 ;  /* 0x0000000807077221 */ /* 0x000fca0000010000 */
[----:B------:R0:W-:Y:S02]  /*0670*/  STS [R6], R7 ;  /* 0x0000000706007388 */ /* 0x0001e40000000800 */
.L_x_310:
[----:B------:R-:W-:Y:S05]  /*0680*/  BSYNC B0 ;  /* 0x0000000000007941 */ /* 0x000fea0003800000 */
.L_x_309:
[----:B------:R-:W-:Y:S05]  /*0690*/  @!P1 BRA `(.L_x_311) ;  /* 0xfffffffc008c9947 */ /* 0x000fea000383ffff */
[----:B------:R-:W-:Y:S05]  /*06a0*/  BRA `(.L_x_307) ;  /* 0x0000000000707947 */ /* 0x000fea0003800000 */
.L_x_308:
[----:B------:R-:W1:Y:S01]  /*06b0*/  LDC.U16 R3, c[0x0][0x23a] ;  /* 0x00008e80ff037b82 */ /* 0x000e620000000400 */
[----:B-----5:R-:W-:Y:S01]  /*06c0*/  HADD2.F32 R4, -RZ, R4.H0_H0 ;  /* 0x20000004ff047230 */ /* 0x020fe20000004100 */
[----:B------:R-:W-:Y:S01]  /*06d0*/  MOV R8, R0 ;  /* 0x0000000000087202 */ /* 0x000fe20000000f00 */
[----:B------:R-:W-:Y:S02]  /*06e0*/  IMAD.MOV.U32 R7, RZ, RZ, RZ ;  /* 0x000000ffff077224 */ /* 0x000fe400078e00ff */
[----:B-1----:R-:W-:-:S05]  /*06f0*/  HADD2.F32 R3, -RZ, R3.H0_H0 ;  /* 0x20000003ff037230 */ /* 0x002fca0000004100 */
[----:B------:R-:W-:-:S05]  /*0700*/  FADD.FTZ R3, R3, -R4 ;  /* 0x8000000403037221 */ /* 0x000fca0000010000 */
[----:B------:R-:W-:-:S05]  /*0710*/  F2FP.F16.F32.PACK_AB R3, RZ, R3 ;  /* 0x00000003ff03723e */ /* 0x000fca00000000ff */
[----:B------:R-:W-:-:S07]  /*0720*/  HADD2.F32 R12, -RZ, R3.H0_H0 ;  /* 0x20000003ff0c7230 */ /* 0x000fce0000004100 */
.L_x_312:
[----:B------:R-:W-:-:S04]  /*0730*/  IADD3 R3, P0, R8, UR38, RZ ;  /* 0x0000002608037c10 */ /* 0x000fc8000ff1e0ff */
[----:B------:R-:W-:Y:S02]  /*0740*/  LEA.HI.X.SX32 R10, R8, UR46, 0x1, P0 ;  /* 0x0000002e080a7c11 */ /* 0x000fe400080f0eff */
[----:B------:R-:W-:-:S04]  /*0750*/  LEA R4, P0, R3, UR42, 0x1 ;  /* 0x0000002a03047c11 */ /* 0x000fc8000f8008ff */
[----:B------:R-:W-:-:S05]  /*0760*/  LEA.HI.X R5, R3, UR43, R10, 0x1, P0 ;  /* 0x0000002b03057c11 */ /* 0x000fca00080f0c0a */
[----:B------:R-:W2:Y:S02]  /*0770*/  LDG.E.U16 R4, desc[UR36][R4.64] ;  /* 0x0000002404047981 */ /* 0x000ea4000c1e1500 */
[----:B--2---:R-:W-:-:S05]  /*0780*/  HADD2.F32 R3, -RZ, R4.H0_H0 ;  /* 0x20000004ff037230 */ /* 0x004fca0000004100 */
[----:B------:R-:W-:-:S05]  /*0790*/  FADD.FTZ R3, R12, R3 ;  /* 0x000000030c037221 */ /* 0x000fca0000010000 */
[----:B------:R-:W-:-:S05]  /*07a0*/  F2FP.F16.F32.PACK_AB R3, RZ, R3 ;  /* 0x00000003ff03723e */ /* 0x000fca00000000ff */
[----:B------:R-:W-:-:S05]  /*07b0*/  HADD2.F32 R3, -RZ, R3.H0_H0 ;  /* 0x20000003ff037230 */ /* 0x000fca0000004100 */
[----:B------:R-:W-:-:S04]  /*07c0*/  FSETP.GT.FTZ.AND P0, PT, R3, RZ, PT ;  /* 0x000000ff0300720b */ /* 0x000fc80003f14000 */
[----:B------:R-:W-:Y:S02]  /*07d0*/  ISETP.EQ.OR P0, PT, R8, UR41, !P0 ;  /* 0x0000002908007c0c */ /* 0x000fe4000c702670 */
[----:B0-----:R-:W-:-:S11]  /*07e0*/  IADD3 R8, R2, R8, RZ ;  /* 0x0000000802087210 */ /* 0x001fd60007ffe0ff */
[----:B------:R-:W-:-:S05]  /*07f0*/  @!P0 FMUL.FTZ R3, R3, R3 ;  /* 0x0000000303038220 */ /* 0x000fca0000410000 */
[----:B------:R-:W-:-:S05]  /*0800*/  @!P0 F2FP.F16.F32.PACK_AB R3, RZ, R3 ;  /* 0x00000003ff03823e */ /* 0x000fca00000000ff */
[----:B------:R-:W-:Y:S02]  /*0810*/  @!P0 HADD2.F32 R10, -RZ, R3.H0_H0 ;  /* 0x20000003ff0a8230 */ /* 0x000fe40000004100 */
[----:B------:R-:W-:-:S03]  /*0820*/  IMAD.U32 R3, RZ, RZ, UR47 ;  /* 0x0000002fff037e24 */ /* 0x000fc6000f8e00ff */
[----:B------:R-:W-:-:S05]  /*0830*/  @!P0 FADD.FTZ R7, R7, R10 ;  /* 0x0000000a07078221 */ /* 0x000fca0000010000 */
[----:B------:R1:W-:Y:S01]  /*0840*/  @!P0 STS [R6], R7 ;  /* 0x0000000706008388 */ /* 0x0003e20000000800 */
[----:B------:R-:W-:-:S13]  /*0850*/  ISETP.GE.AND P0, PT, R8, R3, PT ;  /* 0x000000030800720c */ /* 0x000fda0003f06270 */
[----:B-1----:R-:W-:Y:S05]  /*0860*/  @!P0 BRA `(.L_x_312) ;  /* 0xfffffffc00b08947 */ /* 0x002fea000383ffff */
.L_x_307:
        /* <DEDUP_REMOVED lines=23> */
.L_x_317:
        /* <DEDUP_REMOVED lines=25> */
.L_x_316:
        /* <DEDUP_REMOVED lines=16> */
.L_x_318:
[----:B------:R-:W-:-:S13]  /*0c70*/  ISETP.NE.OR P0, PT, R2, RZ, P0 ;  /* 0x000000ff0200720c */ /* 0x000fda0000705670 */
[----:B------:R-:W-:Y:S05]  /*0c80*/  @!P0 BRA `(.L_x_314) ;  /* 0x0000000000288947 */ /* 0x000fea0003800000 */
.L_x_315:
        /* <DEDUP_REMOVED lines=10> */
.L_x_314:
[----:B------:R-:W-:-:S13]  /*0d30*/  ISETP.NE.AND P0, PT, R21, RZ, PT ;  /* 0x000000ff1500720c */ /* 0x000fda0003f05270 */
[----:B------:R-:W-:Y:S05]  /*0d40*/  @!P0 BRA `(.L_x_313) ;  /* 0x00000000001c8947 */ /* 0x000fea0003800000 */
[----:B------:R-:W-:-:S07]  /*0d50*/  LEA R0, R0, R23, 0x2 ;  /* 0x0000001700007211 */ /* 0x000fce00078e10ff */
.L_x_319:
[----:B------:R0:W1:Y:S01]  /*0d60*/  LDS R2, [R0] ;  /* 0x0000000000027984 */ /* 0x0000620000000800 */
[----:B------:R-:W-:-:S04]  /*0d70*/  IADD3 R21, R21, -0x1, RZ ;  /* 0xffffffff15157810 */ /* 0x000fc80007ffe0ff */
[----:B------:R-:W-:Y:S01]  /*0d80*/  ISETP.NE.AND P0, PT, R21, RZ, PT ;  /* 0x000000ff1500720c */ /* 0x000fe20003f05270 */
[----:B0-----:R-:W-:Y:S02]  /*0d90*/  VIADD R0, R0, 0x4 ;  /* 0x0000000400007836 */ /* 0x001fe40000000000 */
[----:B-1----:R-:W-:-:S10]  /*0da0*/  FADD.FTZ R19, R2, R19 ;  /* 0x0000001302137221 */ /* 0x002fd40000010000 */
[----:B------:R-:W-:Y:S05]  /*0db0*/  @P0 BRA `(.L_x_319) ;  /* 0xfffffffc00e80947 */ /* 0x000fea000383ffff */
.L_x_313:
        /* <DEDUP_REMOVED lines=10> */
[----:B------:R-:W-:Y:S02]  /*0e60*/  MOV R2, UR4 ;  /* 0x0000000400027c02 */ /* 0x000fe40008000f00 */
[----:B------:R-:W0:Y:S02]  /*0e70*/  MUFU.RCP R0, R0 ;  /* 0x0000000000007308 */ /* 0x000e240000001000 */
[----:B------:R-:W-:Y:S01]  /*0e80*/  MOV R3, UR5 ;  /* 0x0000000500037c02 */ /* 0x000fe20008000f00 */
[----:B0-----:R-:W-:-:S05]  /*0e90*/  FMUL.FTZ R19, R0, R19 ;  /* 0x0000001300137220 */ /* 0x001fca0000410000 */
[----:B------:R-:W-:-:S05]  /*0ea0*/  F2FP.F16.F32.PACK_AB R19, RZ, R19 ;  /* 0x00000013ff13723e */ /* 0x000fca00000000ff */
[----:B------:R-:W-:Y:S01]  /*0eb0*/  STG.E.U16 desc[UR36][R2.64], R19 ;  /* 0x0000001302007986 */ /* 0x000fe2000c101524 */
[----:B------:R-:W-:Y:S05]  /*0ec0*/  EXIT ;  /* 0x000000000000794d */ /* 0x000fea0003800000 */
.L_x_320:
        /* <DEDUP_REMOVED lines=11> */
.L_x_444:


//--------------------- .text._ZN2at6native51_GLOBAL__N__eebb21b7_18_MultiMarginLoss_cu_b86932df30MultiMarginLoss_forward_kernelILi1EN3c104HalfEEEvPT0_PKS5_PKlS8_iibS5_ --------------------------
	.section	.text._ZN2at6native51_GLOBAL__N__eebb21b7_18_MultiMarginLoss_cu_b86932df30MultiMarginLoss_forward_kernelILi1EN3c104HalfEEEvPT0_PKS5_PKlS8_iibS5_,"ax",@progbits
	.align	128
.text._ZN2at6native51_GLOBAL__N__eebb21b7_18_MultiMarginLoss_cu_b86932df30MultiMarginLoss_forward_kernelILi1EN3c104HalfEEEvPT0_PKS5_PKlS8_iibS5_:
        .type           _ZN2at6native51_GLOBAL__N__eebb21b7_18_MultiMarginLoss_cu_b86932df30MultiMarginLoss_forward_kernelILi1EN3c104HalfEEEvPT0_PKS5_PKlS8_iibS5_,@function
        .size           _ZN2at6native51_GLOBAL__N__eebb21b7_18_MultiMarginLoss_cu_b86932df30MultiMarginLoss_forward_kernelILi1EN3c104HalfEEEvPT0_PKS5_PKlS8_iibS5_,(.L_x_445 - _ZN2at6native51_GLOBAL__N__eebb21b7_18_MultiMarginLoss_cu_b86932df30MultiMarginLoss_forward_kernelILi1EN3c104HalfEEEvPT0_PKS5_PKlS8_iibS5_)
        .other          _ZN2at6native51_GLOBAL__N__eebb21b7_18_MultiMarginLoss_cu_b86932df30MultiMarginLoss_forward_kernelILi1EN3c104HalfEEEvPT0_PKS5_PKlS8_iibS5_,@"STO_CUDA_ENTRY STV_DEFAULT"
_ZN2at6native51_GLOBAL__N__eebb21b7_18_MultiMarginLoss_cu_b86932df30MultiMarginLoss_forward_kernelILi1EN3c104HalfEEEvPT0_PKS5_PKlS8_iibS5_:
        /* <DEDUP_REMOVED lines=10> */
[----:B------:R-:W-:Y:S02]  /*00a0*/  MOV R2, UR4 ;  /* 0x0000000400027c02 */ /* 0x000fe40008000f00 */
[----:B------:R-:W-:-:S05]  /*00b0*/  MOV R3, UR5 ;  /* 0x0000000500037c02 */ /* 0x000fca0008000f00 */
        /* <DEDUP_REMOVED lines=14> */
[----:B------:R-:W-:Y:S01]  /*01a0*/  IMAD.U32 R4, RZ, RZ, UR4 ;  /* 0x00000004ff047e24 */ /* 0x000fe2000f8e00ff */
[----:B------:R0:W1:Y:S01]  /*01b0*/  LDC.64 R2, c[0x4][R0] ;  /* 0x0100000000027b82 */ /* 0x0000620000000a00 */
[----:B------:R-:W-:Y:S01]  /*01c0*/  MOV R5, UR5 ;  /* 0x0000000500057c02 */ /* 0x000fe20008000f00 */
[----:B------:R-:W-:Y:S01]  /*01d0*/  ULDC.64 UR4, c[0x4][0x128] ;  /* 0x01004a0000047ab9 */ /* 0x000fe20000000a00 */
[----:B------:R-:W-:Y:S01]  /*01e0*/  HFMA2.MMA R12, -RZ, RZ, 0, 5.9604644775390625e-08 ;  /* 0x00000001ff0c7435 */ /* 0x000fe200000001ff */
[----:B------:R-:W-:Y:S01]  /*01f0*/  IMAD.U32 R6, RZ, RZ, UR4 ;  /* 0x00000004ff067e24 */ /* 0x000fe2000f8e00ff */
[----:B------:R-:W-:Y:S01]  /*0200*/  MOV R7, UR5 ;  /* 0x0000000500077c02 */ /* 0x000fe20008000f00 */
[----:B------:R-:W-:Y:S01]  /*0210*/  IMAD.U32 R10, RZ, RZ, UR6 ;  /* 0x00000006ff0a7e24 */ /* 0x000fe2000f8e00ff */
[----:B------:R-:W-:Y:S01]  /*0220*/  MOV R11, UR7 ;  /* 0x00000007000b7c02 */ /* 0x000fe20008000f00 */
[----:B------:R-:W-:-:S02]  /*0230*/  IMAD.MOV.U32 R8, RZ, RZ, 0x22 ;  /* 0x00000022ff087424 */ /* 0x000fc400078e00ff */
[----:B0-----:R-:W-:-:S07]  /*0240*/  IMAD.MOV.U32 R13, RZ, RZ, RZ ;  /* 0x000000ffff0d7224 */ /* 0x001fce00078e00ff */
[----:B------:R-:W-:-:S07]  /*0250*/  LEPC R20, `(.L_x_321) ;  /* 0x000000001014794e */ /* 0x000fce0000000000 */
[----:B-1----:R-:W-:Y:S05]  /*0260*/  CALL.ABS.NOINC R2 ;  /* 0x0000000002007343 */ /* 0x002fea0003c00000 */
.L_x_321:
[----:B------:R-:W0:Y:S01]  /*0270*/  S2R R2, SR_CgaCtaId ;  /* 0x0000000000027919 */ /* 0x000e220000008800 */
[----:B------:R-:W-:Y:S01]  /*0280*/  MOV R7, UR41 ;  /* 0x0000002900077c02 */ /* 0x000fe20008000f00 */
[----:B------:R-:W-:Y:S01]  /*0290*/  UIADD3 UR5, UP0, UR38, UR41, URZ ;  /* 0x0000002926057290 */ /* 0x000fe2000ff1e03f */
[----:B------:R-:W-:Y:S01]  /*02a0*/  MOV R23, 0x400 ;  /* 0x0000040000177802 */ /* 0x000fe20000000f00 */
[----:B------:R-:W1:Y:S01]  /*02b0*/  S2R R0, SR_TID.X ;  /* 0x0000000000007919 */ /* 0x000e620000002100 */
[----:B------:R-:W-:Y:S01]  /*02c0*/  SHF.R.S32.HI R7, RZ, 0x1f, R7 ;  /* 0x0000001fff077819 */ /* 0x000fe20000011407 */
[----:B------:R-:W-:Y:S02]  /*02d0*/  ULDC.64 UR6, c[0x0][0x218] ;  /* 0x0000860000067ab9 */ /* 0x000fe40000000a00 */
[----:B------:R-:W-:Y:S01]  /*02e0*/  ULEA UR4, UP1, UR5, UR6, 0x1 ;  /* 0x0000000605047291 */ /* 0x000fe2000f82083f */
[----:B------:R-:W-:-:S05]  /*02f0*/  R2UR UR8, R7 ;  /* 0x00000000070872ca */ /* 0x000fca00000e0000 */
[----:B------:R-:W-:-:S08]  /*0300*/  IMAD.U32 R4, RZ, RZ, UR4 ;  /* 0x00000004ff047e24 */ /* 0x000fd0000f8e00ff */
[----:B------:R-:W-:-:S03]  /*0310*/  UIADD3.X UR6, UR46, UR8, URZ, UP0, !UPT ;  /* 0x000000082e067290 */ /* 0x000fc600087fe43f */
[----:B------:R-:W-:Y:S01]  /*0320*/  ULDC UR8, c[0x0][0x234] ;  /* 0x00008d0000087ab9 */ /* 0x000fe20000000800 */
[----:B------:R-:W-:Y:S01]  /*0330*/  ULEA.HI.X UR5, UR5, UR7, UR6, 0x1, UP1 ;  /* 0x0000000705057291 */ /* 0x000fe200088f0c06 */
[----:B------:R-:W-:Y:S02]  /*0340*/  MOV R3, UR8 ;  /* 0x0000000800037c02 */ /* 0x000fe40008000f00 */
[----:B0-----:R-:W-:Y:S02]  /*0350*/  LEA R23, R2, R23, 0x18 ;  /* 0x0000001702177211 */ /* 0x001fe400078ec0ff */
[----:B------:R-:W0:Y:S01]  /*0360*/  LDC R2, c[0x0][RZ] ;  /* 0x00000000ff027b82 */ /* 0x000e220000000800 */
[----:B------:R-:W-:Y:S02]  /*0370*/  MOV R5, UR5 ;  /* 0x0000000500057c02 */ /* 0x000fe40008000f00 */
[C---:B-1----:R-:W-:Y:S01]  /*0380*/  IMAD R6, R0.reuse, 0x4, R23 ;  /* 0x0000000400067824 */ /* 0x042fe200078e0217 */
[----:B------:R-:W-:-:S04]  /*0390*/  ISETP.GE.AND P0, PT, R0, R3, PT ;  /* 0x000000030000720c */ /* 0x000fc80003f06270 */
[----:B------:R1:W-:Y:S09]  /*03a0*/  STS [R6], RZ ;  /* 0x000000ff06007388 */ /* 0x0003f20000000800 */
        /* <DEDUP_REMOVED lines=10> */
[----:B------:R-:W-:Y:S01]  /*0450*/  MOV R10, R0 ;  /* 0x00000000000a7202 */ /* 0x000fe20000000f00 */
[----:B------:R-:W-:Y:S02]  /*0460*/  IMAD.MOV.U32 R11, RZ, RZ, RZ ;  /* 0x000000ffff0b7224 */ /* 0x000fe400078e00ff */
[----:B-1----:R-:W-:-:S05]  /*0470*/  HADD2.F32 R3, -RZ, R3.H0_H0 ;  /* 0x20000003ff037230 */ /* 0x002fca0000004100 */
[----:B------:R-:W-:Y:S01]  /*0480*/  FADD.FTZ R3, R3, -R4 ;  /* 0x8000000403037221 */ /* 0x000fe20000010000 */
[----:B------:R-:W-:-:S04]  /*0490*/  LEA R4, P0, R5, UR4, 0x1 ;  /* 0x0000000405047c11 */ /* 0x000fc8000f8008ff */
[----:B------:R-:W-:Y:S02]  /*04a0*/  F2FP.F16.F32.PACK_AB R3, RZ, R3 ;  /* 0x00000003ff03723e */ /* 0x000fe400000000ff */
[----:B------:R-:W-:-:S03]  /*04b0*/  LEA.HI.X R5, R8, UR5, R7, 0x1, P0 ;  /* 0x0000000508057c11 */ /* 0x000fc600080f0c07 */
[----:B------:R-:W-:-:S07]  /*04c0*/  HADD2.F32 R7, -RZ, R3.H0_H0 ;  /* 0x20000003ff077230 */ /* 0x000fce0000004100 */
.L_x_326:
[----:B------:R-:W-:-:S04]  /*04d0*/  IADD3 R3, P0, R10, UR38, RZ ;  /* 0x000000260a037c10 */ /* 0x000fc8000ff1e0ff */
[----:B------:R-:W-:Y:S02]  /*04e0*/  LEA.HI.X.SX32 R12, R10, UR46, 0x1, P0 ;  /* 0x0000002e0a0c7c11 */ /* 0x000fe400080f0eff */
[----:B------:R-:W-:-:S04]  /*04f0*/  LEA R8, P0, R3, UR44, 0x1 ;  /* 0x0000002c03087c11 */ /* 0x000fc8000f8008ff */
[----:B------:R-:W-:-:S05]  /*0500*/  LEA.HI.X R9, R3, UR45, R12, 0x1, P0 ;  /* 0x0000002d03097c11 */ /* 0x000fca00080f0c0c */
[----:B------:R-:W2:Y:S01]  /*0510*/  LDG.E.U16 R8, desc[UR36][R8.64] ;  /* 0x0000002408087981 */ /* 0x000ea2000c1e1500 */
[--C-:B------:R-:W-:Y:S01]  /*0520*/  IMAD.MOV.U32 R13, RZ, RZ, R10.reuse ;  /* 0x000000ffff0d7224 */ /* 0x100fe200078e000a */
[----:B------:R-:W-:Y:S01]  /*0530*/  MOV R3, UR48 ;  /* 0x0000003000037c02 */ /* 0x000fe20008000f00 */
[----:B0-----:R-:W-:Y:S01]  /*0540*/  IMAD.IADD R10, R2, 0x1, R10 ;  /* 0x00000001020a7824 */ /* 0x001fe200078e020a */
[----:B------:R-:W-:Y:S04]  /*0550*/  BSSY B0, `(.L_x_324) ;  /* 0x0000010000007945 */ /* 0x000fe80003800000 */
[----:B------:R-:W-:Y:S01]  /*0560*/  ISETP.GE.AND P1, PT, R10, R3, PT ;  /* 0x000000030a00720c */ /* 0x000fe20003f26270 */
[----:B--2---:R-:W-:-:S05]  /*0570*/  HADD2.F32 R12, -RZ, R8.H0_H0 ;  /* 0x20000008ff0c7230 */ /* 0x004fca0000004100 */
[----:B------:R-:W-:-:S05]  /*0580*/  FADD.FTZ R12, R7, R12 ;  /* 0x0000000c070c7221 */ /* 0x000fca0000010000 */
[----:B------:R-:W-:-:S05]  /*0590*/  F2FP.F16.F32.PACK_AB R12, RZ, R12 ;  /* 0x0000000cff0c723e */ /* 0x000fca00000000ff */
[----:B------:R-:W-:-:S05]  /*05a0*/  HADD2.F32 R12, -RZ, R12.H0_H0 ;  /* 0x2000000cff0c7230 */ /* 0x000fca0000004100 */
[----:B------:R-:W-:-:S04]  /*05b0*/  FSETP.GT.FTZ.AND P0, PT, R12, RZ, PT ;  /* 0x000000ff0c00720b */ /* 0x000fc80003f14000 */
[----:B------:R-:W-:-:S13]  /*05c0*/  ISETP.EQ.OR P0, PT, R13, UR41, !P0 ;  /* 0x000000290d007c0c */ /* 0x000fda000c702670 */
[----:B------:R-:W-:Y:S05]  /*05d0*/  @P0 BRA `(.L_x_325) ;  /* 0x00000000001c0947 */ /* 0x000fea0003800000 */
[----:B------:R-:W2:Y:S02]  /*05e0*/  LDG.E.U16 R8, desc[UR36][R4.64] ;  /* 0x0000002404087981 */ /* 0x000ea4000c1e1500 */
[----:B--2---:R-:W-:-:S05]  /*05f0*/  HADD2.F32 R9, -RZ, R8.H0_H0 ;  /* 0x20000008ff097230 */ /* 0x004fca0000004100 */
[----:B------:R-:W-:-:S05]  /*0600*/  FMUL.FTZ R9, R12, R9 ;  /* 0x000000090c097220 */ /* 0x000fca0000410000 */
[----:B------:R-:W-:-:S05]  /*0610*/  F2FP.F16.F32.PACK_AB R9, RZ, R9 ;  /* 0x00000009ff09723e */ /* 0x000fca00000000ff */
[----:B------:R-:W-:-:S05]  /*0620*/  HADD2.F32 R8, -RZ, R9.H0_H0 ;  /* 0x20000009ff087230 */ /* 0x000fca0000004100 */
[----:B------:R-:W-:-:S05]  /*0630*/  FADD.FTZ R11, R11, R8 ;  /* 0x000000080b0b7221 */ /* 0x000fca0000010000 */
[----:B------:R0:W-:Y:S02]  /*0640*/  STS [R6], R11 ;  /* 0x0000000b06007388 */ /* 0x0001e40000000800 */
.L_x_325:
[----:B------:R-:W-:Y:S05]  /*0650*/  BSYNC B0 ;  /* 0x0000000000007941 */ /* 0x000fea0003800000 */
.L_x_324:
[----:B------:R-:W-:Y:S05]  /*0660*/  @!P1 BRA `(.L_x_326) ;  /* 0xfffffffc00989947 */ /* 0x000fea000383ffff */
[----:B------:R-:W-:Y:S05]  /*0670*/  BRA `(.L_x_322) ;  /* 0x0000000000647947 */ /* 0x000fea0003800000 */
.L_x_323:
[----:B------:R-:W1:Y:S01]  /*0680*/  LDC.U16 R3, c[0x0][0x23a] ;  /* 0x00008e80ff037b82 */ /* 0x000e620000000400 */
[----:B-----5:R-:W-:Y:S01]  /*0690*/  HADD2.F32 R4, -RZ, R4.H0_H0 ;  /* 0x20000004ff047230 */ /* 0x020fe20000004100 */
[----:B------:R-:W-:Y:S01]  /*06a0*/  HFMA2.MMA R7, -RZ, RZ, 0, 0 ;  /* 0x00000000ff077435 */ /* 0x000fe200000001ff */
[----:B------:R-:W-:Y:S02]  /*06b0*/  IMAD.MOV.U32 R8, RZ, RZ, R0 ;  /* 0x000000ffff087224 */ /* 0x000fe400078e0000 */
[----:B-1----:R-:W-:-:S05]  /*06c0*/  HADD2.F32 R3, -RZ, R3.H0_H0 ;  /* 0x20000003ff037230 */ /* 0x002fca0000004100 */
[----:B------:R-:W-:-:S05]  /*06d0*/  FADD.FTZ R3, R3, -R4 ;  /* 0x8000000403037221 */ /* 0x000fca0000010000 */
[----:B------:R-:W-:-:S05]  /*06e0*/  F2FP.F16.F32.PACK_AB R3, RZ, R3 ;  /* 0x00000003ff03723e */ /* 0x000fca00000000ff */
[----:B------:R-:W-:-:S07]  /*06f0*/  HADD2.F32 R12, -RZ, R3.H0_H0 ;  /* 0x20000003ff0c7230 */ /* 0x000fce0000004100 */
.L_x_327:
        /* <DEDUP_REMOVED lines=8> */
[----:B------:R-:W-:Y:S01]  /*0780*/  HADD2.F32 R10, -RZ, R3.H0_H0 ;  /* 0x20000003ff0a7230 */ /* 0x000fe20000004100 */
[----:B------:R-:W-:-:S04]  /*0790*/  MOV R3, UR47 ;  /* 0x0000002f00037c02 */ /* 0x000fc80008000f00 */
[----:B------:R-:W-:-:S04]  /*07a0*/  FSETP.GT.FTZ.AND P0, PT, R10, RZ, PT ;  /* 0x000000ff0a00720b */ /* 0x000fc80003f14000 */
[----:B------:R-:W-:Y:S01]  /*07b0*/  ISETP.EQ.OR P0, PT, R8, UR41, !P0 ;  /* 0x0000002908007c0c */ /* 0x000fe2000c702670 */
[----:B0-----:R-:W-:-:S12]  /*07c0*/  IMAD.IADD R8, R2, 0x1, R8 ;  /* 0x0000000102087824 */ /* 0x001fd800078e0208 */
[----:B------:R-:W-:-:S05]  /*07d0*/  @!P0 FADD.FTZ R7, R7, R10 ;  /* 0x0000000a07078221 */ /* 0x000fca0000010000 */
[----:B------:R1:W-:Y:S01]  /*07e0*/  @!P0 STS [R6], R7 ;  /* 0x0000000706008388 */ /* 0x0003e20000000800 */
[----:B------:R-:W-:-:S13]  /*07f0*/  ISETP.GE.AND P0, PT, R8, R3, PT ;  /* 0x000000030800720c */ /* 0x000fda0003f06270 */
[----:B-1----:R-:W-:Y:S05]  /*0800*/  @!P0 BRA `(.L_x_327) ;  /* 0xfffffffc00bc8947 */ /* 0x002fea000383ffff */
.L_x_322:
[----:B------:R-:W-:Y:S05]  /*0810*/  WARPSYNC.ALL ;  /* 0x0000000000007948 */ /* 0x000fea0003800000 */
[----:B------:R-:W-:Y:S01]  /*0820*/  BAR.SYNC.DEFER_BLOCKING 0x0 ;  /* 0x0000000000007b1d */ /* 0x000fe20000010000 */
[----:B------:R-:W-:-:S13]  /*0830*/  ISETP.NE.AND P0, PT, R0, RZ, PT ;  /* 0x000000ff0000720c */ /* 0x000fda0003f05270 */
[----:B------:R-:W-:Y:S05]  /*0840*/  @P0 EXIT ;  /* 0x000000000000094d */ /* 0x000fea0003800000 */
[----:B0-----:R-:W-:Y:S02]  /*0850*/  ISETP.NE.AND P0, PT, R2, RZ, PT ;  /* 0x000000ff0200720c */ /* 0x001fe40003f05270 */
[----:B------:R-:W-:-:S11]  /*0860*/  MOV R19, RZ ;  /* 0x000000ff00137202 */ /* 0x000fd60000000f00 */
[----:B------:R-:W-:Y:S05]  /*0870*/  @!P0 BRA `(.L_x_328) ;  /* 0x0000000400388947 */ /* 0x000fea0003800000 */
[C---:B------:R-:W-:Y:S01]  /*0880*/  VIADD R0, R2.reuse, 0xffffffff ;  /* 0xffffffff02007836 */ /* 0x040fe20000000000 */
[----:B------:R-:W-:Y:S01]  /*0890*/  HFMA2.MMA R19, -RZ, RZ, 0, 0 ;  /* 0x00000000ff137435 */ /* 0x000fe200000001ff */
[----:B------:R-:W-:-:S03]  /*08a0*/  LOP3.LUT R21, R2, 0x3, RZ, 0xc0, !PT ;  /* 0x0000000302157812 */ /* 0x000fc600078ec0ff */
[----:B------:R-:W-:Y:S01]  /*08b0*/  ISETP.GE.U32.AND P0, PT, R0, 0x3, PT ;  /* 0x000000030000780c */ /* 0x000fe20003f06070 */
[----:B------:R-:W-:-:S12]  /*08c0*/  IMAD.MOV.U32 R0, RZ, RZ, RZ ;  /* 0x000000ffff007224 */ /* 0x000fd800078e00ff */
[----:B------:R-:W-:Y:S05]  /*08d0*/  @!P0 BRA `(.L_x_329) ;  /* 0x0000000000fc8947 */ /* 0x000fea0003800000 */
[----:B------:R-:W-:Y:S01]  /*08e0*/  IADD3 R2, -R21, R2, RZ ;  /* 0x0000000215027210 */ /* 0x000fe20007ffe1ff */
[----:B------:R-:W-:Y:S01]  /*08f0*/  IMAD.MOV.U32 R19, RZ, RZ, RZ ;  /* 0x000000ffff137224 */ /* 0x000fe200078e00ff */
[----:B------:R-:W-:Y:S01]  /*0900*/  MOV R0, RZ ;  /* 0x000000ff00007202 */ /* 0x000fe20000000f00 */
[----:B------:R-:W-:Y:S01]  /*0910*/  IMAD.MOV.U32 R20, RZ, RZ, R23 ;  /* 0x000000ffff147224 */ /* 0x000fe200078e0017 */
[----:B------:R-:W-:-:S13]  /*0920*/  ISETP.GT.AND P0, PT, R2, RZ, PT ;  /* 0x000000ff0200720c */ /* 0x000fda0003f04270 */
[----:B------:R-:W-:Y:S05]  /*0930*/  @!P0 BRA `(.L_x_330) ;  /* 0x0000000000bc8947 */ /* 0x000fea0003800000 */
[----:B------:R-:W-:Y:S02]  /*0940*/  ISETP.GT.AND P1, PT, R2, 0xc, PT ;  /* 0x0000000c0200780c */ /* 0x000fe40003f24270 */
[----:B------:R-:W-:-:S11]  /*0950*/  PLOP3.LUT P0, PT, PT, PT, PT, 0x80, 0x0 ;  /* 0x000000000000781c */ /* 0x000fd60003f0f070 */
[----:B------:R-:W-:Y:S05]  /*0960*/  @!P1 BRA `(.L_x_331) ;  /* 0x0000000000689947 */ /* 0x000fea0003800000 */
[----:B------:R-:W-:-:S13]  /*0970*/  PLOP3.LUT P0, PT, PT, PT, PT, 0x8, 0x0 ;  /* 0x000000000000781c */ /* 0x000fda0003f0e170 */
.L_x_332:
[----:B------:R-:W0:Y:S01]  /*0980*/  LDS.128 R4, [R20] ;  /* 0x0000000014047984 */ /* 0x000e220000000c00 */
[----:B------:R-:W-:Y:S01]  /*0990*/  IADD3 R2, R2, -0x10, RZ ;  /* 0xfffffff002027810 */ /* 0x000fe20007ffe0ff */
[----:B------:R-:W-:Y:S02]  /*09a0*/  VIADD R0, R0, 0x10 ;  /* 0x0000001000007836 */ /* 0x000fe40000000000 */
[----:B------:R-:W1:Y:S01]  /*09b0*/  LDS.128 R8, [R20+0x10] ;  /* 0x0000100014087984 */ /* 0x000e620000000c00 */
[----:B------:R-:W-:-:S03]  /*09c0*/  ISETP.GT.AND P1, PT, R2, 0xc, PT ;  /* 0x0000000c0200780c */ /* 0x000fc60003f24270 */
[----:B------:R-:W2:Y:S01]  /*09d0*/  LDS.128 R12, [R20+0x20] ;  /* 0x00002000140c7984 */ /* 0x000ea20000000c00 */
[----:B0-----:R-:W-:-:S03]  /*09e0*/  FADD.FTZ R4, R4, R19 ;  /* 0x0000001304047221 */ /* 0x001fc60000010000 */
[----:B------:R0:W3:Y:S01]  /*09f0*/  LDS.128 R16, [R20+0x30] ;  /* 0x0000300014107984 */ /* 0x0000e20000000c00 */
[----:B------:R-:W-:-:S04]  /*0a00*/  FADD.FTZ R5, R4, R5 ;  /* 0x0000000504057221 */ /* 0x000fc80000010000 */
[----:B------:R-:W-:Y:S01]  /*0a10*/  FADD.FTZ R6, R5, R6 ;  /* 0x0000000605067221 */ /* 0x000fe20000010000 */
[----:B0-----:R-:W-:-:S03]  /*0a20*/  IADD3 R20, R20, 0x40, RZ ;  /* 0x0000004014147810 */ /* 0x001fc60007ffe0ff */
        /* <DEDUP_REMOVED lines=14> */
.L_x_331:
[----:B------:R-:W-:-:S13]  /*0b10*/  ISETP.GT.AND P1, PT, R2, 0x4, PT ;  /* 0x000000040200780c */ /* 0x000fda0003f24270 */
[----:B------:R-:W-:Y:S05]  /*0b20*/  @!P1 BRA `(.L_x_333) ;  /* 0x0000000000389947 */ /* 0x000fea0003800000 */
[----:B------:R-:W0:Y:S01]  /*0b30*/  LDS.128 R4, [R20] ;  /* 0x0000000014047984 */ /* 0x000e220000000c00 */
[----:B------:R-:W-:Y:S01]  /*0b40*/  PLOP3.LUT P0, PT, PT, PT, PT, 0x8, 0x0 ;  /* 0x000000000000781c */ /* 0x000fe20003f0e170 */
[----:B------:R-:W-:Y:S01]  /*0b50*/  VIADD R0, R0, 0x8 ;  /* 0x0000000800007836 */ /* 0x000fe20000000000 */
[----:B------:R-:W-:Y:S01]  /*0b60*/  IADD3 R2, R2, -0x8, RZ ;  /* 0xfffffff802027810 */ /* 0x000fe20007ffe0ff */
[----:B------:R1:W2:Y:S02]  /*0b70*/  LDS.128 R8, [R20+0x10] ;  /* 0x0000100014087984 */ /* 0x0002a40000000c00 */
[----:B-1----:R-:W-:Y:S02]  /*0b80*/  VIADD R20, R20, 0x20 ;  /* 0x0000002014147836 */ /* 0x002fe40000000000 */
        /* <DEDUP_REMOVED lines=8> */
.L_x_333:
[----:B------:R-:W-:-:S13]  /*0c10*/  ISETP.NE.OR P0, PT, R2, RZ, P0 ;  /* 0x000000ff0200720c */ /* 0x000fda0000705670 */
[----:B------:R-:W-:Y:S05]  /*0c20*/  @!P0 BRA `(.L_x_329) ;  /* 0x0000000000288947 */ /* 0x000fea0003800000 */
.L_x_330:
[----:B------:R0:W1:Y:S01]  /*0c30*/  LDS.128 R4, [R20] ;  /* 0x0000000014047984 */ /* 0x0000620000000c00 */
[----:B------:R-:W-:Y:S01]  /*0c40*/  IADD3 R2, R2, -0x4, RZ ;  /* 0xfffffffc02027810 */ /* 0x000fe20007ffe0ff */
[----:B------:R-:W-:-:S03]  /*0c50*/  VIADD R0, R0, 0x4 ;  /* 0x0000000400007836 */ /* 0x000fc60000000000 */
[----:B------:R-:W-:Y:S02]  /*0c60*/  ISETP.NE.AND P0, PT, R2, RZ, PT ;  /* 0x000000ff0200720c */ /* 0x000fe40003f05270 */
[----:B0-----:R-:W-:Y:S01]  /*0c70*/  IADD3 R20, R20, 0x10, RZ ;  /* 0x0000001014147810 */ /* 0x001fe20007ffe0ff */
[----:B-1----:R-:W-:-:S04]  /*0c80*/  FADD.FTZ R4, R4, R19 ;  /* 0x0000001304047221 */ /* 0x002fc80000010000 */
[----:B------:R-:W-:-:S04]  /*0c90*/  FADD.FTZ R5, R4, R5 ;  /* 0x0000000504057221 */ /* 0x000fc80000010000 */
[----:B------:R-:W-:-:S04]  /*0ca0*/  FADD.FTZ R6, R5, R6 ;  /* 0x0000000605067221 */ /* 0x000fc80000010000 */
[----:B------:R-:W-:Y:S01]  /*0cb0*/  FADD.FTZ R19, R6, R7 ;  /* 0x0000000706137221 */ /* 0x000fe20000010000 */
[----:B------:R-:W-:Y:S06]  /*0cc0*/  @P0 BRA `(.L_x_330) ;  /* 0xfffffffc00d80947 */ /* 0x000fec000383ffff */
.L_x_329:
[----:B------:R-:W-:-:S13]  /*0cd0*/  ISETP.NE.AND P0, PT, R21, RZ, PT ;  /* 0x000000ff1500720c */ /* 0x000fda0003f05270 */
[----:B------:R-:W-:Y:S05]  /*0ce0*/  @!P0 BRA `(.L_x_328) ;  /* 0x00000000001c8947 */ /* 0x000fea0003800000 */
[----:B------:R-:W-:-:S07]  /*0cf0*/  IMAD R0, R0, 0x4, R23 ;  /* 0x0000000400007824 */ /* 0x000fce00078e0217 */
.L_x_334:
[----:B------:R0:W1:Y:S01]  /*0d00*/  LDS R2, [R0] ;  /* 0x0000000000027984 */ /* 0x0000620000000800 */
[----:B------:R-:W-:-:S04]  /*0d10*/  IADD3 R21, R21, -0x1, RZ ;  /* 0xffffffff15157810 */ /* 0x000fc80007ffe0ff */
[----:B------:R-:W-:Y:S01]  /*0d20*/  ISETP.NE.AND P0, PT, R21, RZ, PT ;  /* 0x000000ff1500720c */ /* 0x000fe20003f05270 */
[----:B0-----:R-:W-:Y:S02]  /*0d30*/  VIADD R0, R0, 0x4 ;  /* 0x0000000400007836 */ /* 0x001fe40000000000 */
[----:B-1----:R-:W-:-:S10]  /*0d40*/  FADD.FTZ R19, R2, R19 ;  /* 0x0000001302137221 */ /* 0x002fd40000010000 */
[----:B------:R-:W-:Y:S05]  /*0d50*/  @P0 BRA `(.L_x_334) ;  /* 0xfffffffc00e80947 */ /* 0x000fea000383ffff */
.L_x_328:
        /* <DEDUP_REMOVED lines=12> */
[----:B------:R-:W-:-:S02]  /*0e20*/  IMAD.U32 R3, RZ, RZ, UR5 ;  /* 0x00000005ff037e24 */ /* 0x000fc4000f8e00ff */
[----:B0-----:R-:W-:-:S05]  /*0e30*/  FMUL.FTZ R19, R0, R19 ;  /* 0x0000001300137220 */ /* 0x001fca0000410000 */
[----:B------:R-:W-:-:S05]  /*0e40*/  F2FP.F16.F32.PACK_AB R19, RZ, R19 ;  /* 0x00000013ff13723e */ /* 0x000fca00000000ff */
[----:B------:R-:W-:Y:S01]  /*0e50*/  STG.E.U16 desc[UR36][R2.64], R19 ;  /* 0x0000001302007986 */ /* 0x000fe2000c101524 */
[----:B------:R-:W-:Y:S05]  /*0e60*/  EXIT ;  /* 0x000000000000794d */ /* 0x000fea0003800000 */
.L_x_335:
        /* <DEDUP_REMOVED lines=9> */
.L_x_445:


//--------------------- .text._ZN2at6native51_GLOBAL__N__eebb21b7_18_MultiMarginLoss_cu_b86932df30MultiMarginLoss_forward_kernelILi2EfEEvPT0_PKS3_PKlS6_iibS3_ --------------------------
	.section	.text._ZN2at6native51_GLOBAL__N__eebb21b7_18_MultiMarginLoss_cu_b86932df30MultiMarginLoss_forward_kernelILi2EfEEvPT0_PKS3_PKlS6_iibS3_,"ax",@progbits
	.align	128
.text._ZN2at6native51_GLOBAL__N__eebb21b7_18_MultiMarginLoss_cu_b86932df30MultiMarginLoss_forward_kernelILi2EfEEvPT0_PKS3_PKlS6_iibS3_:
        .type           _ZN2at6native51_GLOBAL__N__eebb21b7_18_MultiMarginLoss_cu_b86932df30MultiMarginLoss_forward_kernelILi2EfEEvPT0_PKS3_PKlS6_iibS3_,@function
        .size           _ZN2at6native51_GLOBAL__N__eebb21b7_18_MultiMarginLoss_cu_b86932df30MultiMarginLoss_forward_kernelILi2EfEEvPT0_PKS3_PKlS6_iibS3_,(.L_x_446 - _ZN2at6native51_GLOBAL__N__eebb21b7_18_MultiMarginLoss_cu_b86932df30MultiMarginLoss_forward_kernelILi2EfEEvPT0_PKS3_PKlS6_iibS3_)
        .other          _ZN2at6native51_GLOBAL__N__eebb21b7_18_MultiMarginLoss_cu_b86932df30MultiMarginLoss_forward_kernelILi2EfEEvPT0_PKS3_PKlS6_iibS3_,@"STO_CUDA_ENTRY STV_DEFAULT"
_ZN2at6native51_GLOBAL__N__eebb21b7_18_MultiMarginLoss_cu_b86932df30MultiMarginLoss_forward_kernelILi2EfEEvPT0_PKS3_PKlS6_iibS3_:
        /* <DEDUP_REMOVED lines=33> */
[----:B------:R-:W-:-:S02]  /*0210*/  IMAD.U32 R10, RZ, RZ, UR6 ;  /* 0x00000006ff0a7e24 */ /* 0x000fc4000f8e00ff */
[----:B------:R-:W-:Y:S02]  /*0220*/  IMAD.U32 R11, RZ, RZ, UR7 ;  /* 0x00000007ff0b7e24 */ /* 0x000fe4000f8e00ff */
[----:B------:R-:W-:Y:S02]  /*0230*/  IMAD.MOV.U32 R12, RZ, RZ, 0x1 ;  /* 0x00000001ff0c7424 */ /* 0x000fe400078e00ff */
[----:B0-----:R-:W-:-:S07]  /*0240*/  IMAD.MOV.U32 R13, RZ, RZ, RZ ;  /* 0x000000ffff0d7224 */ /* 0x001fce00078e00ff */
[----:B------:R-:W-:-:S07]  /*0250*/  LEPC R20, `(.L_x_336) ;  /* 0x000000001014794e */ /* 0x000fce0000000000 */
[----:B-1----:R-:W-:Y:S05]  /*0260*/  CALL.ABS.NOINC R2 ;  /* 0x0000000002007343 */ /* 0x002fea0003c00000 */
.L_x_336:
[----:B------:R-:W0:Y:S01]  /*0270*/  S2R R2, SR_CgaCtaId ;  /* 0x0000000000027919 */ /* 0x000e220000008800 */
[----:B------:R-:W1:Y:S01]  /*0280*/  LDC R17, c[0x0][0x234] ;  /* 0x00008d00ff117b82 */ /* 0x000e620000000800 */
[----:B------:R-:W-:Y:S01]  /*0290*/  MOV R3, 0x400 ;  /* 0x0000040000037802 */ /* 0x000fe20000000f00 */
[----:B------:R-:W2:Y:S03]  /*02a0*/  S2R R0, SR_TID.X ;  /* 0x0000000000007919 */ /* 0x000ea60000002100 */
[----:B0-----:R-:W-:-:S03]  /*02b0*/  LEA R3, R2, R3, 0x18 ;  /* 0x0000000302037211 */ /* 0x001fc600078ec0ff */
[----:B------:R-:W0:Y:S01]  /*02c0*/  LDC R2, c[0x0][RZ] ;  /* 0x00000000ff027b82 */ /* 0x000e220000000800 */
[C---:B--2---:R-:W-:Y:S02]  /*02d0*/  LEA R4, R0.reuse, R3, 0x2 ;  /* 0x0000000300047211 */ /* 0x044fe400078e10ff */
[----:B-1----:R-:W-:-:S03]  /*02e0*/  ISETP.GE.AND P0, PT, R0, R17, PT ;  /* 0x000000110000720c */ /* 0x002fc60003f06270 */
[----:B------:R1:W-:Y:S10]  /*02f0*/  STS [R4], RZ ;  /* 0x000000ff04007388 */ /* 0x0003f40000000800 */
[----:B-1----:R-:W-:Y:S05]  /*0300*/  @P0 BRA `(.L_x_337) ;  /* 0x0000000800e80947 */ /* 0x002fea0003800000 */
[----:B------:R-:W1:Y:S01]  /*0310*/  LDC.64 R8, c[0x0][0x218] ;  /* 0x00008600ff087b82 */ /* 0x000e620000000a00 */
[----:B------:R-:W-:Y:S02]  /*0320*/  USHF.R.S32.HI UR4, URZ, 0x1f, UR41 ;  /* 0x0000001f3f047899 */ /* 0x000fe40008011429 */
[----:B------:R-:W-:-:S04]  /*0330*/  UIADD3 UR5, UP0, UR38, UR41, URZ ;  /* 0x0000002926057290 */ /* 0x000fc8000ff1e03f */
[----:B------:R-:W-:Y:S02]  /*0340*/  UIADD3.X UR6, UR46, UR4, URZ, UP0, !UPT ;  /* 0x000000042e067290 */ /* 0x000fe400087fe43f */
[----:B------:R-:W-:Y:S01]  /*0350*/  IMAD.U32 R5, RZ, RZ, UR5 ;  /* 0x00000005ff057e24 */ /* 0x000fe2000f8e00ff */
[----:B0-----:R-:W0:Y:S01]  /*0360*/  I2F.U32.RP R13, R2 ;  /* 0x00000002000d7306 */ /* 0x001e220000209000 */
[----:B------:R-:W-:Y:S01]  /*0370*/  LOP3.LUT R12, RZ, R0, RZ, 0x33, !PT ;  /* 0x00000000ff0c7212 */ /* 0x000fe200078e33ff */
[----:B------:R-:W-:Y:S01]  /*0380*/  ULDC UR5, c[0x0][0x23c] ;  /* 0x00008f0000057ab9 */ /* 0x000fe20000000800 */
[----:B------:R-:W-:Y:S01]  /*0390*/  IMAD.U32 R10, RZ, RZ, UR6 ;  /* 0x00000006ff0a7e24 */ /* 0x000fe2000f8e00ff */
[----:B------:R-:W-:Y:S01]  /*03a0*/  ISETP.NE.U32.AND P2, PT, R2, RZ, PT ;  /* 0x000000ff0200720c */ /* 0x000fe20003f45070 */
[----:B------:R-:W-:Y:S01]  /*03b0*/  ULDC.64 UR6, c[0x0][0x228] ;  /* 0x00008a0000067ab9 */ /* 0x000fe20000000a00 */
[----:B-1----:R-:W-:-:S04]  /*03c0*/  LEA R6, P0, R5, R8, 0x2 ;  /* 0x0000000805067211 */ /* 0x002fc800078010ff */
[----:B------:R-:W-:-:S05]  /*03d0*/  LEA.HI.X R7, R5, R9, R10, 0x2, P0 ;  /* 0x0000000905077211 */ /* 0x000fca00000f140a */
[----:B------:R1:W2:Y:S01]  /*03e0*/  LDG.E R5, desc[UR36][R6.64] ;  /* 0x0000002406057981 */ /* 0x0002a2000c1e1900 */
[----:B0-----:R-:W0:Y:S01]  /*03f0*/  MUFU.RCP R13, R13 ;  /* 0x0000000d000d7308 */ /* 0x001e220000001000 */
[----:B-1----:R-:W-:Y:S02]  /*0400*/  IADD3 R7, R12, R17, RZ ;  /* 0x000000110c077210 */ /* 0x002fe40007ffe0ff */
[----:B0-----:R-:W-:-:S05]  /*0410*/  IADD3 R10, R13, 0xffffffe, RZ ;  /* 0x0ffffffe0d0a7810 */ /* 0x001fca0007ffe0ff */
[----:B------:R0:W1:Y:S02]  /*0420*/  F2I.FTZ.U32.TRUNC.NTZ R11, R10 ;  /* 0x0000000a000b7305 */ /* 0x000064000021f000 */
[----:B0-----:R-:W-:Y:S02]  /*0430*/  IMAD.MOV.U32 R10, RZ, RZ, RZ ;  /* 0x000000ffff0a7224 */ /* 0x001fe400078e00ff */
[----:B-1----:R-:W-:-:S04]  /*0440*/  IMAD.MOV R15, RZ, RZ, -R11 ;  /* 0x000000ffff0f7224 */ /* 0x002fc800078e0a0b */
[----:B------:R-:W-:-:S04]  /*0450*/  IMAD R15, R15, R2, RZ ;  /* 0x000000020f0f7224 */ /* 0x000fc800078e02ff */
[----:B------:R-:W-:-:S06]  /*0460*/  IMAD.HI.U32 R14, R11, R15, R10 ;  /* 0x0000000f0b0e7227 */ /* 0x000fcc00078e000a */
[----:B------:R-:W-:-:S04]  /*0470*/  IMAD.HI.U32 R14, R14, R7, RZ ;  /* 0x000000070e0e7227 */ /* 0x000fc800078e00ff */
[----:B------:R-:W-:-:S04]  /*0480*/  IMAD.MOV R6, RZ, RZ, -R14 ;  /* 0x000000ffff067224 */ /* 0x000fc800078e0a0e */
[----:B------:R-:W-:-:S05]  /*0490*/  IMAD R7, R2, R6, R7 ;  /* 0x0000000602077224 */ /* 0x000fca00078e0207 */
[----:B------:R-:W-:-:S13]  /*04a0*/  ISETP.GE.U32.AND P0, PT, R7, R2, PT ;  /* 0x000000020700720c */ /* 0x000fda0003f06070 */
[----:B------:R-:W-:Y:S01]  /*04b0*/  @P0 IMAD.IADD R7, R7, 0x1, -R2 ;  /* 0x0000000107070824 */ /* 0x000fe200078e0a02 */
[----:B------:R-:W-:Y:S02]  /*04c0*/  @P0 IADD3 R14, R14, 0x1, RZ ;  /* 0x000000010e0e0810 */ /* 0x000fe40007ffe0ff */
[----:B------:R-:W-:Y:S02]  /*04d0*/  ISETP.NE.U32.AND P0, PT, RZ, UR6, PT ;  /* 0x00000006ff007c0c */ /* 0x000fe4000bf05070 */
[----:B------:R-:W-:Y:S02]  /*04e0*/  ISETP.GE.U32.AND P1, PT, R7, R2, PT ;  /* 0x000000020700720c */ /* 0x000fe40003f26070 */
[----:B------:R-:W-:-:S11]  /*04f0*/  ISETP.NE.AND.EX P0, PT, RZ, UR7, PT, P0 ;  /* 0x00000007ff007c0c */ /* 0x000fd6000bf05300 */
[----:B------:R-:W-:Y:S01]  /*0500*/  @P1 VIADD R14, R14, 0x1 ;  /* 0x000000010e0e1836 */ /* 0x000fe20000000000 */
[----:B------:R-:W-:-:S04]  /*0510*/  @!P2 LOP3.LUT R14, RZ, R2, RZ, 0x33, !PT ;  /* 0x00000002ff0ea212 */ /* 0x000fc800078e33ff */
[----:B------:R-:W-:-:S04]  /*0520*/  IADD3 R10, R14, 0x1, RZ ;  /* 0x000000010e0a7810 */ /* 0x000fc80007ffe0ff */
[----:B------:R-:W-:Y:S01]  /*0530*/  LOP3.LUT R10, R10, 0x3, RZ, 0xc0, !PT ;  /* 0x000000030a0a7812 */ /* 0x000fe200078ec0ff */
[----:B--2---:R-:W-:Y:S01]  /*0540*/  FADD.FTZ R5, -R5, UR5 ;  /* 0x0000000505057e21 */ /* 0x004fe20008010100 */
[----:B------:R-:W-:Y:S06]  /*0550*/  @!P0 BRA `(.L_x_338) ;  /* 0x00000004004c8947 */ /* 0x000fec0003800000 */
[----:B------:R-:W-:Y:S01]  /*0560*/  ISETP.NE.AND P0, PT, R10, RZ, PT ;  /* 0x000000ff0a00720c */ /* 0x000fe20003f05270 */
[----:B------:R-:W-:Y:S01]  /*0570*/  ULEA UR5, UP0, UR41, UR6, 0x2 ;  /* 0x0000000629057291 */ /* 0x000fe2000f80103f */
[----:B------:R-:W-:Y:S01]  /*0580*/  BSSY B0, `(.L_x_339) ;  /* 0x000001f000007945 */ /* 0x000fe20003800000 */
[----:B------:R-:W-:Y:S01]  /*0590*/  ISETP.GE.U32.AND P1, PT, R14, 0x3, PT ;  /* 0x000000030e00780c */ /* 0x000fe20003f26070 */
[----:B------:R-:W-:Y:S01]  /*05a0*/  IMAD.MOV.U32 R11, RZ, RZ, RZ ;  /* 0x000000ffff0b7224 */ /* 0x000fe200078e00ff */
[----:B------:R-:W-:Y:S01]  /*05b0*/  ULEA.HI.X UR4, UR41, UR7, UR4, 0x2, UP0 ;  /* 0x0000000729047291 */ /* 0x000fe200080f1404 */
[----:B------:R-:W-:Y:S01]  /*05c0*/  MOV R13, R0 ;  /* 0x00000000000d7202 */ /* 0x000fe20000000f00 */
[----:B------:R-:W-:-:S04]  /*05d0*/  IMAD.U32 R6, RZ, RZ, UR5 ;  /* 0x00000005ff067e24 */ /* 0x000fc8000f8e00ff */
[----:B------:R-:W-:Y:S02]  /*05e0*/  MOV R7, UR4 ;  /* 0x0000000400077c02 */ /* 0x000fe40008000f00 */
[----:B------:R-:W-:Y:S05]  /*05f0*/  @!P0 BRA `(.L_x_340) ;  /* 0x00000000005c8947 */ /* 0x000fea0003800000 */
[C---:B------:R-:W-:Y:S01]  /*0600*/  IADD3 R12, P0, R0.reuse, UR38, RZ ;  /* 0x00000026000c7c10 */ /* 0x040fe2000ff1e0ff */
[----:B------:R-:W-:Y:S01]  /*0610*/  HFMA2.MMA R11, -RZ, RZ, 0, 0 ;  /* 0x00000000ff0b7435 */ /* 0x000fe200000001ff */
[----:B------:R-:W-:Y:S02]  /*0620*/  VIADD R17, R0, -UR41 ;  /* 0x8000002900117c36 */ /* 0x000fe40008000000 */
[----:B------:R-:W-:Y:S02]  /*0630*/  LEA R8, P2, R12, R8, 0x2 ;  /* 0x000000080c087211 */ /* 0x000fe400078410ff */
[----:B------:R-:W-:-:S04]  /*0640*/  LEA.HI.X.SX32 R13, R0, UR46, 0x1, P0 ;  /* 0x0000002e000d7c11 */ /* 0x000fc800080f0eff */
[----:B------:R-:W-:Y:S01]  /*0650*/  LEA.HI.X R9, R12, R9, R13, 0x2, P2 ;  /* 0x000000090c097211 */ /* 0x000fe200010f140d */
[----:B------:R-:W-:-:S07]  /*0660*/  IMAD.MOV.U32 R13, RZ, RZ, R0 ;  /* 0x000000ffff0d7224 */ /* 0x000fce00078e0000 */
.L_x_341:
[----:B------:R-:W2:Y:S02]  /*0670*/  LDG.E R12, desc[UR36][R8.64] ;  /* 0x00000024080c7981 */ /* 0x000ea4000c1e1900 */
[----:B--2---:R-:W-:-:S05]  /*0680*/  FADD.FTZ R12, R5, R12 ;  /* 0x0000000c050c7221 */ /* 0x004fca0000010000 */
[----:B------:R-:W-:-:S04]  /*0690*/  FSETP.GT.FTZ.AND P0, PT, R12, RZ, PT ;  /* 0x000000ff0c00720b */ /* 0x000fc80003f14000 */
[----:B------:R-:W-:-:S13]  /*06a0*/  ISETP.EQ.OR P0, PT, R17, RZ, !P0 ;  /* 0x000000ff1100720c */ /* 0x000fda0004702670 */
[----:B------:R-:W2:Y:S01]  /*06b0*/  @!P0 LDG.E R14, desc[UR36][R6.64] ;  /* 0x00000024060e8981 */ /* 0x000ea2000c1e1900 */
[----:B------:R-:W-:Y:S01]  /*06c0*/  @!P0 FMUL.FTZ R12, R12, R12 ;  /* 0x0000000c0c0c8220 */ /* 0x000fe20000410000 */
[----:B------:R-:W-:Y:S01]  /*06d0*/  IADD3 R10, R10, -0x1, RZ ;  /* 0xffffffff0a0a7810 */ /* 0x000fe20007ffe0ff */
[C---:B------:R-:W-:Y:S01]  /*06e0*/  IMAD.IADD R13, R2.reuse, 0x1, R13 ;  /* 0x00000001020d7824 */ /* 0x040fe200078e020d */
[----:B------:R-:W-:Y:S01]  /*06f0*/  IADD3 R17, R2, R17, RZ ;  /* 0x0000001102117210 */ /* 0x000fe20007ffe0ff */
[----:B--2---:R-:W-:Y:S01]  /*0700*/  @!P0 FFMA.FTZ R11, R12, R14, R11 ;  /* 0x0000000e0c0b8223 */ /* 0x004fe2000001000b */
[----:B------:R-:W-:-:S04]  /*0710*/  IMAD.WIDE R14, R2, 0x4, R8 ;  /* 0x00000004020e7825 */ /* 0x000fc800078e0208 */
[----:B------:R0:W-:Y:S01]  /*0720*/  @!P0 STS [R4], R11 ;  /* 0x0000000b04008388 */ /* 0x0001e20000000800 */
[----:B------:R-:W-:Y:S01]  /*0730*/  ISETP.NE.AND P0, PT, R10, RZ, PT ;  /* 0x000000ff0a00720c */ /* 0x000fe20003f05270 */
[----:B------:R-:W-:Y:S01]  /*0740*/  IMAD.MOV.U32 R8, RZ, RZ, R14 ;  /* 0x000000ffff087224 */ /* 0x000fe200078e000e */
[----:B------:R-:W-:-:S11]  /*0750*/  MOV R9, R15 ;  /* 0x0000000f00097202 */ /* 0x000fd60000000f00 */
[----:B0-----:R-:W-:Y:S05]  /*0760*/  @P0 BRA `(.L_x_341) ;  /* 0xfffffffc00c00947 */ /* 0x001fea000383ffff */
.L_x_340:
[----:B------:R-:W-:Y:S05]  /*0770*/  BSYNC B0 ;  /* 0x0000000000007941 */ /* 0x000fea0003800000 */
.L_x_339:
[----:B------:R-:W-:Y:S04]  /*0780*/  BSSY B0, `(.L_x_342) ;  /* 0x000002f000007945 */ /* 0x000fe80003800000 */
[----:B------:R-:W-:Y:S05]  /*0790*/  @!P1 BRA `(.L_x_343) ;  /* 0x0000000000b49947 */ /* 0x000fea0003800000 */
.L_x_344:
[----:B------:R-:W-:-:S04]  /*07a0*/  IADD3 R8, P0, R13, UR38, RZ ;  /* 0x000000260d087c10 */ /* 0x000fc8000ff1e0ff */
[----:B------:R-:W-:Y:S02]  /*07b0*/  LEA.HI.X.SX32 R9, R13, UR46, 0x1, P0 ;  /* 0x0000002e0d097c11 */ /* 0x000fe400080f0eff */
[----:B------:R-:W-:-:S04]  /*07c0*/  LEA R14, P0, R8, UR44, 0x2 ;  /* 0x0000002c080e7c11 */ /* 0x000fc8000f8010ff */
[----:B------:R-:W-:-:S05]  /*07d0*/  LEA.HI.X R15, R8, UR45, R9, 0x2, P0 ;  /* 0x0000002d080f7c11 */ /* 0x000fca00080f1409 */
[----:B------:R-:W2:Y:S01]  /*07e0*/  LDG.E R10, desc[UR36][R14.64] ;  /* 0x000000240e0a7981 */ /* 0x000ea2000c1e1900 */
[----:B------:R-:W-:-:S05]  /*07f0*/  IMAD.WIDE R16, R2, 0x4, R14 ;  /* 0x0000000402107825 */ /* 0x000fca00078e020e */
[----:B------:R-:W3:Y:S01]  /*0800*/  LDG.E R12, desc[UR36][R16.64] ;  /* 0x00000024100c7981 */ /* 0x000ee2000c1e1900 */
[----:B------:R-:W-:-:S05]  /*0810*/  IMAD.WIDE R18, R2, 0x4, R16 ;  /* 0x0000000402127825 */ /* 0x000fca00078e0210 */
[----:B------:R-:W4:Y:S01]  /*0820*/  LDG.E R20, desc[UR36][R18.64] ;  /* 0x0000002412147981 */ /* 0x000f22000c1e1900 */
[----:B------:R-:W-:-:S06]  /*0830*/  IMAD.WIDE R8, R2, 0x4, R18 ;  /* 0x0000000402087825 */ /* 0x000fcc00078e0212 */
[----:B------:R-:W5:Y:S01]  /*0840*/  LDG.E R8, desc[UR36][R8.64] ;  /* 0x0000002408087981 */ /* 0x000f62000c1e1900 */
[----:B--2---:R-:W-:-:S05]  /*0850*/  FADD.FTZ R10, R5, R10 ;  /* 0x0000000a050a7221 */ /* 0x004fca0000010000 */
[----:B------:R-:W-:Y:S01]  /*0860*/  FSETP.GT.FTZ.AND P0, PT, R10, RZ, PT ;  /* 0x000000ff0a00720b */ /* 0x000fe20003f14000 */
[----:B---3--:R-:W-:-:S03]  /*0870*/  FADD.FTZ R12, R5, R12 ;  /* 0x0000000c050c7221 */ /* 0x008fc60000010000 */
[----:B------:R-:W-:Y:S01]  /*0880*/  ISETP.EQ.OR P0, PT, R13, UR41, !P0 ;  /* 0x000000290d007c0c */ /* 0x000fe2000c702670 */
[----:B------:R-:W-:Y:S01]  /*0890*/  IMAD.IADD R13, R2, 0x1, R13 ;  /* 0x00000001020d7824 */ /* 0x000fe200078e020d */
[----:B------:R-:W-:Y:S01]  /*08a0*/  FSETP.GT.FTZ.AND P1, PT, R12, RZ, PT ;  /* 0x000000ff0c00720b */ /* 0x000fe20003f34000 */
[----:B----4-:R-:W-:-:S03]  /*08b0*/  FADD.FTZ R20, R5, R20 ;  /* 0x0000001405147221 */ /* 0x010fc60000010000 */
[C---:B------:R-:W-:Y:S02]  /*08c0*/  ISETP.EQ.OR P1, PT, R13.reuse, UR41, !P1 ;  /* 0x000000290d007c0c */ /* 0x040fe4000cf22670 */
[----:B------:R-:W-:Y:S02]  /*08d0*/  IADD3 R13, R13, R2, RZ ;  /* 0x000000020d0d7210 */ /* 0x000fe40007ffe0ff */
[----:B------:R-:W-:Y:S01]  /*08e0*/  FSETP.GT.FTZ.AND P2, PT, R20, RZ, PT ;  /* 0x000000ff1400720b */ /* 0x000fe20003f54000 */
[----:B-----5:R-:W-:Y:S02]  /*08f0*/  FADD.FTZ R14, R5, R8 ;  /* 0x00000008050e7221 */ /* 0x020fe40000010000 */
[----:B------:R-:W2:Y:S01]  /*0900*/  @!P0 LDG.E R9, desc[UR36][R6.64] ;  /* 0x0000002406098981 */ /* 0x000ea2000c1e1900 */
[C---:B------:R-:W-:Y:S01]  /*0910*/  ISETP.EQ.OR P2, PT, R13.reuse, UR41, !P2 ;  /* 0x000000290d007c0c */ /* 0x040fe2000d742670 */
[----:B------:R-:W-:Y:S01]  /*0920*/  IMAD.IADD R13, R13, 0x1, R2 ;  /* 0x000000010d0d7824 */ /* 0x000fe200078e0202 */
[----:B------:R-:W-:-:S03]  /*0930*/  FSETP.GT.FTZ.AND P3, PT, R14, RZ, PT ;  /* 0x000000ff0e00720b */ /* 0x000fc60003f74000 */
[----:B------:R-:W3:Y:S01]  /*0940*/  @!P1 LDG.E R16, desc[UR36][R6.64] ;  /* 0x0000002406109981 */ /* 0x000ee2000c1e1900 */
[----:B------:R-:W-:-:S07]  /*0950*/  ISETP.EQ.OR P3, PT, R13, UR41, !P3 ;  /* 0x000000290d007c0c */ /* 0x000fce000df62670 */
[----:B------:R-:W4:Y:S06]  /*0960*/  @!P2 LDG.E R18, desc[UR36][R6.64] ;  /* 0x000000240612a981 */ /* 0x000f2c000c1e1900 */
[----:B------:R-:W5:Y:S01]  /*0970*/  @!P3 LDG.E R22, desc[UR36][R6.64] ;  /* 0x000000240616b981 */ /* 0x000f62000c1e1900 */
[----:B------:R-:W-:Y:S01]  /*0980*/  @!P0 FMUL.FTZ R8, R10, R10 ;  /* 0x0000000a0a088220 */ /* 0x000fe20000410000 */
[----:B------:R-:W-:-:S03]  /*0990*/  IADD3 R13, R13, R2, RZ ;  /* 0x000000020d0d7210 */ /* 0x000fc60007ffe0ff */
[----:B--2---:R-:W-:Y:S01]  /*09a0*/  @!P0 FFMA.FTZ R11, R8, R9, R11 ;  /* 0x00000009080b8223 */ /* 0x004fe2000001000b */
[----:B------:R-:W-:-:S04]  /*09b0*/  @!P1 FMUL.FTZ R8, R12, R12 ;  /* 0x0000000c0c089220 */ /* 0x000fc80000410000 */
[----:B------:R3:W-:Y:S02]  /*09c0*/  @!P0 STS [R4], R11 ;  /* 0x0000000b04008388 */ /* 0x0007e40000000800 */
[----:B---3--:R-:W-:Y:S01]  /*09d0*/  @!P1 FFMA.FTZ R11, R16, R8, R11 ;  /* 0x00000008100b9223 */ /* 0x008fe2000001000b */
[----:B------:R-:W-:-:S04]  /*09e0*/  @!P2 FMUL.FTZ R8, R20, R20 ;  /* 0x000000141408a220 */ /* 0x000fc80000410000 */
[----:B------:R4:W-:Y:S02]  /*09f0*/  @!P1 STS [R4], R11 ;  /* 0x0000000b04009388 */ /* 0x0009e40000000800 */
[----:B----4-:R-:W-:Y:S01]  /*0a00*/  @!P2 FFMA.FTZ R11, R18, R8, R11 ;  /* 0x00000008120ba223 */ /* 0x010fe2000001000b */
[----:B------:R-:W-:-:S04]  /*0a10*/  @!P3 FMUL.FTZ R8, R14, R14 ;  /* 0x0000000e0e08b220 */ /* 0x000fc80000410000 */
[----:B------:R5:W-:Y:S02]  /*0a20*/  @!P2 STS [R4], R11 ;  /* 0x0000000b0400a388 */ /* 0x000be40000000800 */
[----:B-----5:R-:W-:-:S05]  /*0a30*/  @!P3 FFMA.FTZ R11, R22, R8, R11 ;  /* 0x00000008160bb223 */ /* 0x020fca000001000b */
[----:B------:R0:W-:Y:S01]  /*0a40*/  @!P3 STS [R4], R11 ;  /* 0x0000000b0400b388 */ /* 0x0001e20000000800 */
[----:B------:R-:W-:-:S13]  /*0a50*/  ISETP.GE.AND P0, PT, R13, UR48, PT ;  /* 0x000000300d007c0c */ /* 0x000fda000bf06270 */
[----:B0-----:R-:W-:Y:S05]  /*0a60*/  @!P0 BRA `(.L_x_344) ;  /* 0xfffffffc004c8947 */ /* 0x001fea000383ffff */
.L_x_343:
[----:B------:R-:W-:Y:S05]  /*0a70*/  BSYNC B0 ;  /* 0x0000000000007941 */ /* 0x000fea0003800000 */
.L_x_342:
[----:B------:R-:W-:Y:S05]  /*0a80*/  BRA `(.L_x_337) ;  /* 0x0000000400087947 */ /* 0x000fea0003800000 */
.L_x_338:
[----:B------:R-:W-:Y:S01]  /*0a90*/  ISETP.NE.AND P0, PT, R10, RZ, PT ;  /* 0x000000ff0a00720c */ /* 0x000fe20003f05270 */
[----:B------:R-:W-:Y:S01]  /*0aa0*/  BSSY B0, `(.L_x_345) ;  /* 0x000001a000007945 */ /* 0x000fe20003800000 */
[----:B------:R-:W-:Y:S01]  /*0ab0*/  ISETP.GE.U32.AND P1, PT, R14, 0x3, PT ;  /* 0x000000030e00780c */ /* 0x000fe20003f26070 */
[----:B------:R-:W-:Y:S01]  /*0ac0*/  IMAD.MOV.U32 R7, RZ, RZ, RZ ;  /* 0x000000ffff077224 */ /* 0x000fe200078e00ff */
[----:B------:R-:W-:-:S09]  /*0ad0*/  MOV R11, R0 ;  /* 0x00000000000b7202 */ /* 0x000fd20000000f00 */
        /* <DEDUP_REMOVED lines=8> */
.L_x_347:
[----:B------:R-:W-:Y:S01]  /*0b60*/  MOV R12, R8 ;  /* 0x00000008000c7202 */ /* 0x000fe20000000f00 */
[----:B------:R-:W-:-:S05]  /*0b70*/  IMAD.MOV.U32 R13, RZ, RZ, R9 ;  /* 0x000000ffff0d7224 */ /* 0x000fca00078e0009 */
[----:B------:R-:W2:Y:S01]  /*0b80*/  LDG.E R6, desc[UR36][R12.64] ;  /* 0x000000240c067981 */ /* 0x000ea2000c1e1900 */
[----:B------:R-:W-:Y:S01]  /*0b90*/  IADD3 R10, R10, -0x1, RZ ;  /* 0xffffffff0a0a7810 */ /* 0x000fe20007ffe0ff */
[----:B------:R-:W-:-:S04]  /*0ba0*/  IMAD.WIDE R8, R2, 0x4, R12 ;  /* 0x0000000402087825 */ /* 0x000fc800078e020c */
[----:B------:R-:W-:Y:S02]  /*0bb0*/  IMAD.IADD R11, R2, 0x1, R11 ;  /* 0x00000001020b7824 */ /* 0x000fe400078e020b */
[----:B--2---:R-:W-:-:S05]  /*0bc0*/  FADD.FTZ R6, R5, R6 ;  /* 0x0000000605067221 */ /* 0x004fca0000010000 */
[----:B------:R-:W-:-:S04]  /*0bd0*/  FSETP.GT.FTZ.AND P0, PT, R6, RZ, PT ;  /* 0x000000ff0600720b */ /* 0x000fc80003f14000 */
[----:B------:R-:W-:Y:S02]  /*0be0*/  ISETP.EQ.OR P0, PT, R15, RZ, !P0 ;  /* 0x000000ff0f00720c */ /* 0x000fe40004702670 */
[----:B------:R-:W-:-:S11]  /*0bf0*/  IADD3 R15, R2, R15, RZ ;  /* 0x0000000f020f7210 */ /* 0x000fd60007ffe0ff */
[----:B------:R-:W-:-:S05]  /*0c00*/  @!P0 FFMA.FTZ R7, R6, R6, R7 ;  /* 0x0000000606078223 */ /* 0x000fca0000010007 */
[----:B------:R0:W-:Y:S01]  /*0c10*/  @!P0 STS [R4], R7 ;  /* 0x0000000704008388 */ /* 0x0001e20000000800 */
[----:B------:R-:W-:-:S13]  /*0c20*/  ISETP.NE.AND P0, PT, R10, RZ, PT ;  /* 0x000000ff0a00720c */ /* 0x000fda0003f05270 */
[----:B0-----:R-:W-:Y:S05]  /*0c30*/  @P0 BRA `(.L_x_347) ;  /* 0xfffffffc00c80947 */ /* 0x001fea000383ffff */
.L_x_346:
[----:B------:R-:W-:Y:S05]  /*0c40*/  BSYNC B0 ;  /* 0x0000000000007941 */ /* 0x000fea0003800000 */
.L_x_345:
[----:B------:R-:W-:Y:S05]  /*0c50*/  @!P1 BRA `(.L_x_337) ;  /* 0x0000000000949947 */ /* 0x000fea0003800000 */
.L_x_348:
        /* <DEDUP_REMOVED lines=22> */
[----:B-1----:R-:W-:Y:S01]  /*0dc0*/  @!P1 FFMA.FTZ R7, R6, R6, R7 ;  /* 0x0000000606079223 */ /* 0x002fe20000010007 */
[C---:B------:R-:W-:Y:S01]  /*0dd0*/  ISETP.EQ.OR P2, PT, R11.reuse, UR41, !P2 ;  /* 0x000000290b007c0c */ /* 0x040fe2000d742670 */
[----:B------:R-:W-:Y:S01]  /*0de0*/  IMAD.IADD R11, R11, 0x1, R2 ;  /* 0x000000010b0b7824 */ /* 0x000fe200078e0202 */
[----:B------:R-:W-:-:S02]  /*0df0*/  FSETP.GT.FTZ.AND P3, PT, R8, RZ, PT ;  /* 0x000000ff0800720b */ /* 0x000fc40003f74000 */
[----:B------:R0:W-:Y:S02]  /*0e00*/  @!P1 STS [R4], R7 ;  /* 0x0000000704009388 */ /* 0x0001e40000000800 */
[C---:B------:R-:W-:Y:S02]  /*0e10*/  ISETP.EQ.OR P1, PT, R11.reuse, UR41, !P3 ;  /* 0x000000290b007c0c */ /* 0x040fe4000df22670 */
[----:B------:R-:W-:Y:S01]  /*0e20*/  IADD3 R11, R11, R2, RZ ;  /* 0x000000020b0b7210 */ /* 0x000fe20007ffe0ff */
[----:B0-----:R-:W-:-:S05]  /*0e30*/  @!P0 FFMA.FTZ R7, R10, R10, R7 ;  /* 0x0000000a0a078223 */ /* 0x001fca0000010007 */
[----:B------:R0:W-:Y:S01]  /*0e40*/  @!P0 STS [R4], R7 ;  /* 0x0000000704008388 */ /* 0x0001e20000000800 */
[----:B------:R-:W-:Y:S01]  /*0e50*/  ISETP.GE.AND P0, PT, R11, UR47, PT ;  /* 0x0000002f0b007c0c */ /* 0x000fe2000bf06270 */
[----:B0-----:R-:W-:-:S05]  /*0e60*/  @!P2 FFMA.FTZ R7, R18, R18, R7 ;  /* 0x000000121207a223 */ /* 0x001fca0000010007 */
[----:B------:R0:W-:Y:S02]  /*0e70*/  @!P2 STS [R4], R7 ;  /* 0x000000070400a388 */ /* 0x0001e40000000800 */
[----:B0-----:R-:W-:-:S05]  /*0e80*/  @!P1 FFMA.FTZ R7, R8, R8, R7 ;  /* 0x0000000808079223 */ /* 0x001fca0000010007 */
[----:B------:R1:W-:Y:S01]  /*0e90*/  @!P1 STS [R4], R7 ;  /* 0x0000000704009388 */ /* 0x0003e20000000800 */
[----:B------:R-:W-:Y:S05]  /*0ea0*/  @!P0 BRA `(.L_x_348) ;  /* 0xfffffffc006c8947 */ /* 0x000fea000383ffff */
.L_x_337:
        /* <DEDUP_REMOVED lines=23> */
.L_x_353:
[----:B-1----:R-:W0:Y:S01]  /*1020*/  LDS.128 R4, [R20] ;  /* 0x0000000014047984 */ /* 0x002e220000000c00 */
        /* <DEDUP_REMOVED lines=24> */
.L_x_352:
[----:B------:R-:W-:-:S13]  /*11b0*/  ISETP.GT.AND P1, PT, R2, 0x4, PT ;  /* 0x000000040200780c */ /* 0x000fda0003f24270 */
[----:B------:R-:W-:Y:S05]  /*11c0*/  @!P1 BRA `(.L_x_354) ;  /* 0x0000000000389947 */ /* 0x000fea0003800000 */
[----:B-1----:R-:W0:Y:S01]  /*11d0*/  LDS.128 R4, [R20] ;  /* 0x0000000014047984 */ /* 0x002e220000000c00 */
        /* <DEDUP_REMOVED lines=13> */
.L_x_354:
[----:B------:R-:W-:-:S13]  /*12b0*/  ISETP.NE.OR P0, PT, R2, RZ, P0 ;  /* 0x000000ff0200720c */ /* 0x000fda0000705670 */
[----:B------:R-:W-:Y:S05]  /*12c0*/  @!P0 BRA `(.L_x_350) ;  /* 0x0000000000288947 */ /* 0x000fea0003800000 */
.L_x_351:
[----:B-1----:R0:W1:Y:S01]  /*12d0*/  LDS.128 R4, [R20] ;  /* 0x0000000014047984 */ /* 0x0020620000000c00 */
        /* <DEDUP_REMOVED lines=9> */
.L_x_350:
[----:B------:R-:W-:-:S13]  /*1370*/  ISETP.NE.AND P0, PT, R21, RZ, PT ;  /* 0x000000ff1500720c */ /* 0x000fda0003f05270 */
[----:B------:R-:W-:Y:S05]  /*1380*/  @!P0 BRA `(.L_x_349) ;  /* 0x00000000001c8947 */ /* 0x000fea0003800000 */
[----:B------:R-:W-:-:S07]  /*1390*/  LEA R0, R0, R3, 0x2 ;  /* 0x0000000300007211 */ /* 0x000fce00078e10ff */
.L_x_355:
[----:B------:R0:W2:Y:S01]  /*13a0*/  LDS R2, [R0] ;  /* 0x0000000000027984 */ /* 0x0000a20000000800 */
[----:B------:R-:W-:-:S05]  /*13b0*/  VIADD R21, R21, 0xffffffff ;  /* 0xffffffff15157836 */ /* 0x000fca0000000000 */
[----:B------:R-:W-:Y:S02]  /*13c0*/  ISETP.NE.AND P0, PT, R21, RZ, PT ;  /* 0x000000ff1500720c */ /* 0x000fe40003f05270 */
[----:B0-----:R-:W-:Y:S01]  /*13d0*/  IADD3 R0, R0, 0x4, RZ ;  /* 0x0000000400007810 */ /* 0x001fe20007ffe0ff */
[----:B--2---:R-:W-:-:S10]  /*13e0*/  FADD.FTZ R19, R2, R19 ;  /* 0x0000001302137221 */ /* 0x004fd40000010000 */
[----:B------:R-:W-:Y:S05]  /*13f0*/  @P0 BRA `(.L_x_355) ;  /* 0xfffffffc00e80947 */ /* 0x000fea000383ffff */
.L_x_349:
[----:B------:R-:W-:Y:S02]  /*1400*/  ULDC.U8 UR4, c[0x0][0x238] ;  /* 0x00008e0000047ab9 */ /* 0x000fe40000000000 */
[----:B------:R-:W-:-:S04]  /*1410*/  UPRMT UR4, UR4, 0x8880, URZ ;  /* 0x0000888004047896 */ /* 0x000fc8000800003f */
[----:B------:R-:W-:-:S03]  /*1420*/  UISETP.NE.AND UP0, UPT, UR4, URZ, UPT ;  /* 0x0000003f0400728c */ /* 0x000fc6000bf05270 */
[----:B------:R-:W-:Y:S02]  /*1430*/  ULDC.64 UR4, c[0x0][0x230] ;  /* 0x00008c0000047ab9 */ /* 0x000fe40000000a00 */
[----:B------:R-:W-:-:S04]  /*1440*/  USEL UR4, UR4, 0x1, UP0 ;  /* 0x0000000104047887 */ /* 0x000fc80008000000 */
[----:B------:R-:W-:-:S06]  /*1450*/  UIMAD UR4, UR4, UR5, URZ ;  /* 0x00000005040472a4 */ /* 0x000fcc000f8e023f */
[----:B------:R-:W-:Y:S01]  /*1460*/  I2FP.F32.S32 R0, UR4 ;  /* 0x0000000400007c45 */ /* 0x000fe20008201400 */
[----:B------:R-:W-:Y:S02]  /*1470*/  ULDC.64 UR4, c[0x0][0x210] ;  /* 0x0000840000047ab9 */ /* 0x000fe40000000a00 */
[----:B------:R-:W-:-:S03]  /*1480*/  ULEA UR4, UP0, UR39, UR4, 0x2 ;  /* 0x0000000427047291 */ /* 0x000fc6000f80103f */
[----:B------:R-:W0:Y:S01]  /*1490*/  MUFU.RCP R0, R0 ;  /* 0x0000000000007308 */ /* 0x000e220000001000 */
[----:B------:R-:W-:Y:S02]  /*14a0*/  ULEA.HI.X UR5, UR39, UR5, UR40, 0x2, UP0 ;  /* 0x0000000527057291 */ /* 0x000fe400080f1428 */
[----:B------:R-:W-:-:S04]  /*14b0*/  IMAD.U32 R2, RZ, RZ, UR4 ;  /* 0x00000004ff027e24 */ /* 0x000fc8000f8e00ff */
[----:B------:R-:W-:Y:S01]  /*14c0*/  MOV R3, UR5 ;  /* 0x0000000500037c02 */ /* 0x000fe20008000f00 */
[----:B0-----:R-:W-:-:S05]  /*14d0*/  FMUL.FTZ R19, R0, R19 ;  /* 0x0000001300137220 */ /* 0x001fca0000410000 */
[----:B------:R-:W-:Y:S01]  /*14e0*/  STG.E desc[UR36][R2.64], R19 ;  /* 0x0000001302007986 */ /* 0x000fe2000c101924 */
[----:B------:R-:W-:Y:S05]  /*14f0*/  EXIT ;  /* 0x000000000000794d */ /* 0x000fea0003800000 */
.L_x_356:
        /* <DEDUP_REMOVED lines=16> */
.L_x_446:


//--------------------- .text._ZN2at6native51_GLOBAL__N__eebb21b7_18_MultiMarginLoss_cu_b86932df30MultiMarginLoss_forward_kernelILi1EfEEvPT0_PKS3_PKlS6_iibS3_ --------------------------
	.section	.text._ZN2at6native51_GLOBAL__N__eebb21b7_18_MultiMarginLoss_cu_b86932df30MultiMarginLoss_forward_kernelILi1EfEEvPT0_PKS3_PKlS6_iibS3_,"ax",@progbits
	.align	128
.text._ZN2at6native51_GLOBAL__N__eebb21b7_18_MultiMarginLoss_cu_b86932df30MultiMarginLoss_forward_kernelILi1EfEEvPT0_PKS3_PKlS6_iibS3_:
        .type           _ZN2at6native51_GLOBAL__N__eebb21b7_18_MultiMarginLoss_cu_b86932df30MultiMarginLoss_forward_kernelILi1EfEEvPT0_PKS3_PKlS6_iibS3_,@function
        .size           _ZN2at6native51_GLOBAL__N__eebb21b7_18_MultiMarginLoss_cu_b86932df30MultiMarginLoss_forward_kernelILi1EfEEvPT0_PKS3_PKlS6_iibS3_,(.L_x_447 - _ZN2at6native51_GLOBAL__N__eebb21b7_18_MultiMarginLoss_cu_b86932df30MultiMarginLoss_forward_kernelILi1EfEEvPT0_PKS3_PKlS6_iibS3_)
        .other          _ZN2at6native51_GLOBAL__N__eebb21b7_18_MultiMarginLoss_cu_b86932df30MultiMarginLoss_forward_kernelILi1EfEEvPT0_PKS3_PKlS6_iibS3_,@"STO_CUDA_ENTRY STV_DEFAULT"
_ZN2at6native51_GLOBAL__N__eebb21b7_18_MultiMarginLoss_cu_b86932df30MultiMarginLoss_forward_kernelILi1EfEEvPT0_PKS3_PKlS6_iibS3_:
        /* <DEDUP_REMOVED lines=39> */
.L_x_357:
        /* <DEDUP_REMOVED lines=42> */
[----:B------:R-:W-:-:S05]  /*0510*/  @!P2 LOP3.LUT R14, RZ, R2, RZ, 0x33, !PT ;  /* 0x00000002ff0ea212 */ /* 0x000fca00078e33ff */
[----:B------:R-:W-:-:S05]  /*0520*/  VIADD R10, R14, 0x1 ;  /* 0x000000010e0a7836 */ /* 0x000fca0000000000 */
        /* <DEDUP_REMOVED lines=9> */
[----:B------:R-:W-:Y:S02]  /*05c0*/  MOV R13, R0 ;  /* 0x00000000000d7202 */ /* 0x000fe40000000f00 */
[----:B------:R-:W-:-:S03]  /*05d0*/  MOV R6, UR5 ;  /* 0x0000000500067c02 */ /* 0x000fc60008000f00 */
[----:B------:R-:W-:Y:S02]  /*05e0*/  IMAD.U32 R7, RZ, RZ, UR4 ;  /* 0x00000004ff077e24 */ /* 0x000fe4000f8e00ff */
[----:B------:R-:W-:Y:S05]  /*05f0*/  @!P0 BRA `(.L_x_361) ;  /* 0x0000000000588947 */ /* 0x000fea0003800000 */
[C---:B------:R-:W-:Y:S01]  /*0600*/  IADD3 R12, P0, R0.reuse, UR38, RZ ;  /* 0x00000026000c7c10 */ /* 0x040fe2000ff1e0ff */
[----:B------:R-:W-:Y:S02]  /*0610*/  VIADD R17, R0, -UR41 ;  /* 0x8000002900117c36 */ /* 0x000fe40008000000 */
[----:B------:R-:W-:Y:S01]  /*0620*/  IMAD.MOV.U32 R11, RZ, RZ, RZ ;  /* 0x000000ffff0b7224 */ /* 0x000fe200078e00ff */
[----:B------:R-:W-:Y:S02]  /*0630*/  LEA R8, P2, R12, R8, 0x2 ;  /* 0x000000080c087211 */ /* 0x000fe400078410ff */
[----:B------:R-:W-:-:S04]  /*0640*/  LEA.HI.X.SX32 R13, R0, UR46, 0x1, P0 ;  /* 0x0000002e000d7c11 */ /* 0x000fc800080f0eff */
[----:B------:R-:W-:Y:S02]  /*0650*/  LEA.HI.X R9, R12, R9, R13, 0x2, P2 ;  /* 0x000000090c097211 */ /* 0x000fe400010f140d */
[----:B------:R-:W-:-:S07]  /*0660*/  MOV R13, R0 ;  /* 0x00000000000d7202 */ /* 0x000fce0000000f00 */
.L_x_362:
[----:B------:R-:W-:Y:S02]  /*0670*/  IMAD.MOV.U32 R14, RZ, RZ, R8 ;  /* 0x000000ffff0e7224 */ /* 0x000fe400078e0008 */
[----:B------:R-:W-:-:S05]  /*0680*/  IMAD.MOV.U32 R15, RZ, RZ, R9 ;  /* 0x000000ffff0f7224 */ /* 0x000fca00078e0009 */
[----:B------:R-:W2:Y:S02]  /*0690*/  LDG.E R8, desc[UR36][R14.64] ;  /* 0x000000240e087981 */ /* 0x000ea4000c1e1900 */
[----:B--2---:R-:W-:-:S05]  /*06a0*/  FADD.FTZ R12, R5, R8 ;  /* 0x00000008050c7221 */ /* 0x004fca0000010000 */
[----:B------:R-:W-:-:S04]  /*06b0*/  FSETP.GT.FTZ.AND P0, PT, R12, RZ, PT ;  /* 0x000000ff0c00720b */ /* 0x000fc80003f14000 */
[----:B------:R-:W-:-:S13]  /*06c0*/  ISETP.EQ.OR P0, PT, R17, RZ, !P0 ;  /* 0x000000ff1100720c */ /* 0x000fda0004702670 */
[----:B------:R-:W2:Y:S01]  /*06d0*/  @!P0 LDG.E R8, desc[UR36][R6.64] ;  /* 0x0000002406088981 */ /* 0x000ea2000c1e1900 */
[----:B------:R-:W-:Y:S01]  /*06e0*/  IADD3 R10, R10, -0x1, RZ ;  /* 0xffffffff0a0a7810 */ /* 0x000fe20007ffe0ff */
[C---:B------:R-:W-:Y:S01]  /*06f0*/  IMAD.IADD R13, R2.reuse, 0x1, R13 ;  /* 0x00000001020d7824 */ /* 0x040fe200078e020d */
[----:B------:R-:W-:Y:S01]  /*0700*/  IADD3 R17, R2, R17, RZ ;  /* 0x0000001102117210 */ /* 0x000fe20007ffe0ff */
[----:B--2---:R-:W-:Y:S01]  /*0710*/  @!P0 FFMA.FTZ R11, R12, R8, R11 ;  /* 0x000000080c0b8223 */ /* 0x004fe2000001000b */
[----:B------:R-:W-:-:S04]  /*0720*/  IMAD.WIDE R8, R2, 0x4, R14 ;  /* 0x0000000402087825 */ /* 0x000fc800078e020e */
[----:B------:R0:W-:Y:S01]  /*0730*/  @!P0 STS [R4], R11 ;  /* 0x0000000b04008388 */ /* 0x0001e20000000800 */
[----:B------:R-:W-:-:S13]  /*0740*/  ISETP.NE.AND P0, PT, R10, RZ, PT ;  /* 0x000000ff0a00720c */ /* 0x000fda0003f05270 */
[----:B0-----:R-:W-:Y:S05]  /*0750*/  @P0 BRA `(.L_x_362) ;  /* 0xfffffffc00c40947 */ /* 0x001fea000383ffff */
.L_x_361:
[----:B------:R-:W-:Y:S05]  /*0760*/  BSYNC B0 ;  /* 0x0000000000007941 */ /* 0x000fea0003800000 */
.L_x_360:
[----:B------:R-:W-:Y:S04]  /*0770*/  BSSY B0, `(.L_x_363) ;  /* 0x000002b000007945 */ /* 0x000fe80003800000 */
[----:B------:R-:W-:Y:S05]  /*0780*/  @!P1 BRA `(.L_x_364) ;  /* 0x0000000000a49947 */ /* 0x000fea0003800000 */
.L_x_365:
        /* <DEDUP_REMOVED lines=30> */
[----:B------:R-:W-:Y:S01]  /*0970*/  IADD3 R13, R13, R2, RZ ;  /* 0x000000020d0d7210 */ /* 0x000fe20007ffe0ff */
[----:B--2---:R-:W-:-:S05]  /*0980*/  @!P0 FFMA.FTZ R11, R10, R8, R11 ;  /* 0x000000080a0b8223 */ /* 0x004fca000001000b */
[----:B------:R3:W-:Y:S02]  /*0990*/  @!P0 STS [R4], R11 ;  /* 0x0000000b04008388 */ /* 0x0007e40000000800 */
[----:B---3--:R-:W-:-:S05]  /*09a0*/  @!P1 FFMA.FTZ R11, R16, R12, R11 ;  /* 0x0000000c100b9223 */ /* 0x008fca000001000b */
[----:B------:R4:W-:Y:S02]  /*09b0*/  @!P1 STS [R4], R11 ;  /* 0x0000000b04009388 */ /* 0x0009e40000000800 */
[----:B----4-:R-:W-:-:S05]  /*09c0*/  @!P2 FFMA.FTZ R11, R18, R20, R11 ;  /* 0x00000014120ba223 */ /* 0x010fca000001000b */
[----:B------:R5:W-:Y:S02]  /*09d0*/  @!P2 STS [R4], R11 ;  /* 0x0000000b0400a388 */ /* 0x000be40000000800 */
[----:B-----5:R-:W-:-:S05]  /*09e0*/  @!P3 FFMA.FTZ R11, R22, R14, R11 ;  /* 0x0000000e160bb223 */ /* 0x020fca000001000b */
[----:B------:R0:W-:Y:S01]  /*09f0*/  @!P3 STS [R4], R11 ;  /* 0x0000000b0400b388 */ /* 0x0001e20000000800 */
[----:B------:R-:W-:-:S13]  /*0a00*/  ISETP.GE.AND P0, PT, R13, UR48, PT ;  /* 0x000000300d007c0c */ /* 0x000fda000bf06270 */
[----:B0-----:R-:W-:Y:S05]  /*0a10*/  @!P0 BRA `(.L_x_365) ;  /* 0xfffffffc005c8947 */ /* 0x001fea000383ffff */
.L_x_364:
[----:B------:R-:W-:Y:S05]  /*0a20*/  BSYNC B0 ;  /* 0x0000000000007941 */ /* 0x000fea0003800000 */
.L_x_363:
[----:B------:R-:W-:Y:S05]  /*0a30*/  BRA `(.L_x_358) ;  /* 0x0000000400087947 */ /* 0x000fea0003800000 */
.L_x_359:
        /* <DEDUP_REMOVED lines=13> */
.L_x_368:
        /* <DEDUP_REMOVED lines=10> */
[----:B------:R-:W-:-:S05]  /*0bb0*/  @!P0 FADD.FTZ R7, R7, R6 ;  /* 0x0000000607078221 */ /* 0x000fca0000010000 */
[----:B------:R0:W-:Y:S01]  /*0bc0*/  @!P0 STS [R4], R7 ;  /* 0x0000000704008388 */ /* 0x0001e20000000800 */
[----:B------:R-:W-:-:S13]  /*0bd0*/  ISETP.NE.AND P0, PT, R10, RZ, PT ;  /* 0x000000ff0a00720c */ /* 0x000fda0003f05270 */
[----:B0-----:R-:W-:Y:S05]  /*0be0*/  @P0 BRA `(.L_x_368) ;  /* 0xfffffffc00c80947 */ /* 0x001fea000383ffff */
.L_x_367:
[----:B------:R-:W-:Y:S05]  /*0bf0*/  BSYNC B0 ;  /* 0x0000000000007941 */ /* 0x000fea0003800000 */
.L_x_366:
[----:B------:R-:W-:Y:S05]  /*0c00*/  @!P1 BRA `(.L_x_358) ;  /* 0x0000000000949947 */ /* 0x000fea0003800000 */
.L_x_369:
        /* <DEDUP_REMOVED lines=22> */
[----:B-1----:R-:W-:Y:S01]  /*0d70*/  @!P1 FADD.FTZ R7, R7, R6 ;  /* 0x0000000607079221 */ /* 0x002fe20000010000 */
[C---:B------:R-:W-:Y:S01]  /*0d80*/  ISETP.EQ.OR P2, PT, R11.reuse, UR41, !P2 ;  /* 0x000000290b007c0c */ /* 0x040fe2000d742670 */
[----:B------:R-:W-:Y:S01]  /*0d90*/  IMAD.IADD R11, R11, 0x1, R2 ;  /* 0x000000010b0b7824 */ /* 0x000fe200078e0202 */
[----:B------:R-:W-:-:S02]  /*0da0*/  FSETP.GT.FTZ.AND P3, PT, R8, RZ, PT ;  /* 0x000000ff0800720b */ /* 0x000fc40003f74000 */
[----:B------:R0:W-:Y:S02]  /*0db0*/  @!P1 STS [R4], R7 ;  /* 0x0000000704009388 */ /* 0x0001e40000000800 */
[C---:B------:R-:W-:Y:S02]  /*0dc0*/  ISETP.EQ.OR P1, PT, R11.reuse, UR41, !P3 ;  /* 0x000000290b007c0c */ /* 0x040fe4000df22670 */
[----:B------:R-:W-:Y:S01]  /*0dd0*/  IADD3 R11, R11, R2, RZ ;  /* 0x000000020b0b7210 */ /* 0x000fe20007ffe0ff */
[----:B0-----:R-:W-:-:S05]  /*0de0*/  @!P0 FADD.FTZ R7, R7, R10 ;  /* 0x0000000a07078221 */ /* 0x001fca0000010000 */
[----:B------:R0:W-:Y:S01]  /*0df0*/  @!P0 STS [R4], R7 ;  /* 0x0000000704008388 */ /* 0x0001e20000000800 */
[----:B------:R-:W-:Y:S01]  /*0e00*/  ISETP.GE.AND P0, PT, R11, UR47, PT ;  /* 0x0000002f0b007c0c */ /* 0x000fe2000bf06270 */
[----:B0-----:R-:W-:-:S05]  /*0e10*/  @!P2 FADD.FTZ R7, R7, R18 ;  /* 0x000000120707a221 */ /* 0x001fca0000010000 */
[----:B------:R0:W-:Y:S02]  /*0e20*/  @!P2 STS [R4], R7 ;  /* 0x000000070400a388 */ /* 0x0001e40000000800 */
[----:B0-----:R-:W-:-:S05]  /*0e30*/  @!P1 FADD.FTZ R7, R7, R8 ;  /* 0x0000000807079221 */ /* 0x001fca0000010000 */
[----:B------:R1:W-:Y:S01]  /*0e40*/  @!P1 STS [R4], R7 ;  /* 0x0000000704009388 */ /* 0x0003e20000000800 */
[----:B------:R-:W-:Y:S05]  /*0e50*/  @!P0 BRA `(.L_x_369) ;  /* 0xfffffffc006c8947 */ /* 0x000fea000383ffff */
.L_x_358:
        /* <DEDUP_REMOVED lines=23> */
.L_x_374:
        /* <DEDUP_REMOVED lines=25> */
.L_x_373:
        /* <DEDUP_REMOVED lines=16> */
.L_x_375:
[----:B------:R-:W-:-:S13]  /*1260*/  ISETP.NE.OR P0, PT, R2, RZ, P0 ;  /* 0x000000ff0200720c */ /* 0x000fda0000705670 */
[----:B------:R-:W-:Y:S05]  /*1270*/  @!P0 BRA `(.L_x_371) ;  /* 0x0000000000288947 */ /* 0x000fea0003800000 */
.L_x_372:
        /* <DEDUP_REMOVED lines=10> */
.L_x_371:
[----:B------:R-:W-:-:S13]  /*1320*/  ISETP.NE.AND P0, PT, R21, RZ, PT ;  /* 0x000000ff1500720c */ /* 0x000fda0003f05270 */
[----:B------:R-:W-:Y:S05]  /*1330*/  @!P0 BRA `(.L_x_370) ;  /* 0x00000000001c8947 */ /* 0x000fea0003800000 */
[----:B------:R-:W-:-:S07]  /*1340*/  LEA R0, R0, R3, 0x2 ;  /* 0x0000000300007211 */ /* 0x000fce00078e10ff */
.L_x_376:
[----:B------:R0:W2:Y:S01]  /*1350*/  LDS R2, [R0] ;  /* 0x0000000000027984 */ /* 0x0000a20000000800 */
[----:B------:R-:W-:-:S05]  /*1360*/  VIADD R21, R21, 0xffffffff ;  /* 0xffffffff15157836 */ /* 0x000fca0000000000 */
[----:B------:R-:W-:Y:S02]  /*1370*/  ISETP.NE.AND P0, PT, R21, RZ, PT ;  /* 0x000000ff1500720c */ /* 0x000fe40003f05270 */
[----:B0-----:R-:W-:Y:S01]  /*1380*/  IADD3 R0, R0, 0x4, RZ ;  /* 0x0000000400007810 */ /* 0x001fe20007ffe0ff */
[----:B--2---:R-:W-:-:S10]  /*1390*/  FADD.FTZ R19, R2, R19 ;  /* 0x0000001302137221 */ /* 0x004fd40000010000 */
[----:B------:R-:W-:Y:S05]  /*13a0*/  @P0 BRA `(.L_x_376) ;  /* 0xfffffffc00e80947 */ /* 0x000fea000383ffff */
.L_x_370:
        /* <DEDUP_REMOVED lines=16> */
.L_x_377:
        /* <DEDUP_REMOVED lines=13> */
.L_x_447:


//--------------------- .text._ZN2at6native51_GLOBAL__N__eebb21b7_18_MultiMarginLoss_cu_b86932df30MultiMarginLoss_forward_kernelILi2EdEEvPT0_PKS3_PKlS6_iibS3_ --------------------------
	.section	.text._ZN2at6native51_GLOBAL__N__eebb21b7_18_MultiMarginLoss_cu_b86932df30MultiMarginLoss_forward_kernelILi2EdEEvPT0_PKS3_PKlS6_iibS3_,"ax",@progbits
	.align	128
.text._ZN2at6native51_GLOBAL__N__eebb21b7_18_MultiMarginLoss_cu_b86932df30MultiMarginLoss_forward_kernelILi2EdEEvPT0_PKS3_PKlS6_iibS3_:
        .type           _ZN2at6native51_GLOBAL__N__eebb21b7_18_MultiMarginLoss_cu_b86932df30MultiMarginLoss_forward_kernelILi2EdEEvPT0_PKS3_PKlS6_iibS3_,@function
        .size           _ZN2at6native51_GLOBAL__N__eebb21b7_18_MultiMarginLoss_cu_b86932df30MultiMarginLoss_forward_kernelILi2EdEEvPT0_PKS3_PKlS6_iibS3_,(.L_x_448 - _ZN2at6native51_GLOBAL__N__eebb21b7_18_MultiMarginLoss_cu_b86932df30MultiMarginLoss_forward_kernelILi2EdEEvPT0_PKS3_PKlS6_iibS3_)
        .other          _ZN2at6native51_GLOBAL__N__eebb21b7_18_MultiMarginLoss_cu_b86932df30MultiMarginLoss_forward_kernelILi2EdEEvPT0_PKS3_PKlS6_iibS3_,@"STO_CUDA_ENTRY STV_DEFAULT"
_ZN2at6native51_GLOBAL__N__eebb21b7_18_MultiMarginLoss_cu_b86932df30MultiMarginLoss_forward_kernelILi2EdEEvPT0_PKS3_PKlS6_iibS3_:
        /* <DEDUP_REMOVED lines=28> */
[----:B------:R-:W-:Y:S01]  /*01c0*/  IMAD.U32 R5, RZ, RZ, UR5 ;  /* 0x00000005ff057e24 */ /* 0x000fe2000f8e00ff */
[----:B------:R-:W-:Y:S01]  /*01d0*/  ULDC.64 UR4, c[0x4][0x128] ;  /* 0x01004a0000047ab9 */ /* 0x000fe20000000a00 */
[----:B------:R-:W-:Y:S02]  /*01e0*/  IMAD.U32 R10, RZ, RZ, UR6 ;  /* 0x00000006ff0a7e24 */ /* 0x000fe4000f8e00ff */
[----:B------:R-:W-:Y:S02]  /*01f0*/  IMAD.U32 R6, RZ, RZ, UR4 ;  /* 0x00000004ff067e24 */ /* 0x000fe4000f8e00ff */
[----:B------:R-:W-:-:S02]  /*0200*/  IMAD.U32 R7, RZ, RZ, UR5 ;  /* 0x00000005ff077e24 */ /* 0x000fc4000f8e00ff */
[----:B------:R-:W-:Y:S02]  /*0210*/  IMAD.U32 R11, RZ, RZ, UR7 ;  /* 0x00000007ff0b7e24 */ /* 0x000fe4000f8e00ff */
[----:B------:R-:W-:Y:S02]  /*0220*/  IMAD.MOV.U32 R8, RZ, RZ, 0x22 ;  /* 0x00000022ff087424 */ /* 0x000fe400078e00ff */
[----:B------:R-:W-:Y:S02]  /*0230*/  IMAD.MOV.U32 R12, RZ, RZ, 0x1 ;  /* 0x00000001ff0c7424 */ /* 0x000fe400078e00ff */
[----:B0-----:R-:W-:-:S07]  /*0240*/  IMAD.MOV.U32 R13, RZ, RZ, RZ ;  /* 0x000000ffff0d7224 */ /* 0x001fce00078e00ff */
[----:B------:R-:W-:-:S07]  /*0250*/  LEPC R20, `(.L_x_378) ;  /* 0x000000001014794e */ /* 0x000fce0000000000 */
[----:B-1----:R-:W-:Y:S05]  /*0260*/  CALL.ABS.NOINC R2 ;  /* 0x0000000002007343 */ /* 0x002fea0003c00000 */
.L_x_378:
[----:B------:R-:W0:Y:S01]  /*0270*/  S2R R2, SR_CgaCtaId ;  /* 0x0000000000027919 */ /* 0x000e220000008800 */
[----:B------:R-:W1:Y:S01]  /*0280*/  LDC R11, c[0x0][0x234] ;  /* 0x00008d00ff0b7b82 */ /* 0x000e620000000800 */
[----:B------:R-:W-:Y:S01]  /*0290*/  MOV R17, 0x400 ;  /* 0x0000040000117802 */ /* 0x000fe20000000f00 */
[----:B------:R-:W1:Y:S06]  /*02a0*/  S2R R0, SR_TID.X ;  /* 0x0000000000007919 */ /* 0x000e6c0000002100 */
[----:B------:R-:W2:Y:S01]  /*02b0*/  LDC R5, c[0x0][RZ] ;  /* 0x00000000ff057b82 */ /* 0x000ea20000000800 */
[----:B0-----:R-:W-:-:S02]  /*02c0*/  LEA R17, R2, R17, 0x18 ;  /* 0x0000001102117211 */ /* 0x001fc400078ec0ff */
[----:B-1----:R-:W-:-:S03]  /*02d0*/  ISETP.GE.AND P0, PT, R0, R11, PT ;  /* 0x0000000b0000720c */ /* 0x002fc60003f06270 */
[----:B------:R-:W-:-:S05]  /*02e0*/  IMAD R25, R0, 0x8, R17 ;  /* 0x0000000800197824 */ /* 0x000fca00078e0211 */
[----:B------:R0:W-:Y:S05]  /*02f0*/  STS.64 [R25], RZ ;  /* 0x000000ff19007388 */ /* 0x0001ea0000000a00 */
[----:B--2---:R-:W-:Y:S05]  /*0300*/  @P0 BRA `(.L_x_379) ;  /* 0x0000000800e80947 */ /* 0x004fea0003800000 */
[----:B------:R-:W1:Y:S01]  /*0310*/  LDC.64 R12, c[0x0][0x218] ;  /* 0x00008600ff0c7b82 */ /* 0x000e620000000a00 */
[----:B------:R-:W-:Y:S02]  /*0320*/  USHF.R.S32.HI UR4, URZ, 0x1f, UR41 ;  /* 0x0000001f3f047899 */ /* 0x000fe40008011429 */
[----:B------:R-:W-:Y:S01]  /*0330*/  UIADD3 UR5, UP0, UR38, UR41, URZ ;  /* 0x0000002926057290 */ /* 0x000fe2000ff1e03f */
[----:B------:R-:W2:Y:S01]  /*0340*/  I2F.U32.RP R8, R5 ;  /* 0x0000000500087306 */ /* 0x000ea20000209000 */
[----:B------:R-:W-:Y:S01]  /*0350*/  ISETP.NE.U32.AND P2, PT, R5, RZ, PT ;  /* 0x000000ff0500720c */ /* 0x000fe20003f45070 */
[----:B------:R-:W-:Y:S01]  /*0360*/  ULDC.64 UR8, c[0x0][0x240] ;  /* 0x0000900000087ab9 */ /* 0x000fe20000000a00 */
[----:B------:R-:W-:Y:S02]  /*0370*/  UIADD3.X UR6, UR46, UR4, URZ, UP0, !UPT ;  /* 0x000000042e067290 */ /* 0x000fe400087fe43f */
[----:B------:R-:W-:-:S04]  /*0380*/  IMAD.U32 R2, RZ, RZ, UR5 ;  /* 0x00000005ff027e24 */ /* 0x000fc8000f8e00ff */
[----:B------:R-:W-:Y:S01]  /*0390*/  IMAD.U32 R3, RZ, RZ, UR6 ;  /* 0x00000006ff037e24 */ /* 0x000fe2000f8e00ff */
[----:B------:R-:W-:Y:S01]  /*03a0*/  ULDC.64 UR6, c[0x0][0x228] ;  /* 0x00008a0000067ab9 */ /* 0x000fe20000000a00 */
[----:B-1----:R-:W-:-:S04]  /*03b0*/  LEA R6, P0, R2, R12, 0x3 ;  /* 0x0000000c02067211 */ /* 0x002fc800078018ff */
[----:B------:R-:W-:-:S06]  /*03c0*/  LEA.HI.X R7, R2, R13, R3, 0x3, P0 ;  /* 0x0000000d02077211 */ /* 0x000fcc00000f1c03 */
[----:B------:R-:W3:Y:S01]  /*03d0*/  LDG.E.64 R6, desc[UR36][R6.64] ;  /* 0x0000002406067981 */ /* 0x000ee2000c1e1b00 */
[----:B--2---:R-:W1:Y:S02]  /*03e0*/  MUFU.RCP R8, R8 ;  /* 0x0000000800087308 */ /* 0x004e640000001000 */
[----:B-1----:R-:W-:-:S06]  /*03f0*/  VIADD R2, R8, 0xffffffe ;  /* 0x0ffffffe08027836 */ /* 0x002fcc0000000000 */
[----:B------:R1:W2:Y:S02]  /*0400*/  F2I.FTZ.U32.TRUNC.NTZ R3, R2 ;  /* 0x0000000200037305 */ /* 0x0002a4000021f000 */
[----:B-1----:R-:W-:Y:S02]  /*0410*/  IMAD.MOV.U32 R2, RZ, RZ, RZ ;  /* 0x000000ffff027224 */ /* 0x002fe400078e00ff */
[----:B--2---:R-:W-:-:S04]  /*0420*/  IMAD.MOV R4, RZ, RZ, -R3 ;  /* 0x000000ffff047224 */ /* 0x004fc800078e0a03 */
[----:B------:R-:W-:Y:S01]  /*0430*/  IMAD R9, R4, R5, RZ ;  /* 0x0000000504097224 */ /* 0x000fe200078e02ff */
[----:B------:R-:W-:-:S03]  /*0440*/  LOP3.LUT R4, RZ, R0, RZ, 0x33, !PT ;  /* 0x00000000ff047212 */ /* 0x000fc600078e33ff */
[----:B------:R-:W-:-:S04]  /*0450*/  IMAD.HI.U32 R3, R3, R9, R2 ;  /* 0x0000000903037227 */ /* 0x000fc800078e0002 */
[----:B------:R-:W-:-:S04]  /*0460*/  IMAD.IADD R4, R4, 0x1, R11 ;  /* 0x0000000104047824 */ /* 0x000fc800078e020b */
        /* <DEDUP_REMOVED lines=13> */
[----:B---3--:R-:W-:Y:S01]  /*0540*/  DADD R6, -R6, UR8 ;  /* 0x0000000806067e29 */ /* 0x008fe20008000100 */
[----:B------:R-:W-:Y:S10]  /*0550*/  @!P0 BRA `(.L_x_380) ;  /* 0x00000004004c8947 */ /* 0x000ff40003800000 */
[----:B------:R-:W-:Y:S01]  /*0560*/  ISETP.NE.AND P0, PT, R10, RZ, PT ;  /* 0x000000ff0a00720c */ /* 0x000fe20003f05270 */
[----:B------:R-:W-:Y:S01]  /*0570*/  ULEA UR5, UP0, UR41, UR6, 0x3 ;  /* 0x0000000629057291 */ /* 0x000fe2000f80183f */
[----:B------:R-:W-:Y:S01]  /*0580*/  BSSY B0, `(.L_x_381) ;  /* 0x000001f000007945 */ /* 0x000fe20003800000 */
[----:B------:R-:W-:Y:S01]  /*0590*/  ISETP.GE.U32.AND P1, PT, R3, 0x3, PT ;  /* 0x000000030300780c */ /* 0x000fe20003f26070 */
[----:B------:R-:W-:Y:S01]  /*05a0*/  IMAD.MOV.U32 R4, RZ, RZ, R0 ;  /* 0x000000ffff047224 */ /* 0x000fe200078e0000 */
[----:B------:R-:W-:Y:S01]  /*05b0*/  ULEA.HI.X UR4, UR41, UR7, UR4, 0x3, UP0 ;  /* 0x0000000729047291 */ /* 0x000fe200080f1c04 */
[----:B------:R-:W-:Y:S01]  /*05c0*/  CS2R R2, SRZ ;  /* 0x0000000000027805 */ /* 0x000fe2000001ff00 */
[----:B------:R-:W-:-:S04]  /*05d0*/  IMAD.U32 R8, RZ, RZ, UR5 ;  /* 0x00000005ff087e24 */ /* 0x000fc8000f8e00ff */
[----:B------:R-:W-:Y:S02]  /*05e0*/  IMAD.U32 R9, RZ, RZ, UR4 ;  /* 0x00000004ff097e24 */ /* 0x000fe4000f8e00ff */
[----:B------:R-:W-:Y:S05]  /*05f0*/  @!P0 BRA `(.L_x_382) ;  /* 0x00000000005c8947 */ /* 0x000fea0003800000 */
[C---:B------:R-:W-:Y:S01]  /*0600*/  IADD3 R2, P0, R0.reuse, UR38, RZ ;  /* 0x0000002600027c10 */ /* 0x040fe2000ff1e0ff */
[----:B------:R-:W-:Y:S02]  /*0610*/  VIADD R14, R0, -UR41 ;  /* 0x80000029000e7c36 */ /* 0x000fe40008000000 */
[----:B------:R-:W-:Y:S01]  /*0620*/  IMAD.MOV.U32 R4, RZ, RZ, R0 ;  /* 0x000000ffff047224 */ /* 0x000fe200078e0000 */
[----:B------:R-:W-:Y:S02]  /*0630*/  LEA R12, P2, R2, R12, 0x3 ;  /* 0x0000000c020c7211 */ /* 0x000fe400078418ff */
[----:B------:R-:W-:-:S04]  /*0640*/  LEA.HI.X.SX32 R3, R0, UR46, 0x1, P0 ;  /* 0x0000002e00037c11 */ /* 0x000fc800080f0eff */
[----:B------:R-:W-:Y:S02]  /*0650*/  LEA.HI.X R13, R2, R13, R3, 0x3, P2 ;  /* 0x0000000d020d7211 */ /* 0x000fe400010f1c03 */
[----:B------:R-:W-:-:S07]  /*0660*/  CS2R R2, SRZ ;  /* 0x0000000000027805 */ /* 0x000fce000001ff00 */
.L_x_383:
[----:B------:R-:W2:Y:S02]  /*0670*/  LDG.E.64 R18, desc[UR36][R12.64] ;  /* 0x000000240c127981 */ /* 0x000ea4000c1e1b00 */
[----:B--2---:R-:W-:-:S08]  /*0680*/  DADD R18, R6, R18 ;  /* 0x0000000006127229 */ /* 0x004fd00000000012 */
[----:B------:R-:W-:-:S06]  /*0690*/  DSETP.GT.AND P0, PT, R18, RZ, PT ;  /* 0x000000ff1200722a */ /* 0x000fcc0003f04000 */
[----:B------:R-:W-:-:S13]  /*06a0*/  ISETP.EQ.OR P0, PT, R14, RZ, !P0 ;  /* 0x000000ff0e00720c */ /* 0x000fda0004702670 */
[----:B------:R-:W2:Y:S01]  /*06b0*/  @!P0 LDG.E.64 R20, desc[UR36][R8.64] ;  /* 0x0000002408148981 */ /* 0x000ea2000c1e1b00 */
[----:B------:R-:W-:Y:S01]  /*06c0*/  @!P0 DMUL R18, R18, R18 ;  /* 0x0000001212128228 */ /* 0x000fe20000000000 */
[----:B------:R-:W-:Y:S02]  /*06d0*/  VIADD R10, R10, 0xffffffff ;  /* 0xffffffff0a0a7836 */ /* 0x000fe40000000000 */
[C---:B------:R-:W-:Y:S02]  /*06e0*/  IMAD.IADD R4, R5.reuse, 0x1, R4 ;  /* 0x0000000105047824 */ /* 0x040fe400078e0204 */
[----:B------:R-:W-:-:S03]  /*06f0*/  IMAD.IADD R14, R5, 0x1, R14 ;  /* 0x00000001050e7824 */ /* 0x000fc600078e020e */
[----:B--2---:R-:W-:Y:S01]  /*0700*/  @!P0 DFMA R2, R18, R20, R2 ;  /* 0x000000141202822b */ /* 0x004fe20000000002 */
[----:B------:R-:W-:-:S04]  /*0710*/  IMAD.WIDE R18, R5, 0x8, R12 ;  /* 0x0000000805127825 */ /* 0x000fc800078e020c */
[----:B------:R-:W-:Y:S02]  /*0720*/  IMAD.MOV.U32 R12, RZ, RZ, R18 ;  /* 0x000000ffff0c7224 */ /* 0x000fe400078e0012 */
[----:B------:R1:W-:Y:S01]  /*0730*/  @!P0 STS.64 [R25], R2 ;  /* 0x0000000219008388 */ /* 0x0003e20000000a00 */
[----:B------:R-:W-:Y:S01]  /*0740*/  ISETP.NE.AND P0, PT, R10, RZ, PT ;  /* 0x000000ff0a00720c */ /* 0x000fe20003f05270 */
[----:B------:R-:W-:-:S12]  /*0750*/  IMAD.MOV.U32 R13, RZ, RZ, R19 ;  /* 0x000000ffff0d7224 */ /* 0x000fd800078e0013 */
[----:B-1----:R-:W-:Y:S05]  /*0760*/  @P0 BRA `(.L_x_383) ;  /* 0xfffffffc00c00947 */ /* 0x002fea000383ffff */
.L_x_382:
[----:B------:R-:W-:Y:S05]  /*0770*/  BSYNC B0 ;  /* 0x0000000000007941 */ /* 0x000fea0003800000 */
.L_x_381:
[----:B------:R-:W-:Y:S04]  /*0780*/  BSSY B0, `(.L_x_384) ;  /* 0x000002f000007945 */ /* 0x000fe80003800000 */
[----:B------:R-:W-:Y:S05]  /*0790*/  @!P1 BRA `(.L_x_385) ;  /* 0x0000000000b49947 */ /* 0x000fea0003800000 */
.L_x_386:
[----:B------:R-:W-:-:S04]  /*07a0*/  IADD3 R10, P0, R4, UR38, RZ ;  /* 0x00000026040a7c10 */ /* 0x000fc8000ff1e0ff */
[----:B------:R-:W-:Y:S02]  /*07b0*/  LEA.HI.X.SX32 R11, R4, UR46, 0x1, P0 ;  /* 0x0000002e040b7c11 */ /* 0x000fe400080f0eff */
[----:B------:R-:W-:-:S04]  /*07c0*/  LEA R26, P0, R10, UR44, 0x3 ;  /* 0x0000002c0a1a7c11 */ /* 0x000fc8000f8018ff */
[----:B------:R-:W-:-:S05]  /*07d0*/  LEA.HI.X R27, R10, UR45, R11, 0x3, P0 ;  /* 0x0000002d0a1b7c11 */ /* 0x000fca00080f1c0b */
[----:B------:R-:W2:Y:S01]  /*07e0*/  LDG.E.64 R22, desc[UR36][R26.64] ;  /* 0x000000241a167981 */ /* 0x000ea2000c1e1b00 */
[----:B------:R-:W-:-:S05]  /*07f0*/  IMAD.WIDE R28, R5, 0x8, R26 ;  /* 0x00000008051c7825 */ /* 0x000fca00078e021a */
[----:B------:R-:W3:Y:S01]  /*0800*/  LDG.E.64 R10, desc[UR36][R28.64] ;  /* 0x000000241c0a7981 */ /* 0x000ee2000c1e1b00 */
[----:B------:R-:W-:-:S05]  /*0810*/  IMAD.WIDE R18, R5, 0x8, R28 ;  /* 0x0000000805127825 */ /* 0x000fca00078e021c */
[----:B-1----:R1:W4:Y:S02]  /*0820*/  LDG.E.64 R14, desc[UR36][R18.64] ;  /* 0x00000024120e7981 */ /* 0x002324000c1e1b00 */
[----:B-1----:R-:W-:-:S05]  /*0830*/  IMAD.WIDE R18, R5, 0x8, R18 ;  /* 0x0000000805127825 */ /* 0x002fca00078e0212 */
[----:B------:R-:W5:Y:S01]  /*0840*/  LDG.E.64 R12, desc[UR36][R18.64] ;  /* 0x00000024120c7981 */ /* 0x000f62000c1e1b00 */
[----:B--2---:R-:W-:-:S08]  /*0850*/  DADD R22, R6, R22 ;  /* 0x0000000006167229 */ /* 0x004fd00000000016 */
[----:B------:R-:W-:-:S06]  /*0860*/  DSETP.GT.AND P0, PT, R22, RZ, PT ;  /* 0x000000ff1600722a */ /* 0x000fcc0003f04000 */
[----:B------:R-:W-:-:S13]  /*0870*/  ISETP.EQ.OR P0, PT, R4, UR41, !P0 ;  /* 0x0000002904007c0c */ /* 0x000fda000c702670 */
[----:B------:R-:W2:Y:S01]  /*0880*/  @!P0 LDG.E.64 R20, desc[UR36][R8.64] ;  /* 0x0000002408148981 */ /* 0x000ea2000c1e1b00 */
[C---:B---3--:R-:W-:Y:S01]  /*0890*/  DADD R10, R6.reuse, R10 ;  /* 0x00000000060a7229 */ /* 0x048fe2000000000a */
[----:B------:R-:W-:Y:S01]  /*08a0*/  IMAD.IADD R4, R5, 0x1, R4 ;  /* 0x0000000105047824 */ /* 0x000fe200078e0204 */
[----:B----4-:R-:W-:-:S06]  /*08b0*/  DADD R14, R6, R14 ;  /* 0x00000000060e7229 */ /* 0x010fcc000000000e */
[----:B------:R-:W-:Y:S02]  /*08c0*/  DSETP.GT.AND P1, PT, R10, RZ, PT ;  /* 0x000000ff0a00722a */ /* 0x000fe40003f24000 */
[----:B------:R-:W-:Y:S02]  /*08d0*/  DSETP.GT.AND P2, PT, R14, RZ, PT ;  /* 0x000000ff0e00722a */ /* 0x000fe40003f44000 */
[----:B-----5:R-:W-:Y:S02]  /*08e0*/  DADD R12, R6, R12 ;  /* 0x00000000060c7229 */ /* 0x020fe4000000000c */
[C---:B------:R-:W-:Y:S01]  /*08f0*/  ISETP.EQ.OR P1, PT, R4.reuse, UR41, !P1 ;  /* 0x0000002904007c0c */ /* 0x040fe2000cf22670 */
[----:B------:R-:W-:-:S05]  /*0900*/  IMAD.IADD R4, R4, 0x1, R5 ;  /* 0x0000000104047824 */ /* 0x000fca00078e0205 */
[C---:B------:R-:W-:Y:S01]  /*0910*/  ISETP.EQ.OR P2, PT, R4.reuse, UR41, !P2 ;  /* 0x0000002904007c0c */ /* 0x040fe2000d742670 */
[----:B------:R-:W-:Y:S01]  /*0920*/  DSETP.GT.AND P3, PT, R12, RZ, PT ;  /* 0x000000ff0c00722a */ /* 0x000fe20003f64000 */
[----:B------:R-:W-:-:S05]  /*0930*/  IMAD.IADD R4, R4, 0x1, R5 ;  /* 0x0000000104047824 */ /* 0x000fca00078e0205 */
[----:B------:R-:W3:Y:S01]  /*0940*/  @!P1 LDG.E.64 R18, desc[UR36][R8.64] ;  /* 0x0000002408129981 */ /* 0x000ee2000c1e1b00 */
[----:B------:R-:W-:Y:S01]  /*0950*/  ISETP.EQ.OR P3, PT, R4, UR41, !P3 ;  /* 0x0000002904007c0c */ /* 0x000fe2000df62670 */
[----:B------:R-:W-:-:S04]  /*0960*/  @!P0 DMUL R22, R22, R22 ;  /* 0x0000001616168228 */ /* 0x000fc80000000000 */
[----:B------:R-:W4:Y:S04]  /*0970*/  @!P2 LDG.E.64 R26, desc[UR36][R8.64] ;  /* 0x00000024081aa981 */ /* 0x000f28000c1e1b00 */
[----:B--2---:R-:W-:-:S04]  /*0980*/  @!P0 DFMA R2, R22, R20, R2 ;  /* 0x000000141602822b */ /* 0x004fc80000000002 */
[----:B------:R-:W2:Y:S01]  /*0990*/  @!P3 LDG.E.64 R20, desc[UR36][R8.64] ;  /* 0x000000240814b981 */ /* 0x000ea2000c1e1b00 */
[----:B------:R-:W-:Y:S02]  /*09a0*/  @!P1 DMUL R10, R10, R10 ;  /* 0x0000000a0a0a9228 */ /* 0x000fe40000000000 */
[----:B------:R-:W-:Y:S01]  /*09b0*/  @!P2 DMUL R14, R14, R14 ;  /* 0x0000000e0e0ea228 */ /* 0x000fe20000000000 */
[----:B------:R3:W-:Y:S01]  /*09c0*/  @!P0 STS.64 [R25], R2 ;  /* 0x0000000219008388 */ /* 0x0007e20000000a00 */
[----:B------:R-:W-:-:S04]  /*09d0*/  @!P3 DMUL R12, R12, R12 ;  /* 0x0000000c0c0cb228 */ /* 0x000fc80000000000 */
[----:B---3--:R-:W-:-:S07]  /*09e0*/  @!P1 DFMA R2, R18, R10, R2 ;  /* 0x0000000a1202922b */ /* 0x008fce0000000002 */
[----:B------:R4:W-:Y:S02]  /*09f0*/  @!P1 STS.64 [R25], R2 ;  /* 0x0000000219009388 */ /* 0x0009e40000000a00 */
[----:B----4-:R-:W-:-:S07]  /*0a00*/  @!P2 DFMA R2, R26, R14, R2 ;  /* 0x0000000e1a02a22b */ /* 0x010fce0000000002 */
[----:B------:R2:W-:Y:S01]  /*0a10*/  @!P2 STS.64 [R25], R2 ;  /* 0x000000021900a388 */ /* 0x0005e20000000a00 */
[----:B------:R-:W-:-:S05]  /*0a20*/  IMAD.IADD R4, R4, 0x1, R5 ;  /* 0x0000000104047824 */ /* 0x000fca00078e0205 */
[----:B------:R-:W-:Y:S01]  /*0a30*/  ISETP.GE.AND P0, PT, R4, UR48, PT ;  /* 0x0000003004007c0c */ /* 0x000fe2000bf06270 */
[----:B--2---:R-:W-:-:S07]  /*0a40*/  @!P3 DFMA R2, R20, R12, R2 ;  /* 0x0000000c1402b22b */ /* 0x004fce0000000002 */
[----:B------:R1:W-:Y:S05]  /*0a50*/  @!P3 STS.64 [R25], R2 ;  /* 0x000000021900b388 */ /* 0x0003ea0000000a00 */
[----:B------:R-:W-:Y:S05]  /*0a60*/  @!P0 BRA `(.L_x_386) ;  /* 0xfffffffc004c8947 */ /* 0x000fea000383ffff */
.L_x_385:
[----:B------:R-:W-:Y:S05]  /*0a70*/  BSYNC B0 ;  /* 0x0000000000007941 */ /* 0x000fea0003800000 */
.L_x_384:
[----:B------:R-:W-:Y:S05]  /*0a80*/  BRA `(.L_x_379) ;  /* 0x0000000400087947 */ /* 0x000fea0003800000 */
.L_x_380:
[----:B------:R-:W-:Y:S01]  /*0a90*/  ISETP.NE.AND P0, PT, R10, RZ, PT ;  /* 0x000000ff0a00720c */ /* 0x000fe20003f05270 */
[----:B------:R-:W-:Y:S01]  /*0aa0*/  BSSY B0, `(.L_x_387) ;  /* 0x000001a000007945 */ /* 0x000fe20003800000 */
[----:B------:R-:W-:Y:S01]  /*0ab0*/  ISETP.GE.U32.AND P1, PT, R3, 0x3, PT ;  /* 0x000000030300780c */ /* 0x000fe20003f26070 */
[----:B------:R-:W-:Y:S01]  /*0ac0*/  IMAD.MOV.U32 R4, RZ, RZ, R0 ;  /* 0x000000ffff047224 */ /* 0x000fe200078e0000 */
[----:B------:R-:W-:-:S09]  /*0ad0*/  CS2R R2, SRZ ;  /* 0x0000000000027805 */ /* 0x000fd2000001ff00 */
[----:B------:R-:W-:Y:S05]  /*0ae0*/  @!P0 BRA `(.L_x_388) ;  /* 0x0000000000548947 */ /* 0x000fea0003800000 */
[C---:B------:R-:W-:Y:S01]  /*0af0*/  IADD3 R9, P0, R0.reuse, UR38, RZ ;  /* 0x0000002600097c10 */ /* 0x040fe2000ff1e0ff */
[C---:B------:R-:W-:Y:S02]  /*0b00*/  VIADD R14, R0.reuse, -UR41 ;  /* 0x80000029000e7c36 */ /* 0x040fe40008000000 */
[----:B------:R-:W-:Y:S01]  /*0b10*/  IMAD.MOV.U32 R4, RZ, RZ, R0 ;  /* 0x000000ffff047224 */ /* 0x000fe200078e0000 */
[----:B------:R-:W-:Y:S02]  /*0b20*/  LEA R8, P2, R9, R12, 0x3 ;  /* 0x0000000c09087211 */ /* 0x000fe400078418ff */
[----:B------:R-:W-:-:S04]  /*0b30*/  LEA.HI.X.SX32 R2, R0, UR46, 0x1, P0 ;  /* 0x0000002e00027c11 */ /* 0x000fc800080f0eff */
[----:B------:R-:W-:Y:S02]  /*0b40*/  LEA.HI.X R9, R9, R13, R2, 0x3, P2 ;  /* 0x0000000d09097211 */ /* 0x000fe400010f1c02 */
[----:B------:R-:W-:-:S07]  /*0b50*/  CS2R R2, SRZ ;  /* 0x0000000000027805 */ /* 0x000fce000001ff00 */
.L_x_389:
[----:B------:R-:W-:Y:S02]  /*0b60*/  IMAD.MOV.U32 R12, RZ, RZ, R8 ;  /* 0x000000ffff0c7224 */ /* 0x000fe400078e0008 */
[----:B------:R-:W-:-:S05]  /*0b70*/  IMAD.MOV.U32 R13, RZ, RZ, R9 ;  /* 0x000000ffff0d7224 */ /* 0x000fca00078e0009 */
[----:B------:R-:W2:Y:S01]  /*0b80*/  LDG.E.64 R8, desc[UR36][R12.64] ;  /* 0x000000240c087981 */ /* 0x000ea2000c1e1b00 */
[----:B------:R-:W-:Y:S02]  /*0b90*/  VIADD R10, R10, 0xffffffff ;  /* 0xffffffff0a0a7836 */ /* 0x000fe40000000000 */
[----:B------:R-:W-:Y:S01]  /*0ba0*/  IMAD.IADD R4, R5, 0x1, R4 ;  /* 0x0000000105047824 */ /* 0x000fe200078e0204 */
[----:B--2---:R-:W-:-:S08]  /*0bb0*/  DADD R8, R6, R8 ;  /* 0x0000000006087229 */ /* 0x004fd00000000008 */
[----:B------:R-:W-:-:S06]  /*0bc0*/  DSETP.GT.AND P0, PT, R8, RZ, PT ;  /* 0x000000ff0800722a */ /* 0x000fcc0003f04000 */
[----:B------:R-:W-:Y:S01]  /*0bd0*/  ISETP.EQ.OR P0, PT, R14, RZ, !P0 ;  /* 0x000000ff0e00720c */ /* 0x000fe20004702670 */
[----:B------:R-:W-:-:S12]  /*0be0*/  IMAD.IADD R14, R5, 0x1, R14 ;  /* 0x00000001050e7824 */ /* 0x000fd800078e020e */
[----:B------:R-:W-:Y:S01]  /*0bf0*/  @!P0 DFMA R2, R8, R8, R2 ;  /* 0x000000080802822b */ /* 0x000fe20000000002 */
[----:B------:R-:W-:-:S06]  /*0c00*/  IMAD.WIDE R8, R5, 0x8, R12 ;  /* 0x0000000805087825 */ /* 0x000fcc00078e020c */
[----:B------:R1:W-:Y:S01]  /*0c10*/  @!P0 STS.64 [R25], R2 ;  /* 0x0000000219008388 */ /* 0x0003e20000000a00 */
[----:B------:R-:W-:-:S13]  /*0c20*/  ISETP.NE.AND P0, PT, R10, RZ, PT ;  /* 0x000000ff0a00720c */ /* 0x000fda0003f05270 */
[----:B-1----:R-:W-:Y:S05]  /*0c30*/  @P0 BRA `(.L_x_389) ;  /* 0xfffffffc00c80947 */ /* 0x002fea000383ffff */
.L_x_388:
[----:B------:R-:W-:Y:S05]  /*0c40*/  BSYNC B0 ;  /* 0x0000000000007941 */ /* 0x000fea0003800000 */
.L_x_387:
[----:B------:R-:W-:Y:S05]  /*0c50*/  @!P1 BRA `(.L_x_379) ;  /* 0x0000000000949947 */ /* 0x000fea0003800000 */
.L_x_390:
        /* <DEDUP_REMOVED lines=8> */
[----:B------:R-:W4:Y:S01]  /*0ce0*/  LDG.E.64 R12, desc[UR36][R22.64] ;  /* 0x00000024160c7981 */ /* 0x000f22000c1e1b00 */
[----:B------:R-:W-:-:S06]  /*0cf0*/  IMAD.WIDE R14, R5, 0x8, R22 ;  /* 0x00000008050e7825 */ /* 0x000fcc00078e0216 */
[----:B------:R-:W5:Y:S01]  /*0d00*/  LDG.E.64 R14, desc[UR36][R14.64] ;  /* 0x000000240e0e7981 */ /* 0x000f62000c1e1b00 */
[C---:B--2---:R-:W-:Y:S02]  /*0d10*/  DADD R8, R6.reuse, R8 ;  /* 0x0000000006087229 */ /* 0x044fe40000000008 */
[----:B---3--:R-:W-:-:S06]  /*0d20*/  DADD R10, R6, R10 ;  /* 0x00000000060a7229 */ /* 0x008fcc000000000a */
[----:B------:R-:W-:Y:S02]  /*0d30*/  DSETP.GT.AND P1, PT, R8, RZ, PT ;  /* 0x000000ff0800722a */ /* 0x000fe40003f24000 */
[----:B----4-:R-:W-:-:S04]  /*0d40*/  DADD R12, R6, R12 ;  /* 0x00000000060c7229 */ /* 0x010fc8000000000c */
[----:B------:R-:W-:Y:S01]  /*0d50*/  ISETP.EQ.OR P1, PT, R4, UR41, !P1 ;  /* 0x0000002904007c0c */ /* 0x000fe2000cf22670 */
[----:B------:R-:W-:Y:S01]  /*0d60*/  DSETP.GT.AND P0, PT, R10, RZ, PT ;  /* 0x000000ff0a00722a */ /* 0x000fe20003f04000 */
[----:B------:R-:W-:Y:S01]  /*0d70*/  IMAD.IADD R4, R5, 0x1, R4 ;  /* 0x0000000105047824 */ /* 0x000fe200078e0204 */
[----:B-----5:R-:W-:-:S04]  /*0d80*/  DADD R18, R6, R14 ;  /* 0x0000000006127229 */ /* 0x020fc8000000000e */
[C---:B------:R-:W-:Y:S01]  /*0d90*/  ISETP.EQ.OR P0, PT, R4.reuse, UR41, !P0 ;  /* 0x0000002904007c0c */ /* 0x040fe2000c702670 */
[----:B------:R-:W-:Y:S01]  /*0da0*/  DSETP.GT.AND P2, PT, R12, RZ, PT ;  /* 0x000000ff0c00722a */ /* 0x000fe20003f44000 */
[----:B------:R-:W-:-:S04]  /*0db0*/  IMAD.IADD R4, R4, 0x1, R5 ;  /* 0x0000000104047824 */ /* 0x000fc800078e0205 */
[----:B-1----:R-:W-:Y:S01]  /*0dc0*/  @!P1 DFMA R2, R8, R8, R2 ;  /* 0x000000080802922b */ /* 0x002fe20000000002 */
[C---:B------:R-:W-:Y:S01]  /*0dd0*/  ISETP.EQ.OR P2, PT, R4.reuse, UR41, !P2 ;  /* 0x0000002904007c0c */ /* 0x040fe2000d742670 */
[----:B------:R-:W-:Y:S01]  /*0de0*/  DSETP.GT.AND P3, PT, R18, RZ, PT ;  /* 0x000000ff1200722a */ /* 0x000fe20003f64000 */
[----:B------:R-:W-:-:S04]  /*0df0*/  IMAD.IADD R4, R4, 0x1, R5 ;  /* 0x0000000104047824 */ /* 0x000fc800078e0205 */
[----:B------:R1:W-:Y:S01]  /*0e00*/  @!P1 STS.64 [R25], R2 ;  /* 0x0000000219009388 */ /* 0x0003e20000000a00 */
[C---:B------:R-:W-:Y:S01]  /*0e10*/  ISETP.EQ.OR P1, PT, R4.reuse, UR41, !P3 ;  /* 0x0000002904007c0c */ /* 0x040fe2000df22670 */
[----:B------:R-:W-:Y:S01]  /*0e20*/  IMAD.IADD R4, R4, 0x1, R5 ;  /* 0x0000000104047824 */ /* 0x000fe200078e0205 */
[----:B-1----:R-:W-:-:S07]  /*0e30*/  @!P0 DFMA R2, R10, R10, R2 ;  /* 0x0000000a0a02822b */ /* 0x002fce0000000002 */
[----:B------:R1:W-:Y:S01]  /*0e40*/  @!P0 STS.64 [R25], R2 ;  /* 0x0000000219008388 */ /* 0x0003e20000000a00 */
[----:B------:R-:W-:Y:S01]  /*0e50*/  ISETP.GE.AND P0, PT, R4, UR47, PT ;  /* 0x0000002f04007c0c */ /* 0x000fe2000bf06270 */
[----:B-1----:R-:W-:-:S07]  /*0e60*/  @!P2 DFMA R2, R12, R12, R2 ;  /* 0x0000000c0c02a22b */ /* 0x002fce0000000002 */
[----:B------:R1:W-:Y:S02]  /*0e70*/  @!P2 STS.64 [R25], R2 ;  /* 0x000000021900a388 */ /* 0x0003e40000000a00 */
[----:B-1----:R-:W-:-:S07]  /*0e80*/  @!P1 DFMA R2, R18, R18, R2 ;  /* 0x000000121202922b */ /* 0x002fce0000000002 */
[----:B------:R1:W-:Y:S01]  /*0e90*/  @!P1 STS.64 [R25], R2 ;  /* 0x0000000219009388 */ /* 0x0003e20000000a00 */
[----:B------:R-:W-:Y:S05]  /*0ea0*/  @!P0 BRA `(.L_x_390) ;  /* 0xfffffffc006c8947 */ /* 0x000fea000383ffff */
.L_x_379:
[----:B------:R-:W-:Y:S05]  /*0eb0*/  WARPSYNC.ALL ;  /* 0x0000000000007948 */ /* 0x000fea0003800000 */
[----:B------:R-:W-:Y:S01]  /*0ec0*/  BAR.SYNC.DEFER_BLOCKING 0x0 ;  /* 0x0000000000007b1d */ /* 0x000fe20000010000 */
[----:B------:R-:W-:-:S13]  /*0ed0*/  ISETP.NE.AND P0, PT, R0, RZ, PT ;  /* 0x000000ff0000720c */ /* 0x000fda0003f05270 */
[----:B------:R-:W-:Y:S05]  /*0ee0*/  @P0 EXIT ;  /* 0x000000000000094d */ /* 0x000fea0003800000 */
[----:B------:R-:W-:Y:S02]  /*0ef0*/  ISETP.NE.AND P0, PT, R5, RZ, PT ;  /* 0x000000ff0500720c */ /* 0x000fe40003f05270 */
[----:B------:R-:W-:-:S11]  /*0f00*/  CS2R R18, SRZ ;  /* 0x0000000000127805 */ /* 0x000fd6000001ff00 */
[----:B------:R-:W-:Y:S05]  /*0f10*/  @!P0 BRA `(.L_x_391) ;  /* 0x0000000400548947 */ /* 0x000fea0003800000 */
[C---:B------:R-:W-:Y:S01]  /*0f20*/  VIADD R0, R5.reuse, 0xffffffff ;  /* 0xffffffff05007836 */ /* 0x040fe20000000000 */
[----:B------:R-:W-:Y:S02]  /*0f30*/  LOP3.LUT R16, R5, 0x3, RZ, 0xc0, !PT ;  /* 0x0000000305107812 */ /* 0x000fe400078ec0ff */
[----:B------:R-:W-:Y:S02]  /*0f40*/  CS2R R18, SRZ ;  /* 0x0000000000127805 */ /* 0x000fe4000001ff00 */
[----:B------:R-:W-:Y:S01]  /*0f50*/  ISETP.GE.U32.AND P0, PT, R0, 0x3, PT ;  /* 0x000000030000780c */ /* 0x000fe20003f06070 */
[----:B------:R-:W-:-:S12]  /*0f60*/  IMAD.MOV.U32 R0, RZ, RZ, RZ ;  /* 0x000000ffff007224 */ /* 0x000fd800078e00ff */
[----:B------:R-:W-:Y:S05]  /*0f70*/  @!P0 BRA `(.L_x_392) ;  /* 0x0000000400188947 */ /* 0x000fea0003800000 */
[----:B-1----:R-:W-:Y:S01]  /*0f80*/  IMAD.IADD R3, R5, 0x1, -R16 ;  /* 0x0000000105037824 */ /* 0x002fe200078e0a10 */
[----:B------:R-:W-:Y:S01]  /*0f90*/  CS2R R18, SRZ ;  /* 0x0000000000127805 */ /* 0x000fe2000001ff00 */
[----:B------:R-:W-:Y:S02]  /*0fa0*/  IMAD.MOV.U32 R0, RZ, RZ, RZ ;  /* 0x000000ffff007224 */ /* 0x000fe400078e00ff */
[----:B------:R-:W-:Y:S01]  /*0fb0*/  IMAD.MOV.U32 R2, RZ, RZ, R17 ;  /* 0x000000ffff027224 */ /* 0x000fe200078e0011 */
[----:B------:R-:W-:-:S13]  /*0fc0*/  ISETP.GT.AND P0, PT, R3, RZ, PT ;  /* 0x000000ff0300720c */ /* 0x000fda0003f04270 */
[----:B------:R-:W-:Y:S05]  /*0fd0*/  @!P0 BRA `(.L_x_393) ;  /* 0x0000000000d48947 */ /* 0x000fea0003800000 */
[----:B------:R-:W-:Y:S02]  /*0fe0*/  ISETP.GT.AND P1, PT, R3, 0xc, PT ;  /* 0x0000000c0300780c */ /* 0x000fe40003f24270 */
[----:B------:R-:W-:-:S11]  /*0ff0*/  PLOP3.LUT P0, PT, PT, PT, PT, 0x80, 0x0 ;  /* 0x000000000000781c */ /* 0x000fd60003f0f070 */
[----:B------:R-:W-:Y:S05]  /*1000*/  @!P1 BRA `(.L_x_394) ;  /* 0x0000000000789947 */ /* 0x000fea0003800000 */
[----:B------:R-:W-:-:S13]  /*1010*/  PLOP3.LUT P0, PT, PT, PT, PT, 0x8, 0x0 ;  /* 0x000000000000781c */ /* 0x000fda0003f0e170 */
.L_x_395:
[----:B------:R-:W1:Y:S01]  /*1020*/  LDS.128 R8, [R2] ;  /* 0x0000000002087984 */ /* 0x000e620000000c00 */
[----:B------:R-:W-:Y:S02]  /*1030*/  VIADD R3, R3, 0xfffffff0 ;  /* 0xfffffff003037836 */ /* 0x000fe40000000000 */
[----:B------:R-:W-:Y:S01]  /*1040*/  VIADD R0, R0, 0x10 ;  /* 0x0000001000007836 */ /* 0x000fe20000000000 */
[----:B------:R-:W2:Y:S02]  /*1050*/  LDS.128 R4, [R2+0x10] ;  /* 0x0000100002047984 */ /* 0x000ea40000000c00 */
[----:B------:R-:W-:Y:S02]  /*1060*/  ISETP.GT.AND P1, PT, R3, 0xc, PT ;  /* 0x0000000c0300780c */ /* 0x000fe40003f24270 */
[----:B------:R-:W3:Y:S01]  /*1070*/  LDS.128 R12, [R2+0x20] ;  /* 0x00002000020c7984 */ /* 0x000ee20000000c00 */
[----:B-1----:R-:W-:-:S08]  /*1080*/  DADD R8, R8, R18 ;  /* 0x0000000008087229 */ /* 0x002fd00000000012 */
[----:B------:R-:W-:Y:S02]  /*1090*/  DADD R18, R8, R10 ;  /* 0x0000000008127229 */ /* 0x000fe4000000000a */
[----:B------:R-:W1:Y:S06]  /*10a0*/  LDS.128 R8, [R2+0x30] ;  /* 0x0000300002087984 */ /* 0x000e6c0000000c00 */
[----:B--2---:R-:W-:-:S08]  /*10b0*/  DADD R4, R18, R4 ;  /* 0x0000000012047229 */ /* 0x004fd00000000004 */
[----:B------:R-:W-:Y:S02]  /*10c0*/  DADD R18, R4, R6 ;  /* 0x0000000004127229 */ /* 0x000fe40000000006 */
[----:B------:R-:W2:Y:S06]  /*10d0*/  LDS.128 R4, [R2+0x40] ;  /* 0x0000400002047984 */ /* 0x000eac0000000c00 */
[----:B---3--:R-:W-:-:S08]  /*10e0*/  DADD R12, R18, R12 ;  /* 0x00000000120c7229 */ /* 0x008fd0000000000c */
[----:B------:R-:W-:Y:S02]  /*10f0*/  DADD R18, R12, R14 ;  /* 0x000000000c127229 */ /* 0x000fe4000000000e */
[----:B------:R-:W3:Y:S06]  /*1100*/  LDS.128 R12, [R2+0x50] ;  /* 0x00005000020c7984 */ /* 0x000eec0000000c00 */
[----:B-1----:R-:W-:-:S08]  /*1110*/  DADD R8, R18, R8 ;  /* 0x0000000012087229 */ /* 0x002fd00000000008 */
[----:B------:R-:W-:Y:S02]  /*1120*/  DADD R18, R8, R10 ;  /* 0x0000000008127229 */ /* 0x000fe4000000000a */
[----:B------:R-:W1:Y:S06]  /*1130*/  LDS.128 R8, [R2+0x60] ;  /* 0x0000600002087984 */ /* 0x000e6c0000000c00 */
[----:B--2---:R-:W-:-:S08]  /*1140*/  DADD R4, R18, R4 ;  /* 0x0000000012047229 */ /* 0x004fd00000000004 */
[----:B------:R-:W-:Y:S02]  /*1150*/  DADD R18, R4, R6 ;  /* 0x0000000004127229 */ /* 0x000fe40000000006 */
[----:B------:R2:W4:Y:S06]  /*1160*/  LDS.128 R4, [R2+0x70] ;  /* 0x0000700002047984 */ /* 0x00052c0000000c00 */
[----:B---3--:R-:W-:Y:S01]  /*1170*/  DADD R12, R18, R12 ;  /* 0x00000000120c7229 */ /* 0x008fe2000000000c */
[----:B--2---:R-:W-:-:S07]  /*1180*/  VIADD R2, R2, 0x80 ;  /* 0x0000008002027836 */ /* 0x004fce0000000000 */
[----:B------:R-:W-:-:S08]  /*1190*/  DADD R12, R12, R14 ;  /* 0x000000000c0c7229 */ /* 0x000fd0000000000e */
[----:B-1----:R-:W-:-:S08]  /*11a0*/  DADD R8, R12, R8 ;  /* 0x000000000c087229 */ /* 0x002fd00000000008 */
[----:B------:R-:W-:-:S08]  /*11b0*/  DADD R8, R8, R10 ;  /* 0x0000000008087229 */ /* 0x000fd0000000000a */
[----:B----4-:R-:W-:-:S08]  /*11c0*/  DADD R4, R8, R4 ;  /* 0x0000000008047229 */ /* 0x010fd00000000004 */
[----:B------:R-:W-:Y:S01]  /*11d0*/  DADD R18, R4, R6 ;  /* 0x0000000004127229 */ /* 0x000fe20000000006 */
[----:B------:R-:W-:Y:S10]  /*11e0*/  @P1 BRA `(.L_x_395) ;  /* 0xfffffffc008c1947 */ /* 0x000ff4000383ffff */
.L_x_394:
[----:B------:R-:W-:-:S13]  /*11f0*/  ISETP.GT.AND P1, PT, R3, 0x4, PT ;  /* 0x000000040300780c */ /* 0x000fda0003f24270 */
[----:B------:R-:W-:Y:S05]  /*1200*/  @!P1 BRA `(.L_x_396) ;  /* 0x0000000000409947 */ /* 0x000fea0003800000 */
[----:B------:R-:W1:Y:S01]  /*1210*/  LDS.128 R12, [R2] ;  /* 0x00000000020c7984 */ /* 0x000e620000000c00 */
[----:B------:R-:W-:Y:S01]  /*1220*/  PLOP3.LUT P0, PT, PT, PT, PT, 0x8, 0x0 ;  /* 0x000000000000781c */ /* 0x000fe20003f0e170 */
[----:B------:R-:W-:Y:S02]  /*1230*/  VIADD R0, R0, 0x8 ;  /* 0x0000000800007836 */ /* 0x000fe40000000000 */
[----:B------:R-:W2:Y:S01]  /*1240*/  LDS.128 R8, [R2+0x10] ;  /* 0x0000100002087984 */ /* 0x000ea20000000c00 */
[----:B------:R-:W-:-:S03]  /*1250*/  VIADD R3, R3, 0xfffffff8 ;  /* 0xfffffff803037836 */ /* 0x000fc60000000000 */
[----:B------:R-:W3:Y:S01]  /*1260*/  LDS.128 R4, [R2+0x20] ;  /* 0x0000200002047984 */ /* 0x000ee20000000c00 */
[----:B-1----:R-:W-:-:S08]  /*1270*/  DADD R12, R18, R12 ;  /* 0x00000000120c7229 */ /* 0x002fd0000000000c */
[----:B------:R-:W-:Y:S02]  /*1280*/  DADD R18, R12, R14 ;  /* 0x000000000c127229 */ /* 0x000fe4000000000e */
[----:B------:R1:W4:Y:S06]  /*1290*/  LDS.128 R12, [R2+0x30] ;  /* 0x00003000020c7984 */ /* 0x00032c0000000c00 */
[----:B--2---:R-:W-:Y:S01]  /*12a0*/  DADD R8, R18, R8 ;  /* 0x0000000012087229 */ /* 0x004fe20000000008 */
[----:B-1----:R-:W-:-:S07]  /*12b0*/  VIADD R2, R2, 0x40 ;  /* 0x0000004002027836 */ /* 0x002fce0000000000 */
[----:B------:R-:W-:-:S08]  /*12c0*/  DADD R8, R8, R10 ;  /* 0x0000000008087229 */ /* 0x000fd0000000000a */
[----:B---3--:R-:W-:-:S08]  /*12d0*/  DADD R4, R8, R4 ;  /* 0x0000000008047229 */ /* 0x008fd00000000004 */
[----:B------:R-:W-:-:S08]  /*12e0*/  DADD R4, R4, R6 ;  /* 0x0000000004047229 */ /* 0x000fd00000000006 */
[----:B----4-:R-:W-:-:S08]  /*12f0*/  DADD R4, R4, R12 ;  /* 0x0000000004047229 */ /* 0x010fd0000000000c */
[----:B------:R-:W-:-:S11]  /*1300*/  DADD R18, R4, R14 ;  /* 0x0000000004127229 */ /* 0x000fd6000000000e */
.L_x_396:
[----:B------:R-:W-:-:S13]  /*1310*/  ISETP.NE.OR P0, PT, R3, RZ, P0 ;  /* 0x000000ff0300720c */ /* 0x000fda0000705670 */
[----:B------:R-:W-:Y:S05]  /*1320*/  @!P0 BRA `(.L_x_392) ;  /* 0x00000000002c8947 */ /* 0x000fea0003800000 */
.L_x_393:
[----:B------:R-:W1:Y:S01]  /*1330*/  LDS.128 R4, [R2] ;  /* 0x0000000002047984 */ /* 0x000e620000000c00 */
[----:B------:R-:W-:Y:S02]  /*1340*/  VIADD R3, R3, 0xfffffffc ;  /* 0xfffffffc03037836 */ /* 0x000fe40000000000 */
[----:B------:R-:W-:Y:S01]  /*1350*/  VIADD R0, R0, 0x4 ;  /* 0x0000000400007836 */ /* 0x000fe20000000000 */
[----:B------:R2:W3:Y:S02]  /*1360*/  LDS.128 R8, [R2+0x10] ;  /* 0x0000100002087984 */ /* 0x0004e40000000c00 */
[----:B------:R-:W-:Y:S01]  /*1370*/  ISETP.NE.AND P0, PT, R3, RZ, PT ;  /* 0x000000ff0300720c */ /* 0x000fe20003f05270 */
[----:B--2---:R-:W-:Y:S01]  /*1380*/  VIADD R2, R2, 0x20 ;  /* 0x0000002002027836 */ /* 0x004fe20000000000 */
[----:B-1----:R-:W-:-:S08]  /*1390*/  DADD R4, R4, R18 ;  /* 0x0000000004047229 */ /* 0x002fd00000000012 */
[----:B------:R-:W-:-:S08]  /*13a0*/  DADD R4, R4, R6 ;  /* 0x0000000004047229 */ /* 0x000fd00000000006 */
[----:B---3--:R-:W-:-:S08]  /*13b0*/  DADD R4, R4, R8 ;  /* 0x0000000004047229 */ /* 0x008fd00000000008 */
[----:B------:R-:W-:Y:S01]  /*13c0*/  DADD R18, R4, R10 ;  /* 0x0000000004127229 */ /* 0x000fe2000000000a */
[----:B------:R-:W-:Y:S10]  /*13d0*/  @P0 BRA `(.L_x_393) ;  /* 0xfffffffc00d40947 */ /* 0x000ff4000383ffff */
.L_x_392:
[----:B------:R-:W-:-:S13]  /*13e0*/  ISETP.NE.AND P0, PT, R16, RZ, PT ;  /* 0x000000ff1000720c */ /* 0x000fda0003f05270 */
[----:B------:R-:W-:Y:S05]  /*13f0*/  @!P0 BRA `(.L_x_391) ;  /* 0x00000000001c8947 */ /* 0x000fea0003800000 */
[----:B------:R-:W-:-:S07]  /*1400*/  IMAD R0, R0, 0x8, R17 ;  /* 0x0000000800007824 */ /* 0x000fce00078e0211 */
.L_x_397:
[----:B-1----:R1:W2:Y:S01]  /*1410*/  LDS.64 R2, [R0] ;  /* 0x0000000000027984 */ /* 0x0022a20000000a00 */
[----:B------:R-:W-:-:S05]  /*1420*/  VIADD R16, R16, 0xffffffff ;  /* 0xffffffff10107836 */ /* 0x000fca0000000000 */
[----:B------:R-:W-:Y:S01]  /*1430*/  ISETP.NE.AND P0, PT, R16, RZ, PT ;  /* 0x000000ff1000720c */ /* 0x000fe20003f05270 */
[----:B-1----:R-:W-:Y:S01]  /*1440*/  VIADD R0, R0, 0x8 ;  /* 0x0000000800007836 */ /* 0x002fe20000000000 */
[----:B--2---:R-:W-:-:S11]  /*1450*/  DADD R18, R2, R18 ;  /* 0x0000000002127229 */ /* 0x004fd60000000012 */
[----:B------:R-:W-:Y:S05]  /*1460*/  @P0 BRA `(.L_x_397) ;  /* 0xfffffffc00e80947 */ /* 0x000fea000383ffff */
.L_x_391:
[----:B------:R-:W-:Y:S01]  /*1470*/  ULDC.U8 UR4, c[0x0][0x238] ;  /* 0x00008e0000047ab9 */ /* 0x000fe20000000000 */
[----:B-1----:R-:W-:Y:S01]  /*1480*/  IMAD.MOV.U32 R2, RZ, RZ, 0x1 ;  /* 0x00000001ff027424 */ /* 0x002fe200078e00ff */
[----:B------:R-:W-:Y:S01]  /*1490*/  UPRMT UR4, UR4, 0x8880, URZ ;  /* 0x0000888004047896 */ /* 0x000fe2000800003f */
[----:B------:R-:W-:-:S03]  /*14a0*/  FSETP.GEU.AND P1, PT, |R19|, 6.5827683646048100446e-37, PT ;  /* 0x036000001300780b */ /* 0x000fc60003f2e200 */
[----:B------:R-:W-:-:S03]  /*14b0*/  UISETP.NE.AND UP0, UPT, UR4, URZ, UPT ;  /* 0x0000003f0400728c */ /* 0x000fc6000bf05270 */
[----:B------:R-:W-:Y:S02]  /*14c0*/  ULDC.64 UR4, c[0x0][0x230] ;  /* 0x00008c0000047ab9 */ /* 0x000fe40000000a00 */
[----:B------:R-:W-:-:S04]  /*14d0*/  USEL UR4, UR4, 0x1, UP0 ;  /* 0x0000000104047887 */ /* 0x000fc80008000000 */
[----:B------:R-:W-:-:S09]  /*14e0*/  UIMAD UR4, UR4, UR5, URZ ;  /* 0x00000005040472a4 */ /* 0x000fd2000f8e023f */
[----:B------:R-:W1:Y:S08]  /*14f0*/  I2F.F64 R4, UR4 ;  /* 0x0000000400047d12 */ /* 0x000e700008201c00 */
[----:B-1----:R-:W1:Y:S02]  /*1500*/  MUFU.RCP64H R3, R5 ;  /* 0x0000000500037308 */ /* 0x002e640000001800 */
[----:B-1----:R-:W-:-:S08]  /*1510*/  DFMA R6, -R4, R2, 1 ;  /* 0x3ff000000406742b */ /* 0x002fd00000000102 */
[----:B------:R-:W-:-:S08]  /*1520*/  DFMA R6, R6, R6, R6 ;  /* 0x000000060606722b */ /* 0x000fd00000000006 */
[----:B------:R-:W-:-:S08]  /*1530*/  DFMA R6, R2, R6, R2 ;  /* 0x000000060206722b */ /* 0x000fd00000000002 */
[----:B------:R-:W-:-:S08]  /*1540*/  DFMA R2, -R4, R6, 1 ;  /* 0x3ff000000402742b */ /* 0x000fd00000000106 */
[----:B------:R-:W-:-:S08]  /*1550*/  DFMA R2, R6, R2, R6 ;  /* 0x000000020602722b */ /* 0x000fd00000000006 */
[----:B------:R-:W-:-:S08]  /*1560*/  DMUL R6, R2, R18 ;  /* 0x0000001202067228 */ /* 0x000fd00000000000 */
[----:B------:R-:W-:-:S08]  /*1570*/  DFMA R8, -R4, R6, R18 ;  /* 0x000000060408722b */ /* 0x000fd00000000112 */
[----:B------:R-:W-:-:S10]  /*1580*/  DFMA R2, R2, R8, R6 ;  /* 0x000000080202722b */ /* 0x000fd40000000006 */
[----:B------:R-:W-:-:S05]  /*1590*/  FFMA R0, RZ, R5, R3 ;  /* 0x00000005ff007223 */ /* 0x000fca0000000003 */
[----:B------:R-:W-:-:S13]  /*15a0*/  FSETP.GT.AND P0, PT, |R0|, 1.469367938527859385e-39, PT ;  /* 0x001000000000780b */ /* 0x000fda0003f04200 */
[----:B------:R-:W-:Y:S05]  /*15b0*/  @P0 BRA P1, `(.L_x_398) ;  /* 0x0000000000100947 */ /* 0x000fea0000800000 */
[----:B------:R-:W-:-:S07]  /*15c0*/  MOV R0, 0x15e0 ;  /* 0x000015e000007802 */ /* 0x000fce0000000f00 */
[----:B0-----:R-:W-:Y:S05]  /*15d0*/  CALL.REL.NOINC `($__internal_2_$__cuda_sm20_div_rn_f64_full) ;  /* 0x0000000000247944 */ /* 0x001fea0003c00000 */
[----:B------:R-:W-:Y:S02]  /*15e0*/  IMAD.MOV.U32 R2, RZ, RZ, R12 ;  /* 0x000000ffff027224 */ /* 0x000fe400078e000c */
[----:B------:R-:W-:-:S07]  /*15f0*/  IMAD.MOV.U32 R3, RZ, RZ, R13 ;  /* 0x000000ffff037224 */ /* 0x000fce00078e000d */
.L_x_398:
[----:B------:R-:W-:Y:S02]  /*1600*/  ULDC.64 UR4, c[0x0][0x210] ;  /* 0x0000840000047ab9 */ /* 0x000fe40000000a00 */
[----:B------:R-:W-:-:S04]  /*1610*/  ULEA UR4, UP0, UR39, UR4, 0x3 ;  /* 0x0000000427047291 */ /* 0x000fc8000f80183f */
[----:B------:R-:W-:Y:S02]  /*1620*/  ULEA.HI.X UR5, UR39, UR5, UR40, 0x3, UP0 ;  /* 0x0000000527057291 */ /* 0x000fe400080f1c28 */
[----:B------:R-:W-:-:S04]  /*1630*/  IMAD.U32 R4, RZ, RZ, UR4 ;  /* 0x00000004ff047e24 */ /* 0x000fc8000f8e00ff */
[----:B------:R-:W-:-:S05]  /*1640*/  IMAD.U32 R5, RZ, RZ, UR5 ;  /* 0x00000005ff057e24 */ /* 0x000fca000f8e00ff */
[----:B------:R-:W-:Y:S01]  /*1650*/  STG.E.64 desc[UR36][R4.64], R2 ;  /* 0x0000000204007986 */ /* 0x000fe2000c101b24 */
[----:B------:R-:W-:Y:S05]  /*1660*/  EXIT ;  /* 0x000000000000794d */ /* 0x000fea0003800000 */
        .weak           $__internal_2_$__cuda_sm20_div_rn_f64_full
        .type           $__internal_2_$__cuda_sm20_div_rn_f64_full,@function
        .size           $__internal_2_$__cuda_sm20_div_rn_f64_full,(.L_x_448 - $__internal_2_$__cuda_sm20_div_rn_f64_full)
$__internal_2_$__cuda_sm20_div_rn_f64_full:
[C---:B------:R-:W-:Y:S01]  /*1670*/  FSETP.GEU.AND P0, PT, |R5|.reuse, 1.469367938527859385e-39, PT ;  /* 0x001000000500780b */ /* 0x040fe20003f0e200 */
[----:B------:R-:W-:Y:S01]  /*1680*/  IMAD.MOV.U32 R6, RZ, RZ, 0x1 ;  /* 0x00000001ff067424 */ /* 0x000fe200078e00ff */
[C---:B------:R-:W-:Y:S01]  /*1690*/  LOP3.LUT R2, R5.reuse, 0x800fffff, RZ, 0xc0, !PT ;  /* 0x800fffff05027812 */ /* 0x040fe200078ec0ff */
[----:B------:R-:W-:Y:S01]  /*16a0*/  IMAD.MOV.U32 R13, RZ, RZ, 0x1ca00000 ;  /* 0x1ca00000ff0d7424 */ /* 0x000fe200078e00ff */
[----:B------:R-:W-:Y:S02]  /*16b0*/  LOP3.LUT R17, R5, 0x7ff00000, RZ, 0xc0, !PT ;  /* 0x7ff0000005117812 */ /* 0x000fe400078ec0ff */
[----:B------:R-:W-:Y:S01]  /*16c0*/  LOP3.LUT R3, R2, 0x3ff00000, RZ, 0xfc, !PT ;  /* 0x3ff0000002037812 */ /* 0x000fe200078efcff */
[----:B------:R-:W-:-:S06]  /*16d0*/  IMAD.MOV.U32 R2, RZ, RZ, R4 ;  /* 0x000000ffff027224 */ /* 0x000fcc00078e0004 */
[----:B------:R-:W-:-:S06]  /*16e0*/  @!P0 DMUL R2, R4, 8.98846567431157953865e+307 ;  /* 0x7fe0000004028828 */ /* 0x000fcc0000000000 */
[----:B------:R-:W0:Y:S02]  /*16f0*/  MUFU.RCP64H R7, R3 ;  /* 0x0000000300077308 */ /* 0x000e240000001800 */
[----:B0-----:R-:W-:-:S08]  /*1700*/  DFMA R8, R6, -R2, 1 ;  /* 0x3ff000000608742b */ /* 0x001fd00000000802 */
[----:B------:R-:W-:-:S08]  /*1710*/  DFMA R8, R8, R8, R8 ;  /* 0x000000080808722b */ /* 0x000fd00000000008 */
[----:B------:R-:W-:Y:S01]  /*1720*/  DFMA R10, R6, R8, R6 ;  /* 0x00000008060a722b */ /* 0x000fe20000000006 */
[----:B------:R-:W-:Y:S02]  /*1730*/  IMAD.MOV.U32 R7, RZ, RZ, R19 ;  /* 0x000000ffff077224 */ /* 0x000fe400078e0013 */
[----:B------:R-:W-:-:S03]  /*1740*/  IMAD.MOV.U32 R6, RZ, RZ, R18 ;  /* 0x000000ffff067224 */ /* 0x000fc600078e0012 */
[----:B------:R-:W-:Y:S02]  /*1750*/  LOP3.LUT R12, R7, 0x7ff00000, RZ, 0xc0, !PT ;  /* 0x7ff00000070c7812 */ /* 0x000fe400078ec0ff */
[----:B------:R-:W-:Y:S01]  /*1760*/  DFMA R14, R10, -R2, 1 ;  /* 0x3ff000000a0e742b */ /* 0x000fe20000000802 */
[----:B------:R-:W-:Y:S01]  /*1770*/  IMAD.MOV.U32 R8, RZ, RZ, R6 ;  /* 0x000000ffff087224 */ /* 0x000fe200078e0006 */
[----:B------:R-:W-:Y:S01]  /*1780*/  ISETP.GE.U32.AND P1, PT, R12, R17, PT ;  /* 0x000000110c00720c */ /* 0x000fe20003f26070 */
[----:B------:R-:W-:-:S03]  /*1790*/  IMAD.MOV.U32 R19, RZ, RZ, R12 ;  /* 0x000000ffff137224 */ /* 0x000fc600078e000c */
[----:B------:R-:W-:Y:S02]  /*17a0*/  SEL R9, R13, 0x63400000, !P1 ;  /* 0x634000000d097807 */ /* 0x000fe40004800000 */
[----:B------:R-:W-:Y:S01]  /*17b0*/  DFMA R10, R10, R14, R10 ;  /* 0x0000000e0a0a722b */ /* 0x000fe2000000000a */
[----:B------:R-:W-:Y:S02]  /*17c0*/  FSETP.GEU.AND P1, PT, |R7|, 1.469367938527859385e-39, PT ;  /* 0x001000000700780b */ /* 0x000fe40003f2e200 */
[----:B------:R-:W-:-:S11]  /*17d0*/  LOP3.LUT R9, R9, 0x800fffff, R7, 0xf8, !PT ;  /* 0x800fffff09097812 */ /* 0x000fd600078ef807 */
[----:B------:R-:W-:Y:S05]  /*17e0*/  @P1 BRA `(.L_x_399) ;  /* 0x0000000000201947 */ /* 0x000fea0003800000 */
[----:B------:R-:W-:Y:S01]  /*17f0*/  LOP3.LUT R15, R5, 0x7ff00000, RZ, 0xc0, !PT ;  /* 0x7ff00000050f7812 */ /* 0x000fe200078ec0ff */
[----:B------:R-:W-:-:S03]  /*1800*/  IMAD.MOV.U32 R14, RZ, RZ, RZ ;  /* 0x000000ffff0e7224 */ /* 0x000fc600078e00ff */
[----:B------:R-:W-:-:S04]  /*1810*/  ISETP.GE.U32.AND P1, PT, R12, R15, PT ;  /* 0x0000000f0c00720c */ /* 0x000fc80003f26070 */
[----:B------:R-:W-:-:S04]  /*1820*/  SEL R15, R13, 0x63400000, !P1 ;  /* 0x634000000d0f7807 */ /* 0x000fc80004800000 */
[----:B------:R-:W-:-:S04]  /*1830*/  LOP3.LUT R15, R15, 0x80000000, R7, 0xf8, !PT ;  /* 0x800000000f0f7812 */ /* 0x000fc800078ef807 */
[----:B------:R-:W-:-:S06]  /*1840*/  LOP3.LUT R15, R15, 0x100000, RZ, 0xfc, !PT ;  /* 0x001000000f0f7812 */ /* 0x000fcc00078efcff */
[----:B------:R-:W-:-:S10]  /*1850*/  DFMA R8, R8, 2, -R14 ;  /* 0x400000000808782b */ /* 0x000fd4000000080e */
[----:B------:R-:W-:-:S07]  /*1860*/  LOP3.LUT R19, R9, 0x7ff00000, RZ, 0xc0, !PT ;  /* 0x7ff0000009137812 */ /* 0x000fce00078ec0ff */
.L_x_399:
[----:B------:R-:W-:Y:S01]  /*1870*/  IMAD.MOV.U32 R18, RZ, RZ, R17 ;  /* 0x000000ffff127224 */ /* 0x000fe200078e0011 */
[----:B------:R-:W-:Y:S01]  /*1880*/  @!P0 LOP3.LUT R18, R3, 0x7ff00000, RZ, 0xc0, !PT ;  /* 0x7ff0000003128812 */ /* 0x000fe200078ec0ff */
[----:B------:R-:W-:Y:S01]  /*1890*/  VIADD R20, R19, 0xffffffff ;  /* 0xffffffff13147836 */ /* 0x000fe20000000000 */
[----:B------:R-:W-:-:S03]  /*18a0*/  DMUL R14, R10, R8 ;  /* 0x000000080a0e7228 */ /* 0x000fc60000000000 */
[----:B------:R-:W-:Y:S01]  /*18b0*/  VIADD R21, R18, 0xffffffff ;  /* 0xffffffff12157836 */ /* 0x000fe20000000000 */
[----:B------:R-:W-:-:S04]  /*18c0*/  ISETP.GT.U32.AND P0, PT, R20, 0x7feffffe, PT ;  /* 0x7feffffe1400780c */ /* 0x000fc80003f04070 */
[----:B------:R-:W-:Y:S01]  /*18d0*/  ISETP.GT.U32.OR P0, PT, R21, 0x7feffffe, P0 ;  /* 0x7feffffe1500780c */ /* 0x000fe20000704470 */
[----:B------:R-:W-:-:S08]  /*18e0*/  DFMA R16, R14, -R2, R8 ;  /* 0x800000020e10722b */ /* 0x000fd00000000008 */
[----:B------:R-:W-:-:S04]  /*18f0*/  DFMA R10, R10, R16, R14 ;  /* 0x000000100a0a722b */ /* 0x000fc8000000000e */
[----:B------:R-:W-:Y:S07]  /*1900*/  @P0 BRA `(.L_x_400) ;  /* 0x00000000006c0947 */ /* 0x000fee0003800000 */
[----:B------:R-:W-:-:S04]  /*1910*/  LOP3.LUT R7, R5, 0x7ff00000, RZ, 0xc0, !PT ;  /* 0x7ff0000005077812 */ /* 0x000fc800078ec0ff */
[CC--:B------:R-:W-:Y:S02]  /*1920*/  VIADDMNMX R6, R12.reuse, -R7.reuse, 0xb9600000, !PT ;  /* 0xb96000000c067446 */ /* 0x0c0fe40007800907 */
[----:B------:R-:W-:Y:S02]  /*1930*/  ISETP.GE.U32.AND P0, PT, R12, R7, PT ;  /* 0x000000070c00720c */ /* 0x000fe40003f06070 */
[----:B------:R-:W-:Y:S02]  /*1940*/  VIMNMX R6, R6, 0x46a00000, PT ;  /* 0x46a0000006067848 */ /* 0x000fe40003fe0100 */
[----:B------:R-:W-:-:S05]  /*1950*/  SEL R13, R13, 0x63400000, !P0 ;  /* 0x634000000d0d7807 */ /* 0x000fca0004000000 */
[----:B------:R-:W-:Y:S02]  /*1960*/  IMAD.IADD R14, R6, 0x1, -R13 ;  /* 0x00000001060e7824 */ /* 0x000fe400078e0a0d */
[----:B------:R-:W-:Y:S02]  /*1970*/  IMAD.MOV.U32 R6, RZ, RZ, RZ ;  /* 0x000000ffff067224 */ /* 0x000fe400078e00ff */
[----:B------:R-:W-:-:S06]  /*1980*/  VIADD R7, R14, 0x7fe00000 ;  /* 0x7fe000000e077836 */ /* 0x000fcc0000000000 */
[----:B------:R-:W-:-:S10]  /*1990*/  DMUL R12, R10, R6 ;  /* 0x000000060a0c7228 */ /* 0x000fd40000000000 */
[----:B------:R-:W-:-:S13]  /*19a0*/  FSETP.GTU.AND P0, PT, |R13|, 1.469367938527859385e-39, PT ;  /* 0x001000000d00780b */ /* 0x000fda0003f0c200 */
[----:B------:R-:W-:Y:S05]  /*19b0*/  @P0 BRA `(.L_x_401) ;  /* 0x0000000000940947 */ /* 0x000fea0003800000 */
[----:B------:R-:W-:Y:S01]  /*19c0*/  DFMA R2, R10, -R2, R8 ;  /* 0x800000020a02722b */ /* 0x000fe20000000008 */
[----:B------:R-:W-:-:S09]  /*19d0*/  IMAD.MOV.U32 R6, RZ, RZ, RZ ;  /* 0x000000ffff067224 */ /* 0x000fd200078e00ff */
[C---:B------:R-:W-:Y:S02]  /*19e0*/  FSETP.NEU.AND P0, PT, R3.reuse, RZ, PT ;  /* 0x000000ff0300720b */ /* 0x040fe40003f0d000 */
[----:B------:R-:W-:-:S04]  /*19f0*/  LOP3.LUT R5, R3, 0x80000000, R5, 0x48, !PT ;  /* 0x8000000003057812 */ /* 0x000fc800078e4805 */
[----:B------:R-:W-:-:S07]  /*1a00*/  LOP3.LUT R7, R5, R7, RZ, 0xfc, !PT ;  /* 0x0000000705077212 */ /* 0x000fce00078efcff */
[----:B------:R-:W-:Y:S05]  /*1a10*/  @!P0 BRA `(.L_x_401) ;  /* 0x00000000007c8947 */ /* 0x000fea0003800000 */
[----:B------:R-:W-:Y:S01]  /*1a20*/  IMAD.MOV R3, RZ, RZ, -R14 ;  /* 0x000000ffff037224 */ /* 0x000fe200078e0a0e */
[----:B------:R-:W-:Y:S01]  /*1a30*/  DMUL.RP R6, R10, R6 ;  /* 0x000000060a067228 */ /* 0x000fe20000008000 */
[----:B------:R-:W-:-:S06]  /*1a40*/  IMAD.MOV.U32 R2, RZ, RZ, RZ ;  /* 0x000000ffff027224 */ /* 0x000fcc00078e00ff */
[----:B------:R-:W-:-:S03]  /*1a50*/  DFMA R2, R12, -R2, R10 ;  /* 0x800000020c02722b */ /* 0x000fc6000000000a */
[----:B------:R-:W-:-:S03]  /*1a60*/  LOP3.LUT R5, R7, R5, RZ, 0x3c, !PT ;  /* 0x0000000507057212 */ /* 0x000fc600078e3cff */
[----:B------:R-:W-:-:S04]  /*1a70*/  IADD3 R2, -R14, -0x43300000, RZ ;  /* 0xbcd000000e027810 */ /* 0x000fc80007ffe1ff */
[----:B------:R-:W-:-:S04]  /*1a80*/  FSETP.NEU.AND P0, PT, |R3|, R2, PT ;  /* 0x000000020300720b */ /* 0x000fc80003f0d200 */
[----:B------:R-:W-:Y:S02]  /*1a90*/  FSEL R12, R6, R12, !P0 ;  /* 0x0000000c060c7208 */ /* 0x000fe40004000000 */
[----:B------:R-:W-:Y:S01]  /*1aa0*/  FSEL R13, R5, R13, !P0 ;  /* 0x0000000d050d7208 */ /* 0x000fe20004000000 */
[----:B------:R-:W-:Y:S06]  /*1ab0*/  BRA `(.L_x_401) ;  /* 0x0000000000547947 */ /* 0x000fec0003800000 */
.L_x_400:
[----:B------:R-:W-:-:S14]  /*1ac0*/  DSETP.NAN.AND P0, PT, R6, R6, PT ;  /* 0x000000060600722a */ /* 0x000fdc0003f08000 */
[----:B------:R-:W-:Y:S05]  /*1ad0*/  @P0 BRA `(.L_x_402) ;  /* 0x0000000000440947 */ /* 0x000fea0003800000 */
[----:B------:R-:W-:-:S14]  /*1ae0*/  DSETP.NAN.AND P0, PT, R4, R4, PT ;  /* 0x000000040400722a */ /* 0x000fdc0003f08000 */
[----:B------:R-:W-:Y:S05]  /*1af0*/  @P0 BRA `(.L_x_403) ;  /* 0x0000000000300947 */ /* 0x000fea0003800000 */
[----:B------:R-:W-:Y:S01]  /*1b00*/  ISETP.NE.AND P0, PT, R19, R18, PT ;  /* 0x000000121300720c */ /* 0x000fe20003f05270 */
[----:B------:R-:W-:Y:S02]  /*1b10*/  IMAD.MOV.U32 R12, RZ, RZ, 0x0 ;  /* 0x00000000ff0c7424 */ /* 0x000fe400078e00ff */
[----:B------:R-:W-:-:S10]  /*1b20*/  IMAD.MOV.U32 R13, RZ, RZ, -0x80000 ;  /* 0xfff80000ff0d7424 */ /* 0x000fd400078e00ff */
[----:B------:R-:W-:Y:S05]  /*1b30*/  @!P0 BRA `(.L_x_401) ;  /* 0x0000000000348947 */ /* 0x000fea0003800000 */
[----:B------:R-:W-:Y:S02]  /*1b40*/  ISETP.NE.AND P0, PT, R19, 0x7ff00000, PT ;  /* 0x7ff000001300780c */ /* 0x000fe40003f05270 */
[----:B------:R-:W-:Y:S02]  /*1b50*/  LOP3.LUT R13, R7, 0x80000000, R5, 0x48, !PT ;  /* 0x80000000070d7812 */ /* 0x000fe400078e4805 */
[----:B------:R-:W-:-:S13]  /*1b60*/  ISETP.EQ.OR P0, PT, R18, RZ, !P0 ;  /* 0x000000ff1200720c */ /* 0x000fda0004702670 */
[----:B------:R-:W-:Y:S01]  /*1b70*/  @P0 LOP3.LUT R2, R13, 0x7ff00000, RZ, 0xfc, !PT ;  /* 0x7ff000000d020812 */ /* 0x000fe200078efcff */
[----:B------:R-:W-:Y:S02]  /*1b80*/  @!P0 IMAD.MOV.U32 R12, RZ, RZ, RZ ;  /* 0x000000ffff0c8224 */ /* 0x000fe400078e00ff */
[----:B------:R-:W-:Y:S02]  /*1b90*/  @P0 IMAD.MOV.U32 R12, RZ, RZ, RZ ;  /* 0x000000ffff0c0224 */ /* 0x000fe400078e00ff */
[----:B------:R-:W-:Y:S01]  /*1ba0*/  @P0 IMAD.MOV.U32 R13, RZ, RZ, R2 ;  /* 0x000000ffff0d0224 */ /* 0x000fe200078e0002 */
[----:B------:R-:W-:Y:S06]  /*1bb0*/  BRA `(.L_x_401) ;  /* 0x0000000000147947 */ /* 0x000fec0003800000 */
.L_x_403:
[----:B------:R-:W-:Y:S01]  /*1bc0*/  LOP3.LUT R13, R5, 0x80000, RZ, 0xfc, !PT ;  /* 0x00080000050d7812 */ /* 0x000fe200078efcff */
[----:B------:R-:W-:Y:S01]  /*1bd0*/  IMAD.MOV.U32 R12, RZ, RZ, R4 ;  /* 0x000000ffff0c7224 */ /* 0x000fe200078e0004 */
[----:B------:R-:W-:Y:S06]  /*1be0*/  BRA `(.L_x_401) ;  /* 0x0000000000087947 */ /* 0x000fec0003800000 */
.L_x_402:
[----:B------:R-:W-:Y:S01]  /*1bf0*/  LOP3.LUT R13, R7, 0x80000, RZ, 0xfc, !PT ;  /* 0x00080000070d7812 */ /* 0x000fe200078efcff */
[----:B------:R-:W-:-:S07]  /*1c00*/  IMAD.MOV.U32 R12, RZ, RZ, R6 ;  /* 0x000000ffff0c7224 */ /* 0x000fce00078e0006 */
.L_x_401:
[----:B------:R-:W-:Y:S02]  /*1c10*/  IMAD.MOV.U32 R2, RZ, RZ, R0 ;  /* 0x000000ffff027224 */ /* 0x000fe400078e0000 */
[----:B------:R-:W-:-:S04]  /*1c20*/  IMAD.MOV.U32 R3, RZ, RZ, 0x0 ;  /* 0x00000000ff037424 */ /* 0x000fc800078e00ff */
[----:B------:R-:W-:Y:S05]  /*1c30*/  RET.REL.NODEC R2 `(_ZN2at6native51_GLOBAL__N__eebb21b7_18_MultiMarginLoss_cu_b86932df30MultiMarginLoss_forward_kernelILi2EdEEvPT0_PKS3_PKlS6_iibS3_) ;  /* 0xffffffe002f07950 */ /* 0x000fea0003c3ffff */
.L_x_404:
        /* <DEDUP_REMOVED lines=12> */
.L_x_448:


//--------------------- .text._ZN2at6native51_GLOBAL__N__eebb21b7_18_MultiMarginLoss_cu_b86932df30MultiMarginLoss_forward_kernelILi1EdEEvPT0_PKS3_PKlS6_iibS3_ --------------------------
	.section	.text._ZN2at6native51_GLOBAL__N__eebb21b7_18_MultiMarginLoss_cu_b86932df30MultiMarginLoss_forward_kernelILi1EdEEvPT0_PKS3_PKlS6_iibS3_,"ax",@progbits
	.align	128
.text._ZN2at6native51_GLOBAL__N__eebb21b7_18_MultiMarginLoss_cu_b86932df30MultiMarginLoss_forward_kernelILi1EdEEvPT0_PKS3_PKlS6_iibS3_:
        .type           _ZN2at6native51_GLOBAL__N__eebb21b7_18_MultiMarginLoss_cu_b86932df30MultiMarginLoss_forward_kernelILi1EdEEvPT0_PKS3_PKlS6_iibS3_,@function
        .size           _ZN2at6native51_GLOBAL__N__eebb21b7_18_MultiMarginLoss_cu_b86932df30MultiMarginLoss_forward_kernelILi1EdEEvPT0_PKS3_PKlS6_iibS3_,(.L_x_450 - _ZN2at6native51_GLOBAL__N__eebb21b7_18_MultiMarginLoss_cu_b86932df30MultiMarginLoss_forward_kernelILi1EdEEvPT0_PKS3_PKlS6_iibS3_)
        .other          _ZN2at6native51_GLOBAL__N__eebb21b7_18_MultiMarginLoss_cu_b86932df30MultiMarginLoss_forward_kernelILi1EdEEvPT0_PKS3_PKlS6_iibS3_,@"STO_CUDA_ENTRY STV_DEFAULT"
_ZN2at6native51_GLOBAL__N__eebb21b7_18_MultiMarginLoss_cu_b86932df30MultiMarginLoss_forward_kernelILi1EdEEvPT0_PKS3_PKlS6_iibS3_:
        /* <DEDUP_REMOVED lines=39> */
.L_x_405:
        /* <DEDUP_REMOVED lines=49> */
[----:B------:R-:W-:Y:S01]  /*0580*/  ISETP.GE.U32.AND P1, PT, R7, 0x3, PT ;  /* 0x000000030700780c */ /* 0x000fe20003f26070 */
[----:B------:R-:W-:Y:S01]  /*0590*/  BSSY B0, `(.L_x_408) ;  /* 0x000001d000007945 */ /* 0x000fe20003800000 */
        /* <DEDUP_REMOVED lines=13> */
.L_x_410:
[----:B------:R-:W-:Y:S02]  /*0670*/  IMAD.MOV.U32 R14, RZ, RZ, R12 ;  /* 0x000000ffff0e7224 */ /* 0x000fe400078e000c */
[----:B------:R-:W-:-:S05]  /*0680*/  IMAD.MOV.U32 R15, RZ, RZ, R13 ;  /* 0x000000ffff0f7224 */ /* 0x000fca00078e000d */
[----:B------:R-:W2:Y:S02]  /*0690*/  LDG.E.64 R12, desc[UR36][R14.64] ;  /* 0x000000240e0c7981 */ /* 0x000ea4000c1e1b00 */
[----:B--2---:R-:W-:-:S08]  /*06a0*/  DADD R20, R2, R12 ;  /* 0x0000000002147229 */ /* 0x004fd0000000000c */
[----:B------:R-:W-:-:S06]  /*06b0*/  DSETP.GT.AND P0, PT, R20, RZ, PT ;  /* 0x000000ff1400722a */ /* 0x000fcc0003f04000 */
[----:B------:R-:W-:-:S13]  /*06c0*/  ISETP.EQ.OR P0, PT, R16, RZ, !P0 ;  /* 0x000000ff1000720c */ /* 0x000fda0004702670 */
[----:B------:R-:W2:Y:S01]  /*06d0*/  @!P0 LDG.E.64 R12, desc[UR36][R6.64] ;  /* 0x00000024060c8981 */ /* 0x000ea2000c1e1b00 */
[----:B------:R-:W-:Y:S02]  /*06e0*/  VIADD R10, R10, 0xffffffff ;  /* 0xffffffff0a0a7836 */ /* 0x000fe40000000000 */
[C---:B------:R-:W-:Y:S02]  /*06f0*/  IMAD.IADD R4, R5.reuse, 0x1, R4 ;  /* 0x0000000105047824 */ /* 0x040fe400078e0204 */
[C---:B------:R-:W-:Y:S01]  /*0700*/  IMAD.IADD R16, R5.reuse, 0x1, R16 ;  /* 0x0000000105107824 */ /* 0x040fe200078e0210 */
[----:B--2---:R-:W-:Y:S01]  /*0710*/  @!P0 DFMA R8, R20, R12, R8 ;  /* 0x0000000c1408822b */ /* 0x004fe20000000008 */
[----:B------:R-:W-:-:S06]  /*0720*/  IMAD.WIDE R12, R5, 0x8, R14 ;  /* 0x00000008050c7825 */ /* 0x000fcc00078e020e */
[----:B------:R1:W-:Y:S01]  /*0730*/  @!P0 STS.64 [R19], R8 ;  /* 0x0000000813008388 */ /* 0x0003e20000000a00 */
[----:B------:R-:W-:-:S13]  /*0740*/  ISETP.NE.AND P0, PT, R10, RZ, PT ;  /* 0x000000ff0a00720c */ /* 0x000fda0003f05270 */
[----:B-1----:R-:W-:Y:S05]  /*0750*/  @P0 BRA `(.L_x_410) ;  /* 0xfffffffc00c40947 */ /* 0x002fea000383ffff */
.L_x_409:
[----:B------:R-:W-:Y:S05]  /*0760*/  BSYNC B0 ;  /* 0x0000000000007941 */ /* 0x000fea0003800000 */
.L_x_408:
[----:B------:R-:W-:Y:S04]  /*0770*/  BSSY B0, `(.L_x_411) ;  /* 0x000002b000007945 */ /* 0x000fe80003800000 */
[----:B------:R-:W-:Y:S05]  /*0780*/  @!P1 BRA `(.L_x_412) ;  /* 0x0000000000a49947 */ /* 0x000fea0003800000 */
.L_x_413:
        /* <DEDUP_REMOVED lines=27> */
[----:B------:R-:W-:-:S05]  /*0940*/  ISETP.EQ.OR P3, PT, R4, UR41, !P3 ;  /* 0x0000002904007c0c */ /* 0x000fca000df62670 */
[----:B------:R-:W4:Y:S01]  /*0950*/  @!P2 LDG.E.64 R24, desc[UR36][R6.64] ;  /* 0x000000240618a981 */ /* 0x000f22000c1e1b00 */
[----:B--2---:R-:W-:-:S07]  /*0960*/  @!P0 DFMA R8, R10, R14, R8 ;  /* 0x0000000e0a08822b */ /* 0x004fce0000000008 */
[----:B------:R-:W2:Y:S04]  /*0970*/  @!P3 LDG.E.64 R10, desc[UR36][R6.64] ;  /* 0x00000024060ab981 */ /* 0x000ea8000c1e1b00 */
[----:B------:R3:W-:Y:S02]  /*0980*/  @!P0 STS.64 [R19], R8 ;  /* 0x0000000813008388 */ /* 0x0007e40000000a00 */
        /* <DEDUP_REMOVED lines=9> */
.L_x_412:
[----:B------:R-:W-:Y:S05]  /*0a20*/  BSYNC B0 ;  /* 0x0000000000007941 */ /* 0x000fea0003800000 */
.L_x_411:
[----:B------:R-:W-:Y:S05]  /*0a30*/  BRA `(.L_x_406) ;  /* 0x0000000400087947 */ /* 0x000fea0003800000 */
.L_x_407:
        /* <DEDUP_REMOVED lines=13> */
.L_x_416:
        /* <DEDUP_REMOVED lines=9> */
[----:B------:R-:W-:Y:S01]  /*0ba0*/  @!P0 DADD R6, R6, R8 ;  /* 0x0000000006068229 */ /* 0x000fe20000000008 */
[----:B------:R-:W-:-:S06]  /*0bb0*/  IMAD.WIDE R8, R5, 0x8, R12 ;  /* 0x0000000805087825 */ /* 0x000fcc00078e020c */
[----:B------:R1:W-:Y:S01]  /*0bc0*/  @!P0 STS.64 [R19], R6 ;  /* 0x0000000613008388 */ /* 0x0003e20000000a00 */
[----:B------:R-:W-:-:S13]  /*0bd0*/  ISETP.NE.AND P0, PT, R10, RZ, PT ;  /* 0x000000ff0a00720c */ /* 0x000fda0003f05270 */
[----:B-1----:R-:W-:Y:S05]  /*0be0*/  @P0 BRA `(.L_x_416) ;  /* 0xfffffffc00c80947 */ /* 0x002fea000383ffff */
.L_x_415:
[----:B------:R-:W-:Y:S05]  /*0bf0*/  BSYNC B0 ;  /* 0x0000000000007941 */ /* 0x000fea0003800000 */
.L_x_414:
[----:B------:R-:W-:Y:S05]  /*0c00*/  @!P1 BRA `(.L_x_406) ;  /* 0x0000000000949947 */ /* 0x000fea0003800000 */
.L_x_417:
        /* <DEDUP_REMOVED lines=22> */
[----:B-1----:R-:W-:Y:S01]  /*0d70*/  @!P1 DADD R6, R6, R8 ;  /* 0x0000000006069229 */ /* 0x002fe20000000008 */
[C---:B------:R-:W-:Y:S01]  /*0d80*/  ISETP.EQ.OR P2, PT, R4.reuse, UR41, !P2 ;  /* 0x0000002904007c0c */ /* 0x040fe2000d742670 */
[----:B------:R-:W-:Y:S01]  /*0d90*/  DSETP.GT.AND P3, PT, R20, RZ, PT ;  /* 0x000000ff1400722a */ /* 0x000fe20003f64000 */
[----:B------:R-:W-:-:S04]  /*0da0*/  IMAD.IADD R4, R4, 0x1, R5 ;  /* 0x0000000104047824 */ /* 0x000fc800078e0205 */
[----:B------:R1:W-:Y:S01]  /*0db0*/  @!P1 STS.64 [R19], R6 ;  /* 0x0000000613009388 */ /* 0x0003e20000000a00 */
[C---:B------:R-:W-:Y:S01]  /*0dc0*/  ISETP.EQ.OR P1, PT, R4.reuse, UR41, !P3 ;  /* 0x0000002904007c0c */ /* 0x040fe2000df22670 */
[----:B------:R-:W-:Y:S01]  /*0dd0*/  IMAD.IADD R4, R4, 0x1, R5 ;  /* 0x0000000104047824 */ /* 0x000fe200078e0205 */
[----:B-1----:R-:W-:-:S07]  /*0de0*/  @!P0 DADD R6, R6, R10 ;  /* 0x0000000006068229 */ /* 0x002fce000000000a */
[----:B------:R1:W-:Y:S01]  /*0df0*/  @!P0 STS.64 [R19], R6 ;  /* 0x0000000613008388 */ /* 0x0003e20000000a00 */
[----:B------:R-:W-:Y:S01]  /*0e00*/  ISETP.GE.AND P0, PT, R4, UR47, PT ;  /* 0x0000002f04007c0c */ /* 0x000fe2000bf06270 */
[----:B-1----:R-:W-:-:S07]  /*0e10*/  @!P2 DADD R6, R6, R12 ;  /* 0x000000000606a229 */ /* 0x002fce000000000c */
[----:B------:R1:W-:Y:S02]  /*0e20*/  @!P2 STS.64 [R19], R6 ;  /* 0x000000061300a388 */ /* 0x0003e40000000a00 */
[----:B-1----:R-:W-:-:S07]  /*0e30*/  @!P1 DADD R6, R6, R20 ;  /* 0x0000000006069229 */ /* 0x002fce0000000014 */
[----:B------:R1:W-:Y:S01]  /*0e40*/  @!P1 STS.64 [R19], R6 ;  /* 0x0000000613009388 */ /* 0x0003e20000000a00 */
[----:B------:R-:W-:Y:S05]  /*0e50*/  @!P0 BRA `(.L_x_417) ;  /* 0xfffffffc006c8947 */ /* 0x000fea000383ffff */
.L_x_406:
[----:B------:R-:W-:Y:S05]  /*0e60*/  WARPSYNC.ALL ;  /* 0x0000000000007948 */ /* 0x000fea0003800000 */
[----:B------:R-:W-:Y:S01]  /*0e70*/  BAR.SYNC.DEFER_BLOCKING 0x0 ;  /* 0x0000000000007b1d */ /* 0x000fe20000010000 */
[----:B------:R-:W-:-:S13]  /*0e80*/  ISETP.NE.AND P0, PT, R0, RZ, PT ;  /* 0x000000ff0000720c */ /* 0x000fda0003f05270 */
[----:B------:R-:W-:Y:S05]  /*0e90*/  @P0 EXIT ;  /* 0x000000000000094d */ /* 0x000fea0003800000 */
[----:B------:R-:W-:Y:S02]  /*0ea0*/  ISETP.NE.AND P0, PT, R5, RZ, PT ;  /* 0x000000ff0500720c */ /* 0x000fe40003f05270 */
[----:B01----:R-:W-:-:S11]  /*0eb0*/  CS2R R18, SRZ ;  /* 0x0000000000127805 */ /* 0x003fd6000001ff00 */
[----:B------:R-:W-:Y:S05]  /*0ec0*/  @!P0 BRA `(.L_x_418) ;  /* 0x0000000400548947 */ /* 0x000fea0003800000 */
[C---:B------:R-:W-:Y:S01]  /*0ed0*/  VIADD R0, R5.reuse, 0xffffffff ;  /* 0xffffffff05007836 */ /* 0x040fe20000000000 */
[----:B------:R-:W-:Y:S02]  /*0ee0*/  LOP3.LUT R16, R5, 0x3, RZ, 0xc0, !PT ;  /* 0x0000000305107812 */ /* 0x000fe400078ec0ff */
[----:B------:R-:W-:Y:S02]  /*0ef0*/  CS2R R18, SRZ ;  /* 0x0000000000127805 */ /* 0x000fe4000001ff00 */
[----:B------:R-:W-:Y:S01]  /*0f00*/  ISETP.GE.U32.AND P0, PT, R0, 0x3, PT ;  /* 0x000000030000780c */ /* 0x000fe20003f06070 */
[----:B------:R-:W-:-:S12]  /*0f10*/  IMAD.MOV.U32 R0, RZ, RZ, RZ ;  /* 0x000000ffff007224 */ /* 0x000fd800078e00ff */
[----:B------:R-:W-:Y:S05]  /*0f20*/  @!P0 BRA `(.L_x_419) ;  /* 0x0000000400188947 */ /* 0x000fea0003800000 */
[----:B------:R-:W-:Y:S01]  /*0f30*/  IMAD.IADD R3, R5, 0x1, -R16 ;  /* 0x0000000105037824 */ /* 0x000fe200078e0a10 */
        /* <DEDUP_REMOVED lines=9> */
.L_x_422:
[----:B------:R-:W0:Y:S01]  /*0fd0*/  LDS.128 R8, [R2] ;  /* 0x0000000002087984 */ /* 0x000e220000000c00 */
[----:B------:R-:W-:Y:S02]  /*0fe0*/  VIADD R3, R3, 0xfffffff0 ;  /* 0xfffffff003037836 */ /* 0x000fe40000000000 */
[----:B------:R-:W-:Y:S01]  /*0ff0*/  VIADD R0, R0, 0x10 ;  /* 0x0000001000007836 */ /* 0x000fe20000000000 */
[----:B------:R-:W1:Y:S02]  /*1000*/  LDS.128 R4, [R2+0x10] ;  /* 0x0000100002047984 */ /* 0x000e640000000c00 */
[----:B------:R-:W-:Y:S02]  /*1010*/  ISETP.GT.AND P1, PT, R3, 0xc, PT ;  /* 0x0000000c0300780c */ /* 0x000fe40003f24270 */
[----:B------:R-:W2:Y:S01]  /*1020*/  LDS.128 R12, [R2+0x20] ;  /* 0x00002000020c7984 */ /* 0x000ea20000000c00 */
[----:B0-----:R-:W-:-:S08]  /*1030*/  DADD R8, R8, R18 ;  /* 0x0000000008087229 */ /* 0x001fd00000000012 */
[----:B------:R-:W-:Y:S02]  /*1040*/  DADD R18, R8, R10 ;  /* 0x0000000008127229 */ /* 0x000fe4000000000a */
[----:B------:R-:W0:Y:S06]  /*1050*/  LDS.128 R8, [R2+0x30] ;  /* 0x0000300002087984 */ /* 0x000e2c0000000c00 */
[----:B-1----:R-:W-:-:S08]  /*1060*/  DADD R4, R18, R4 ;  /* 0x0000000012047229 */ /* 0x002fd00000000004 */
[----:B------:R-:W-:Y:S02]  /*1070*/  DADD R18, R4, R6 ;  /* 0x0000000004127229 */ /* 0x000fe40000000006 */
[----:B------:R-:W1:Y:S06]  /*1080*/  LDS.128 R4, [R2+0x40] ;  /* 0x0000400002047984 */ /* 0x000e6c0000000c00 */
[----:B--2---:R-:W-:-:S08]  /*1090*/  DADD R12, R18, R12 ;  /* 0x00000000120c7229 */ /* 0x004fd0000000000c */
[----:B------:R-:W-:Y:S02]  /*10a0*/  DADD R18, R12, R14 ;  /* 0x000000000c127229 */ /* 0x000fe4000000000e */
[----:B------:R-:W2:Y:S06]  /*10b0*/  LDS.128 R12, [R2+0x50] ;  /* 0x00005000020c7984 */ /* 0x000eac0000000c00 */
[----:B0-----:R-:W-:-:S08]  /*10c0*/  DADD R8, R18, R8 ;  /* 0x0000000012087229 */ /* 0x001fd00000000008 */
[----:B------:R-:W-:Y:S02]  /*10d0*/  DADD R18, R8, R10 ;  /* 0x0000000008127229 */ /* 0x000fe4000000000a */
[----:B------:R-:W0:Y:S06]  /*10e0*/  LDS.128 R8, [R2+0x60] ;  /* 0x0000600002087984 */ /* 0x000e2c0000000c00 */
[----:B-1----:R-:W-:-:S08]  /*10f0*/  DADD R4, R18, R4 ;  /* 0x0000000012047229 */ /* 0x002fd00000000004 */
[----:B------:R-:W-:Y:S02]  /*1100*/  DADD R18, R4, R6 ;  /* 0x0000000004127229 */ /* 0x000fe40000000006 */
[----:B------:R1:W3:Y:S06]  /*1110*/  LDS.128 R4, [R2+0x70] ;  /* 0x0000700002047984 */ /* 0x0002ec0000000c00 */
[----:B--2---:R-:W-:Y:S01]  /*1120*/  DADD R12, R18, R12 ;  /* 0x00000000120c7229 */ /* 0x004fe2000000000c */
[----:B-1----:R-:W-:-:S07]  /*1130*/  VIADD R2, R2, 0x80 ;  /* 0x0000008002027836 */ /* 0x002fce0000000000 */
[----:B------:R-:W-:-:S08]  /*1140*/  DADD R12, R12, R14 ;  /* 0x000000000c0c7229 */ /* 0x000fd0000000000e */
[----:B0-----:R-:W-:-:S08]  /*1150*/  DADD R8, R12, R8 ;  /* 0x000000000c087229 */ /* 0x001fd00000000008 */
[----:B------:R-:W-:-:S08]  /*1160*/  DADD R8, R8, R10 ;  /* 0x0000000008087229 */ /* 0x000fd0000000000a */
[----:B---3--:R-:W-:-:S08]  /*1170*/  DADD R4, R8, R4 ;  /* 0x0000000008047229 */ /* 0x008fd00000000004 */
[----:B------:R-:W-:Y:S01]  /*1180*/  DADD R18, R4, R6 ;  /* 0x0000000004127229 */ /* 0x000fe20000000006 */
[----:B------:R-:W-:Y:S10]  /*1190*/  @P1 BRA `(.L_x_422) ;  /* 0xfffffffc008c1947 */ /* 0x000ff4000383ffff */
.L_x_421:
[----:B------:R-:W-:-:S13]  /*11a0*/  ISETP.GT.AND P1, PT, R3, 0x4, PT ;  /* 0x000000040300780c */ /* 0x000fda0003f24270 */
[----:B------:R-:W-:Y:S05]  /*11b0*/  @!P1 BRA `(.L_x_423) ;  /* 0x0000000000409947 */ /* 0x000fea0003800000 */
[----:B------:R-:W0:Y:S01]  /*11c0*/  LDS.128 R12, [R2] ;  /* 0x00000000020c7984 */ /* 0x000e220000000c00 */
[----:B------:R-:W-:Y:S01]  /*11d0*/  PLOP3.LUT P0, PT, PT, PT, PT, 0x8, 0x0 ;  /* 0x000000000000781c */ /* 0x000fe20003f0e170 */
[----:B------:R-:W-:Y:S02]  /*11e0*/  VIADD R0, R0, 0x8 ;  /* 0x0000000800007836 */ /* 0x000fe40000000000 */
[----:B------:R-:W1:Y:S01]  /*11f0*/  LDS.128 R8, [R2+0x10] ;  /* 0x0000100002087984 */ /* 0x000e620000000c00 */
[----:B------:R-:W-:-:S03]  /*1200*/  VIADD R3, R3, 0xfffffff8 ;  /* 0xfffffff803037836 */ /* 0x000fc60000000000 */
[----:B------:R-:W2:Y:S01]  /*1210*/  LDS.128 R4, [R2+0x20] ;  /* 0x0000200002047984 */ /* 0x000ea20000000c00 */
[----:B0-----:R-:W-:-:S08]  /*1220*/  DADD R12, R18, R12 ;  /* 0x00000000120c7229 */ /* 0x001fd0000000000c */
[----:B------:R-:W-:Y:S02]  /*1230*/  DADD R18, R12, R14 ;  /* 0x000000000c127229 */ /* 0x000fe4000000000e */
[----:B------:R0:W3:Y:S06]  /*1240*/  LDS.128 R12, [R2+0x30] ;  /* 0x00003000020c7984 */ /* 0x0000ec0000000c00 */
[----:B-1----:R-:W-:Y:S01]  /*1250*/  DADD R8, R18, R8 ;  /* 0x0000000012087229 */ /* 0x002fe20000000008 */
[----:B0-----:R-:W-:-:S07]  /*1260*/  VIADD R2, R2, 0x40 ;  /* 0x0000004002027836 */ /* 0x001fce0000000000 */
[----:B------:R-:W-:-:S08]  /*1270*/  DADD R8, R8, R10 ;  /* 0x0000000008087229 */ /* 0x000fd0000000000a */
[----:B--2---:R-:W-:-:S08]  /*1280*/  DADD R4, R8, R4 ;  /* 0x0000000008047229 */ /* 0x004fd00000000004 */
[----:B------:R-:W-:-:S08]  /*1290*/  DADD R4, R4, R6 ;  /* 0x0000000004047229 */ /* 0x000fd00000000006 */
[----:B---3--:R-:W-:-:S08]  /*12a0*/  DADD R4, R4, R12 ;  /* 0x0000000004047229 */ /* 0x008fd0000000000c */
[----:B------:R-:W-:-:S11]  /*12b0*/  DADD R18, R4, R14 ;  /* 0x0000000004127229 */ /* 0x000fd6000000000e */
.L_x_423:
[----:B------:R-:W-:-:S13]  /*12c0*/  ISETP.NE.OR P0, PT, R3, RZ, P0 ;  /* 0x000000ff0300720c */ /* 0x000fda0000705670 */
[----:B------:R-:W-:Y:S05]  /*12d0*/  @!P0 BRA `(.L_x_419) ;  /* 0x00000000002c8947 */ /* 0x000fea0003800000 */
.L_x_420:
[----:B------:R-:W0:Y:S01]  /*12e0*/  LDS.128 R4, [R2] ;  /* 0x0000000002047984 */ /* 0x000e220000000c00 */
[----:B------:R-:W-:Y:S02]  /*12f0*/  VIADD R3, R3, 0xfffffffc ;  /* 0xfffffffc03037836 */ /* 0x000fe40000000000 */
[----:B------:R-:W-:Y:S01]  /*1300*/  VIADD R0, R0, 0x4 ;  /* 0x0000000400007836 */ /* 0x000fe20000000000 */
[----:B------:R1:W2:Y:S02]  /*1310*/  LDS.128 R8, [R2+0x10] ;  /* 0x0000100002087984 */ /* 0x0002a40000000c00 */
[----:B------:R-:W-:Y:S01]  /*1320*/  ISETP.NE.AND P0, PT, R3, RZ, PT ;  /* 0x000000ff0300720c */ /* 0x000fe20003f05270 */
[----:B-1----:R-:W-:Y:S01]  /*1330*/  VIADD R2, R2, 0x20 ;  /* 0x0000002002027836 */ /* 0x002fe20000000000 */
[----:B0-----:R-:W-:-:S08]  /*1340*/  DADD R4, R4, R18 ;  /* 0x0000000004047229 */ /* 0x001fd00000000012 */
[----:B------:R-:W-:-:S08]  /*1350*/  DADD R4, R4, R6 ;  /* 0x0000000004047229 */ /* 0x000fd00000000006 */
[----:B--2---:R-:W-:-:S08]  /*1360*/  DADD R4, R4, R8 ;  /* 0x0000000004047229 */ /* 0x004fd00000000008 */
[----:B------:R-:W-:Y:S01]  /*1370*/  DADD R18, R4, R10 ;  /* 0x0000000004127229 */ /* 0x000fe2000000000a */
[----:B------:R-:W-:Y:S10]  /*1380*/  @P0 BRA `(.L_x_420) ;  /* 0xfffffffc00d40947 */ /* 0x000ff4000383ffff */
.L_x_419:
[----:B------:R-:W-:-:S13]  /*1390*/  ISETP.NE.AND P0, PT, R16, RZ, PT ;  /* 0x000000ff1000720c */ /* 0x000fda0003f05270 */
[----:B------:R-:W-:Y:S05]  /*13a0*/  @!P0 BRA `(.L_x_418) ;  /* 0x00000000001c8947 */ /* 0x000fea0003800000 */
[----:B------:R-:W-:-:S07]  /*13b0*/  IMAD R0, R0, 0x8, R17 ;  /* 0x0000000800007824 */ /* 0x000fce00078e0211 */
.L_x_424:
[----:B------:R0:W1:Y:S01]  /*13c0*/  LDS.64 R2, [R0] ;  /* 0x0000000000027984 */ /* 0x0000620000000a00 */
[----:B------:R-:W-:-:S05]  /*13d0*/  VIADD R16, R16, 0xffffffff ;  /* 0xffffffff10107836 */ /* 0x000fca0000000000 */
[----:B------:R-:W-:Y:S01]  /*13e0*/  ISETP.NE.AND P0, PT, R16, RZ, PT ;  /* 0x000000ff1000720c */ /* 0x000fe20003f05270 */
[----:B0-----:R-:W-:Y:S01]  /*13f0*/  VIADD R0, R0, 0x8 ;  /* 0x0000000800007836 */ /* 0x001fe20000000000 */
[----:B-1----:R-:W-:-:S11]  /*1400*/  DADD R18, R2, R18 ;  /* 0x0000000002127229 */ /* 0x002fd60000000012 */
[----:B------:R-:W-:Y:S05]  /*1410*/  @P0 BRA `(.L_x_424) ;  /* 0xfffffffc00e80947 */ /* 0x000fea000383ffff */
.L_x_418:
[----:B------:R-:W-:Y:S01]  /*1420*/  ULDC.U8 UR4, c[0x0][0x238] ;  /* 0x00008e0000047ab9 */ /* 0x000fe20000000000 */
[----:B------:R-:W-:Y:S01]  /*1430*/  IMAD.MOV.U32 R2, RZ, RZ, 0x1 ;  /* 0x00000001ff027424 */ /* 0x000fe200078e00ff */
[----:B------:R-:W-:Y:S01]  /*1440*/  UPRMT UR4, UR4, 0x8880, URZ ;  /* 0x0000888004047896 */ /* 0x000fe2000800003f */
[----:B------:R-:W-:-:S03]  /*1450*/  FSETP.GEU.AND P1, PT, |R19|, 6.5827683646048100446e-37, PT ;  /* 0x036000001300780b */ /* 0x000fc60003f2e200 */
[----:B------:R-:W-:-:S03]  /*1460*/  UISETP.NE.AND UP0, UPT, UR4, URZ, UPT ;  /* 0x0000003f0400728c */ /* 0x000fc6000bf05270 */
[----:B------:R-:W-:Y:S02]  /*1470*/  ULDC.64 UR4, c[0x0][0x230] ;  /* 0x00008c0000047ab9 */ /* 0x000fe40000000a00 */
[----:B------:R-:W-:-:S04]  /*1480*/  USEL UR4, UR4, 0x1, UP0 ;  /* 0x0000000104047887 */ /* 0x000fc80008000000 */
[----:B------:R-:W-:-:S09]  /*1490*/  UIMAD UR4, UR4, UR5, URZ ;  /* 0x00000005040472a4 */ /* 0x000fd2000f8e023f */
[----:B------:R-:W0:Y:S08]  /*14a0*/  I2F.F64 R4, UR4 ;  /* 0x0000000400047d12 */ /* 0x000e300008201c00 */
[----:B0-----:R-:W0:Y:S02]  /*14b0*/  MUFU.RCP64H R3, R5 ;  /* 0x0000000500037308 */ /* 0x001e240000001800 */
[----:B0-----:R-:W-:-:S08]  /*14c0*/  DFMA R6, -R4, R2, 1 ;  /* 0x3ff000000406742b */ /* 0x001fd00000000102 */
        /* <DEDUP_REMOVED lines=11> */
[----:B------:R-:W-:Y:S05]  /*1580*/  CALL.REL.NOINC `($__internal_3_$__cuda_sm20_div_rn_f64_full) ;  /* 0x0000000000247944 */ /* 0x000fea0003c00000 */
[----:B------:R-:W-:Y:S02]  /*1590*/  IMAD.MOV.U32 R2, RZ, RZ, R12 ;  /* 0x000000ffff027224 */ /* 0x000fe400078e000c */
[----:B------:R-:W-:-:S07]  /*15a0*/  IMAD.MOV.U32 R3, RZ, RZ, R13 ;  /* 0x000000ffff037224 */ /* 0x000fce00078e000d */
.L_x_425:
[----:B------:R-:W-:Y:S02]  /*15b0*/  ULDC.64 UR4, c[0x0][0x210] ;  /* 0x0000840000047ab9 */ /* 0x000fe40000000a00 */
[----:B------:R-:W-:-:S04]  /*15c0*/  ULEA UR4, UP0, UR39, UR4, 0x3 ;  /* 0x0000000427047291 */ /* 0x000fc8000f80183f */
[----:B------:R-:W-:Y:S02]  /*15d0*/  ULEA.HI.X UR5, UR39, UR5, UR40, 0x3, UP0 ;  /* 0x0000000527057291 */ /* 0x000fe400080f1c28 */
[----:B------:R-:W-:-:S04]  /*15e0*/  IMAD.U32 R4, RZ, RZ, UR4 ;  /* 0x00000004ff047e24 */ /* 0x000fc8000f8e00ff */
[----:B------:R-:W-:-:S05]  /*15f0*/  IMAD.U32 R5, RZ, RZ, UR5 ;  /* 0x00000005ff057e24 */ /* 0x000fca000f8e00ff */
[----:B------:R-:W-:Y:S01]  /*1600*/  STG.E.64 desc[UR36][R4.64], R2 ;  /* 0x0000000204007986 */ /* 0x000fe2000c101b24 */
[----:B------:R-:W-:Y:S05]  /*1610*/  EXIT ;  /* 0x000000000000794d */ /* 0x000fea0003800000 */
        .weak           $__internal_3_$__cuda_sm20_div_rn_f64_full
        .type           $__internal_3_$__cuda_sm20_div_rn_f64_full,@function
        .size           $__internal_3_$__cuda_sm20_div_rn_f64_full,(.L_x_450 - $__internal_3_$__cuda_sm20_div_rn_f64_full)
$__internal_3_$__cuda_sm20_div_rn_f64_full:
        /* <DEDUP_REMOVED lines=32> */
.L_x_426:
        /* <DEDUP_REMOVED lines=37> */
.L_x_427:
        /* <DEDUP_REMOVED lines=16> */
.L_x_430:
[----:B------:R-:W-:Y:S01]  /*1b70*/  LOP3.LUT R13, R5, 0x80000, RZ, 0xfc, !PT ;  /* 0x00080000050d7812 */ /* 0x000fe200078efcff */
[----:B------:R-:W-:Y:S01]  /*1b80*/  IMAD.MOV.U32 R12, RZ, RZ, R4 ;  /* 0x000000ffff0c7224 */ /* 0x000fe200078e0004 */
[----:B------:R-:W-:Y:S06]  /*1b90*/  BRA `(.L_x_428) ;  /* 0x0000000000087947 */ /* 0x000fec0003800000 */
.L_x_429:
[----:B------:R-:W-:Y:S01]  /*1ba0*/  LOP3.LUT R13, R7, 0x80000, RZ, 0xfc, !PT ;  /* 0x00080000070d7812 */ /* 0x000fe200078efcff */
[----:B------:R-:W-:-:S07]  /*1bb0*/  IMAD.MOV.U32 R12, RZ, RZ, R6 ;  /* 0x000000ffff0c7224 */ /* 0x000fce00078e0006 */
.L_x_428:
[----:B------:R-:W-:Y:S02]  /*1bc0*/  IMAD.MOV.U32 R2, RZ, RZ, R0 ;  /* 0x000000ffff027224 */ /* 0x000fe400078e0000 */
[----:B------:R-:W-:-:S04]  /*1bd0*/  IMAD.MOV.U32 R3, RZ, RZ, 0x0 ;  /* 0x00000000ff037424 */ /* 0x000fc800078e00ff */
[----:B------:R-:W-:Y:S05]  /*1be0*/  RET.REL.NODEC R2 `(_ZN2at6native51_GLOBAL__N__eebb21b7_18_MultiMarginLoss_cu_b86932df30MultiMarginLoss_forward_kernelILi1EdEEvPT0_PKS3_PKlS6_iibS3_) ;  /* 0xffffffe402047950 */ /* 0x000fea0003c3ffff */
.L_x_431:
        /* <DEDUP_REMOVED lines=9> */
.L_x_450:


//--------------------- .nv.global.init           --------------------------
	.section	.nv.global.init,"aw",@progbits
.nv.global.init:
	.type		__unnamed_1,@object
	.size		__unnamed_1,(__unnamed_5 - __unnamed_1)
__unnamed_1:
        /*0000*/ 	.byte	0x4d, 0x75, 0x6c, 0x74, 0x69, 0x4d, 0x61, 0x72, 0x67, 0x69, 0x6e, 0x4c, 0x6f, 0x73, 0x73, 0x5f
        /*0010*/ 	.byte	0x66, 0x6f, 0x72, 0x77, 0x61, 0x72, 0x64, 0x5f, 0x6b, 0x65, 0x72, 0x6e, 0x65, 0x6c, 0x00
	.type		__unnamed_5,@object
	.size		__unnamed_5,(__unnamed_3 - __unnamed_5)
__unnamed_5:
        /*001f*/ 	.byte	0x4d, 0x75, 0x6c, 0x74, 0x69, 0x4d, 0x61, 0x72, 0x67, 0x69, 0x6e, 0x4c, 0x6f, 0x73, 0x73, 0x5f
        /*002f*/ 	.byte	0x66, 0x6f, 0x72, 0x77, 0x61, 0x72, 0x64, 0x5f, 0x6b, 0x65, 0x72, 0x6e, 0x65, 0x6c, 0x00
	.type		__unnamed_3,@object
	.size		__unnamed_3,(__unnamed_7 - __unnamed_3)
__unnamed_3:
        /*003e*/ 	.byte	0x4d, 0x75, 0x6c, 0x74, 0x69, 0x4d, 0x61, 0x72, 0x67, 0x69, 0x6e, 0x4c, 0x6f, 0x73, 0x73, 0x5f
        /*004e*/ 	.byte	0x66, 0x6f, 0x72, 0x77, 0x61, 0x72, 0x64, 0x5f, 0x6b, 0x65, 0x72, 0x6e, 0x65, 0x6c, 0x00
	.type		__unnamed_7,@object
	.size		__unnamed_7,(__unnamed_2 - __unnamed_7)
__unnamed_7:
        /*005d*/ 	.byte	0x4d, 0x75, 0x6c, 0x74, 0x69, 0x4d, 0x61, 0x72, 0x67, 0x69, 0x6e, 0x4c, 0x6f, 0x73, 0x73, 0x5f
        /*006d*/ 	.byte	0x66, 0x6f, 0x72, 0x77, 0x61, 0x72, 0x64, 0x5f, 0x6b, 0x65, 0x72, 0x6e, 0x65, 0x6c, 0x00
	.type		__unnamed_2,@object
	.size		__unnamed_2,(__unnamed_6 - __unnamed_2)
__unnamed_2:
        /*007c*/ 	.byte	0x4d, 0x75, 0x6c, 0x74, 0x69, 0x4d, 0x61, 0x72, 0x67, 0x69, 0x6e, 0x4c, 0x6f, 0x73, 0x73, 0x5f
        /*008c*/ 	.byte	0x66, 0x6f, 0x72, 0x77, 0x61, 0x72, 0x64, 0x5f, 0x6b, 0x65, 0x72, 0x6e, 0x65, 0x6c, 0x00
	.type		__unnamed_6,@object
	.size		__unnamed_6,(__unnamed_4 - __unnamed_6)
__unnamed_6:
        /*009b*/ 	.byte	0x4d, 0x75, 0x6c, 0x74, 0x69, 0x4d, 0x61, 0x72, 0x67, 0x69, 0x6e, 0x4c, 0x6f, 0x73, 0x73, 0x5f
        /*00ab*/ 	.byte	0x66, 0x6f, 0x72, 0x77, 0x61, 0x72, 0x64, 0x5f, 0x6b, 0x65, 0x72, 0x6e, 0x65, 0x6c, 0x00
	.type		__unnamed_4,@object
	.size		__unnamed_4,(__unnamed_8 - __unnamed_4)
__unnamed_4:
        /*00ba*/ 	.byte	0x4d, 0x75, 0x6c, 0x74, 0x69, 0x4d, 0x61, 0x72, 0x67, 0x69, 0x6e, 0x4c, 0x6f, 0x73, 0x73, 0x5f
        /*00ca*/ 	.byte	0x66, 0x6f, 0x72, 0x77, 0x61, 0x72, 0x64, 0x5f, 0x6b, 0x65, 0x72, 0x6e, 0x65, 0x6c, 0x00
	.type		__unnamed_8,@object
	.size		__unnamed_8,($str - __unnamed_8)
__unnamed_8:
        /*00d9*/ 	.byte	0x4d, 0x75, 0x6c, 0x74, 0x69, 0x4d, 0x61, 0x72, 0x67, 0x69, 0x6e, 0x4c, 0x6f, 0x73, 0x73, 0x5f
        /*00e9*/ 	.byte	0x66, 0x6f, 0x72, 0x77, 0x61, 0x72, 0x64, 0x5f, 0x6b, 0x65, 0x72, 0x6e, 0x65, 0x6c, 0x00
	.type		$str,@object
	.size		$str,($str$1 - $str)
$str:
        /*00f8*/ 	.byte	0x74, 0x61, 0x72, 0x67, 0x65, 0x74, 0x5f, 0x6b, 0x20, 0x3e, 0x3d, 0x20, 0x30, 0x20, 0x26, 0x26
        /*0108*/ 	.byte	0x20, 0x74, 0x61, 0x72, 0x67, 0x65, 0x74, 0x5f, 0x6b, 0x20, 0x3c, 0x20, 0x64, 0x69, 0x6d, 0x20
        /*0118*/ 	.byte	0x26, 0x26, 0x20, 0x22, 0x74, 0x61, 0x72, 0x67, 0x65, 0x74, 0x20, 0x69, 0x6e, 0x64, 0x65, 0x78
        /*0128*/ 	.byte	0x20, 0x69, 0x73, 0x20, 0x6f, 0x75, 0x74, 0x20, 0x6f, 0x66, 0x20, 0x62, 0x6f, 0x75, 0x6e, 0x64
        /*0138*/ 	.byte	0x73, 0x22, 0x00
	.type		$str$1,@object
	.size		$str$1,(.L_37 - $str$1)
$str$1:
        /*013b*/ 	.byte	0x2f, 0x74, 0x6d, 0x70, 0x2f, 0x6f, 0x73, 0x73, 0x5f, 0x6b, 0x65, 0x72, 0x6e, 0x65, 0x6c, 0x73
        /*014b*/ 	.byte	0x5f, 0x73, 0x72, 0x63, 0x2f, 0x70, 0x79, 0x74, 0x6f, 0x72, 0x63, 0x68, 0x2f, 0x61, 0x74, 0x65
        /*015b*/ 	.byte	0x6e, 0x2f, 0x73, 0x72, 0x63, 0x2f, 0x41, 0x54, 0x65, 0x6e, 0x2f, 0x6e, 0x61, 0x74, 0x69, 0x76
        /*016b*/ 	.byte	0x65, 0x2f, 0x63, 0x75, 0x64, 0x61, 0x2f, 0x4d, 0x75, 0x6c, 0x74, 0x69, 0x4d, 0x61, 0x72, 0x67
        /*017b*/ 	.byte	0x69, 0x6e, 0x4c, 0x6f, 0x73, 0x73, 0x2e, 0x63, 0x75, 0x00
.L_37:


//--------------------- .nv.shared._ZN2at6native51_GLOBAL__N__eebb21b7_18_MultiMarginLoss_cu_b86932df31MultiMarginLoss_backward_kernelILi2EN3c108BFloat16EEEvPT0_PKS5_S8_PKlS8_iibS5_b --------------------------
	.section	.nv.shared._ZN2at6native51_GLOBAL__N__eebb21b7_18_MultiMarginLoss_cu_b86932df31MultiMarginLoss_backward_kernelILi2EN3c108BFloat16EEEvPT0_PKS5_S8_PKlS8_iibS5_b,"aw",@nobits
	.sectionflags	@""
	.align	4
.nv.shared._ZN2at6native51_GLOBAL__N__eebb21b7_18_MultiMarginLoss_cu_b86932df31MultiMarginLoss_backward_kernelILi2EN3c108BFloat16EEEvPT0_PKS5_S8_PKlS8_iibS5_b:
	.zero		1536


//--------------------- .nv.shared.reserved.0     --------------------------
	.section	.nv.shared.reserved.0,"aw",@nobits
	.weak		__nv_reservedSMEM_offset_0_alias
	.size		__nv_reservedSMEM_offset_0_alias, 0, 0
	.other		__nv_reservedSMEM_offset_0_alias,@"STO_CUDA_RESERVED_SHARED STV_DEFAULT"
__nv_reservedSMEM_offset_0_alias:
	.zero		0


//--------------------- .nv.global                --------------------------
	.section	.nv.global,"aw",@nobits
.nv.global:
	.type		_ZN49_INTERNAL_eebb21b7_18_MultiMarginLoss_cu_b86932df4cuda3std3__48in_placeE,@object
	.size		_ZN49_INTERNAL_eebb21b7_18_MultiMarginLoss_cu_b86932df4cuda3std3__48in_placeE,(_ZN49_INTERNAL_eebb21b7_18_MultiMarginLoss_cu_b86932df4cuda3std6ranges3__45__cpo8distanceE - _ZN49_INTERNAL_eebb21b7_18_MultiMarginLoss_cu_b86932df4cuda3std3__48in_placeE)
_ZN49_INTERNAL_eebb21b7_18_MultiMarginLoss_cu_b86932df4cuda3std3__48in_placeE:
	.zero		1
	.type		_ZN49_INTERNAL_eebb21b7_18_MultiMarginLoss_cu_b86932df4cuda3std6ranges3__45__cpo8distanceE,@object
	.size		_ZN49_INTERNAL_eebb21b7_18_MultiMarginLoss_cu_b86932df4cuda3std6ranges3__45__cpo8distanceE,(_ZN49_INTERNAL_eebb21b7_18_MultiMarginLoss_cu_b86932df4cuda3std3__45__cpo6cbeginE - _ZN49_INTERNAL_eebb21b7_18_MultiMarginLoss_cu_b86932df4cuda3std6ranges3__45__cpo8distanceE)
_ZN49_INTERNAL_eebb21b7_18_MultiMarginLoss_cu_b86932df4cuda3std6ranges3__45__cpo8distanceE:
	.zero		1
	.type		_ZN49_INTERNAL_eebb21b7_18_MultiMarginLoss_cu_b86932df4cuda3std3__45__cpo6cbeginE,@object
	.size		_ZN49_INTERNAL_eebb21b7_18_MultiMarginLoss_cu_b86932df4cuda3std3__45__cpo6cbeginE,(_ZN49_INTERNAL_eebb21b7_18_MultiMarginLoss_cu_b86932df4cuda3std6ranges3__45__cpo7advanceE - _ZN49_INTERNAL_eebb21b7_18_MultiMarginLoss_cu_b86932df4cuda3std3__45__cpo6cbeginE)
_ZN49_INTERNAL_eebb21b7_18_MultiMarginLoss_cu_b86932df4cuda3std3__45__cpo6cbeginE:
	.zero		1
	.type		_ZN49_INTERNAL_eebb21b7_18_MultiMarginLoss_cu_b86932df4cuda3std6ranges3__45__cpo7advanceE,@object
	.size		_ZN49_INTERNAL_eebb21b7_18_MultiMarginLoss_cu_b86932df4cuda3std6ranges3__45__cpo7advanceE,(_ZN49_INTERNAL_eebb21b7_18_MultiMarginLoss_cu_b86932df4cuda3std3__45__cpo7crbeginE - _ZN49_INTERNAL_eebb21b7_18_MultiMarginLoss_cu_b86932df4cuda3std6ranges3__45__cpo7advanceE)
_ZN49_INTERNAL_eebb21b7_18_MultiMarginLoss_cu_b86932df4cuda3std6ranges3__45__cpo7advanceE:
	.zero		1
	.type		_ZN49_INTERNAL_eebb21b7_18_MultiMarginLoss_cu_b86932df4cuda3std3__45__cpo7crbeginE,@object
	.size		_ZN49_INTERNAL_eebb21b7_18_MultiMarginLoss_cu_b86932df4cuda3std3__45__cpo7crbeginE,(_ZN49_INTERNAL_eebb21b7_18_MultiMarginLoss_cu_b86932df4cuda3std6ranges3__45__cpo4dataE - _ZN49_INTERNAL_eebb21b7_18_MultiMarginLoss_cu_b86932df4cuda3std3__45__cpo7crbeginE)
_ZN49_INTERNAL_eebb21b7_18_MultiMarginLoss_cu_b86932df4cuda3std3__45__cpo7crbeginE:
	.zero		1
	.type		_ZN49_INTERNAL_eebb21b7_18_MultiMarginLoss_cu_b86932df4cuda3std6ranges3__45__cpo4dataE,@object
	.size		_ZN49_INTERNAL_eebb21b7_18_MultiMarginLoss_cu_b86932df4cuda3std6ranges3__45__cpo4dataE,(_ZN49_INTERNAL_eebb21b7_18_MultiMarginLoss_cu_b86932df4cuda3std6ranges3__45__cpo5beginE - _ZN49_INTERNAL_eebb21b7_18_MultiMarginLoss_cu_b86932df4cuda3std6ranges3__45__cpo4dataE)
_ZN49_INTERNAL_eebb21b7_18_MultiMarginLoss_cu_b86932df4cuda3std6ranges3__45__cpo4dataE:
	.zero		1
	.type		_ZN49_INTERNAL_eebb21b7_18_MultiMarginLoss_cu_b86932df4cuda3std6ranges3__45__cpo5beginE,@object
	.size		_ZN49_INTERNAL_eebb21b7_18_MultiMarginLoss_cu_b86932df4cuda3std6ranges3__45__cpo5beginE,(_ZN49_INTERNAL_eebb21b7_18_MultiMarginLoss_cu_b86932df4cuda3std3__451_GLOBAL__N__eebb21b7_18_MultiMarginLoss_cu_b86932df6ignoreE - _ZN49_INTERNAL_eebb21b7_18_MultiMarginLoss_cu_b86932df4cuda3std6ranges3__45__cpo5beginE)
_ZN49_INTERNAL_eebb21b7_18_MultiMarginLoss_cu_b86932df4cuda3std6ranges3__45__cpo5beginE:
	.zero		1
	.type		_ZN49_INTERNAL_eebb21b7_18_MultiMarginLoss_cu_b86932df4cuda3std3__451_GLOBAL__N__eebb21b7_18_MultiMarginLoss_cu_b86932df6ignoreE,@object
	.size		_ZN49_INTERNAL_eebb21b7_18_MultiMarginLoss_cu_b86932df4cuda3std3__451_GLOBAL__N__eebb21b7_18_MultiMarginLoss_cu_b86932df6ignoreE,(_ZN49_INTERNAL_eebb21b7_18_MultiMarginLoss_cu_b86932df4cuda3std6ranges3__45__cpo4sizeE - _ZN49_INTERNAL_eebb21b7_18_MultiMarginLoss_cu_b86932df4cuda3std3__451_GLOBAL__N__eebb21b7_18_MultiMarginLoss_cu_b86932df6ignoreE)
_ZN49_INTERNAL_eebb21b7_18_MultiMarginLoss_cu_b86932df4cuda3std3__451_GLOBAL__N__eebb21b7_18_MultiMarginLoss_cu_b86932df6ignoreE:
	.zero		1
	.type		_ZN49_INTERNAL_eebb21b7_18_MultiMarginLoss_cu_b86932df4cuda3std6ranges3__45__cpo4sizeE,@object
	.size		_ZN49_INTERNAL_eebb21b7_18_MultiMarginLoss_cu_b86932df4cuda3std6ranges3__45__cpo4sizeE,(_ZN49_INTERNAL_eebb21b7_18_MultiMarginLoss_cu_b86932df4cuda3std3__45__cpo5beginE - _ZN49_INTERNAL_eebb21b7_18_MultiMarginLoss_cu_b86932df4cuda3std6ranges3__45__cpo4sizeE)
_ZN49_INTERNAL_eebb21b7_18_MultiMarginLoss_cu_b86932df4cuda3std6ranges3__45__cpo4sizeE:
	.zero		1
	.type		_ZN49_INTERNAL_eebb21b7_18_MultiMarginLoss_cu_b86932df4cuda3std3__45__cpo5beginE,@object
	.size		_ZN49_INTERNAL_eebb21b7_18_MultiMarginLoss_cu_b86932df4cuda3std3__45__cpo5beginE,(_ZN49_INTERNAL_eebb21b7_18_MultiMarginLoss_cu_b86932df4cuda3std6ranges3__45__cpo6cbeginE - _ZN49_INTERNAL_eebb21b7_18_MultiMarginLoss_cu_b86932df4cuda3std3__45__cpo5beginE)
_ZN49_INTERNAL_eebb21b7_18_MultiMarginLoss_cu_b86932df4cuda3std3__45__cpo5beginE:
	.zero		1
	.type		_ZN49_INTERNAL_eebb21b7_18_MultiMarginLoss_cu_b86932df4cuda3std6ranges3__45__cpo6cbeginE,@object
	.size		_ZN49_INTERNAL_eebb21b7_18_MultiMarginLoss_cu_b86932df4cuda3std6ranges3__45__cpo6cbeginE,(_ZN49_INTERNAL_eebb21b7_18_MultiMarginLoss_cu_b86932df4cuda3std3__45__cpo6rbeginE - _ZN49_INTERNAL_eebb21b7_18_MultiMarginLoss_cu_b86932df4cuda3std6ranges3__45__cpo6cbeginE)
_ZN49_INTERNAL_eebb21b7_18_MultiMarginLoss_cu_b86932df4cuda3std6ranges3__45__cpo6cbeginE:
	.zero		1
	.type		_ZN49_INTERNAL_eebb21b7_18_MultiMarginLoss_cu_b86932df4cuda3std3__45__cpo6rbeginE,@object
	.size		_ZN49_INTERNAL_eebb21b7_18_MultiMarginLoss_cu_b86932df4cuda3std3__45__cpo6rbeginE,(_ZN49_INTERNAL_eebb21b7_18_MultiMarginLoss_cu_b86932df4cuda3std6ranges3__45__cpo4nextE - _ZN49_INTERNAL_eebb21b7_18_MultiMarginLoss_cu_b86932df4cuda3std3__45__cpo6rbeginE)
_ZN49_INTERNAL_eebb21b7_18_MultiMarginLoss_cu_b86932df4cuda3std3__45__cpo6rbeginE:
	.zero		1
	.type		_ZN49_INTERNAL_eebb21b7_18_MultiMarginLoss_cu_b86932df4cuda3std6ranges3__45__cpo4nextE,@object
	.size		_ZN49_INTERNAL_eebb21b7_18_MultiMarginLoss_cu_b86932df4cuda3std6ranges3__45__cpo4nextE,(_ZN49_INTERNAL_eebb21b7_18_MultiMarginLoss_cu_b86932df4cuda3std6ranges3__45__cpo4swapE - _ZN49_INTERNAL_eebb21b7_18_MultiMarginLoss_cu_b86932df4cuda3std6ranges3__45__cpo4nextE)
_ZN49_INTERNAL_eebb21b7_18_MultiMarginLoss_cu_b86932df4cuda3std6ranges3__45__cpo4nextE:
	.zero		1
	.type		_ZN49_INTERNAL_eebb21b7_18_MultiMarginLoss_cu_b86932df4cuda3std6ranges3__45__cpo4swapE,@object
	.size		_ZN49_INTERNAL_eebb21b7_18_MultiMarginLoss_cu_b86932df4cuda3std6ranges3__45__cpo4swapE,(_ZN49_INTERNAL_eebb21b7_18_MultiMarginLoss_cu_b86932df4cuda3std3__420unreachable_sentinelE - _ZN49_INTERNAL_eebb21b7_18_MultiMarginLoss_cu_b86932df4cuda3std6ranges3__45__cpo4swapE)
_ZN49_INTERNAL_eebb21b7_18_MultiMarginLoss_cu_b86932df4cuda3std6ranges3__45__cpo4swapE:
	.zero		1
	.type		_ZN49_INTERNAL_eebb21b7_18_MultiMarginLoss_cu_b86932df4cuda3std3__420unreachable_sentinelE,@object
	.size		_ZN49_INTERNAL_eebb21b7_18_MultiMarginLoss_cu_b86932df4cuda3std3__420unreachable_sentinelE,(_ZN49_INTERNAL_eebb21b7_18_MultiMarginLoss_cu_b86932df6thrust23THRUST_300001_SM_900_NS6system6detail10sequential3seqE - _ZN49_INTERNAL_eebb21b7_18_MultiMarginLoss_cu_b86932df4cuda3std3__420unreachable_sentinelE)
_ZN49_INTERNAL_eebb21b7_18_MultiMarginLoss_cu_b86932df4cuda3std3__420unreachable_sentinelE:
	.zero		1
	.type		_ZN49_INTERNAL_eebb21b7_18_MultiMarginLoss_cu_b86932df6thrust23THRUST_300001_SM_900_NS6system6detail10sequential3seqE,@object
	.size		_ZN49_INTERNAL_eebb21b7_18_MultiMarginLoss_cu_b86932df6thrust23THRUST_300001_SM_900_NS6system6detail10sequential3seqE,(_ZN49_INTERNAL_eebb21b7_18_MultiMarginLoss_cu_b86932df4cuda3std3__45__cpo4cendE - _ZN49_INTERNAL_eebb21b7_18_MultiMarginLoss_cu_b86932df6thrust23THRUST_300001_SM_900_NS6system6detail10sequential3seqE)
_ZN49_INTERNAL_eebb21b7_18_MultiMarginLoss_cu_b86932df6thrust23THRUST_300001_SM_900_NS6system6detail10sequential3seqE:
	.zero		1
	.type		_ZN49_INTERNAL_eebb21b7_18_MultiMarginLoss_cu_b86932df4cuda3std3__45__cpo4cendE,@object
	.size		_ZN49_INTERNAL_eebb21b7_18_MultiMarginLoss_cu_b86932df4cuda3std3__45__cpo4cendE,(_ZN49_INTERNAL_eebb21b7_18_MultiMarginLoss_cu_b86932df4cuda3std6ranges3__45__cpo9iter_swapE - _ZN49_INTERNAL_eebb21b7_18_MultiMarginLoss_cu_b86932df4cuda3std3__45__cpo4cendE)
_ZN49_INTERNAL_eebb21b7_18_MultiMarginLoss_cu_b86932df4cuda3std3__45__cpo4cendE:
	.zero		1
	.type		_ZN49_INTERNAL_eebb21b7_18_MultiMarginLoss_cu_b86932df4cuda3std6ranges3__45__cpo9iter_swapE,@object
	.size		_ZN49_INTERNAL_eebb21b7_18_MultiMarginLoss_cu_b86932df4cuda3std6ranges3__45__cpo9iter_swapE,(_ZN49_INTERNAL_eebb21b7_18_MultiMarginLoss_cu_b86932df4cuda3std3__45__cpo5crendE - _ZN49_INTERNAL_eebb21b7_18_MultiMarginLoss_cu_b86932df4cuda3std6ranges3__45__cpo9iter_swapE)
_ZN49_INTERNAL_eebb21b7_18_MultiMarginLoss_cu_b86932df4cuda3std6ranges3__45__cpo9iter_swapE:
	.zero		1
	.type		_ZN49_INTERNAL_eebb21b7_18_MultiMarginLoss_cu_b86932df4cuda3std3__45__cpo5crendE,@object
	.size		_ZN49_INTERNAL_eebb21b7_18_MultiMarginLoss_cu_b86932df4cuda3std3__45__cpo5crendE,(_ZN49_INTERNAL_eebb21b7_18_MultiMarginLoss_cu_b86932df4cuda3std6ranges3__45__cpo5cdataE - _ZN49_INTERNAL_eebb21b7_18_MultiMarginLoss_cu_b86932df4cuda3std3__45__cpo5crendE)
_ZN49_INTERNAL_eebb21b7_18_MultiMarginLoss_cu_b86932df4cuda3std3__45__cpo5crendE:
	.zero		1
	.type		_ZN49_INTERNAL_eebb21b7_18_MultiMarginLoss_cu_b86932df4cuda3std6ranges3__45__cpo5cdataE,@object
	.size		_ZN49_INTERNAL_eebb21b7_18_MultiMarginLoss_cu_b86932df4cuda3std6ranges3__45__cpo5cdataE,(_ZN49_INTERNAL_eebb21b7_18_MultiMarginLoss_cu_b86932df4cuda3std6ranges3__45__cpo3endE - _ZN49_INTERNAL_eebb21b7_18_MultiMarginLoss_cu_b86932df4cuda3std6ranges3__45__cpo5cdataE)
_ZN49_INTERNAL_eebb21b7_18_MultiMarginLoss_cu_b86932df4cuda3std6ranges3__45__cpo5cdataE:
	.zero		1
	.type		_ZN49_INTERNAL_eebb21b7_18_MultiMarginLoss_cu_b86932df4cuda3std6ranges3__45__cpo3endE,@object
	.size		_ZN49_INTERNAL_eebb21b7_18_MultiMarginLoss_cu_b86932df4cuda3std6ranges3__45__cpo3endE,(_ZN49_INTERNAL_eebb21b7_18_MultiMarginLoss_cu_b86932df4cuda3std3__419piecewise_constructE - _ZN49_INTERNAL_eebb21b7_18_MultiMarginLoss_cu_b86932df4cuda3std6ranges3__45__cpo3endE)
_ZN49_INTERNAL_eebb21b7_18_MultiMarginLoss_cu_b86932df4cuda3std6ranges3__45__cpo3endE:
	.zero		1
	.type		_ZN49_INTERNAL_eebb21b7_18_MultiMarginLoss_cu_b86932df4cuda3std3__419piecewise_constructE,@object
	.size		_ZN49_INTERNAL_eebb21b7_18_MultiMarginLoss_cu_b86932df4cuda3std3__419piecewise_constructE,(_ZN49_INTERNAL_eebb21b7_18_MultiMarginLoss_cu_b86932df4cuda3std6ranges3__45__cpo5ssizeE - _ZN49_INTERNAL_eebb21b7_18_MultiMarginLoss_cu_b86932df4cuda3std3__419piecewise_constructE)
_ZN49_INTERNAL_eebb21b7_18_MultiMarginLoss_cu_b86932df4cuda3std3__419piecewise_constructE:
	.zero		1
	.type		_ZN49_INTERNAL_eebb21b7_18_MultiMarginLoss_cu_b86932df4cuda3std6ranges3__45__cpo5ssizeE,@object
	.size		_ZN49_INTERNAL_eebb21b7_18_MultiMarginLoss_cu_b86932df4cuda3std6ranges3__45__cpo5ssizeE,(_ZN49_INTERNAL_eebb21b7_18_MultiMarginLoss_cu_b86932df4cuda3std3__45__cpo3endE - _ZN49_INTERNAL_eebb21b7_18_MultiMarginLoss_cu_b86932df4cuda3std6ranges3__45__cpo5ssizeE)
_ZN49_INTERNAL_eebb21b7_18_MultiMarginLoss_cu_b86932df4cuda3std6ranges3__45__cpo5ssizeE:
	.zero		1
	.type		_ZN49_INTERNAL_eebb21b7_18_MultiMarginLoss_cu_b86932df4cuda3std3__45__cpo3endE,@object
	.size		_ZN49_INTERNAL_eebb21b7_18_MultiMarginLoss_cu_b86932df4cuda3std3__45__cpo3endE,(_ZN49_INTERNAL_eebb21b7_18_MultiMarginLoss_cu_b86932df4cuda3std6ranges3__45__cpo4cendE - _ZN49_INTERNAL_eebb21b7_18_MultiMarginLoss_cu_b86932df4cuda3std3__45__cpo3endE)
_ZN49_INTERNAL_eebb21b7_18_MultiMarginLoss_cu_b86932df4cuda3std3__45__cpo3endE:
	.zero		1
	.type		_ZN49_INTERNAL_eebb21b7_18_MultiMarginLoss_cu_b86932df4cuda3std6ranges3__45__cpo4cendE,@object
	.size		_ZN49_INTERNAL_eebb21b7_18_MultiMarginLoss_cu_b86932df4cuda3std6ranges3__45__cpo4cendE,(_ZN49_INTERNAL_eebb21b7_18_MultiMarginLoss_cu_b86932df4cuda3std3__45__cpo4rendE - _ZN49_INTERNAL_eebb21b7_18_MultiMarginLoss_cu_b86932df4cuda3std6ranges3__45__cpo4cendE)
_ZN49_INTERNAL_eebb21b7_18_MultiMarginLoss_cu_b86932df4cuda3std6ranges3__45__cpo4cendE:
	.zero		1
	.type		_ZN49_INTERNAL_eebb21b7_18_MultiMarginLoss_cu_b86932df4cuda3std3__45__cpo4rendE,@object
	.size		_ZN49_INTERNAL_eebb21b7_18_MultiMarginLoss_cu_b86932df4cuda3std3__45__cpo4rendE,(_ZN49_INTERNAL_eebb21b7_18_MultiMarginLoss_cu_b86932df4cuda3std6ranges3__45__cpo4prevE - _ZN49_INTERNAL_eebb21b7_18_MultiMarginLoss_cu_b86932df4cuda3std3__45__cpo4rendE)
_ZN49_INTERNAL_eebb21b7_18_MultiMarginLoss_cu_b86932df4cuda3std3__45__cpo4rendE:
	.zero		1
	.type		_ZN49_INTERNAL_eebb21b7_18_MultiMarginLoss_cu_b86932df4cuda3std6ranges3__45__cpo4prevE,@object
	.size		_ZN49_INTERNAL_eebb21b7_18_MultiMarginLoss_cu_b86932df4cuda3std6ranges3__45__cpo4prevE,(_ZN49_INTERNAL_eebb21b7_18_MultiMarginLoss_cu_b86932df4cuda3std6ranges3__45__cpo9iter_moveE - _ZN49_INTERNAL_eebb21b7_18_MultiMarginLoss_cu_b86932df4cuda3std6ranges3__45__cpo4prevE)
_ZN49_INTERNAL_eebb21b7_18_MultiMarginLoss_cu_b86932df4cuda3std6ranges3__45__cpo4prevE:
	.zero		1
	.type		_ZN49_INTERNAL_eebb21b7_18_MultiMarginLoss_cu_b86932df4cuda3std6ranges3__45__cpo9iter_moveE,@object
	.size		_ZN49_INTERNAL_eebb21b7_18_MultiMarginLoss_cu_b86932df4cuda3std6ranges3__45__cpo9iter_moveE,(.L_21 - _ZN49_INTERNAL_eebb21b7_18_MultiMarginLoss_cu_b86932df4cuda3std6ranges3__45__cpo9iter_moveE)
_ZN49_INTERNAL_eebb21b7_18_MultiMarginLoss_cu_b86932df4cuda3std6ranges3__45__cpo9iter_moveE:
	.zero		1
.L_21:


//--------------------- .nv.shared._ZN2at6native51_GLOBAL__N__eebb21b7_18_MultiMarginLoss_cu_b86932df31MultiMarginLoss_backward_kernelILi1EN3c108BFloat16EEEvPT0_PKS5_S8_PKlS8_iibS5_b --------------------------
	.section	.nv.shared._ZN2at6native51_GLOBAL__N__eebb21b7_18_MultiMarginLoss_cu_b86932df31MultiMarginLoss_backward_kernelILi1EN3c108BFloat16EEEvPT0_PKS5_S8_PKlS8_iibS5_b,"aw",@nobits
	.sectionflags	@""
	.align	4
.nv.shared._ZN2at6native51_GLOBAL__N__eebb21b7_18_MultiMarginLoss_cu_b86932df31MultiMarginLoss_backward_kernelILi1EN3c108BFloat16EEEvPT0_PKS5_S8_PKlS8_iibS5_b:
	.zero		1536


//--------------------- .nv.shared._ZN2at6native51_GLOBAL__N__eebb21b7_18_MultiMarginLoss_cu_b86932df31MultiMarginLoss_backward_kernelILi2EN3c104HalfEEEvPT0_PKS5_S8_PKlS8_iibS5_b --------------------------
	.section	.nv.shared._ZN2at6native51_GLOBAL__N__eebb21b7_18_MultiMarginLoss_cu_b86932df31MultiMarginLoss_backward_kernelILi2EN3c104HalfEEEvPT0_PKS5_S8_PKlS8_iibS5_b,"aw",@nobits
	.sectionflags	@""
	.align	4
.nv.shared._ZN2at6native51_GLOBAL__N__eebb21b7_18_MultiMarginLoss_cu_b86932df31MultiMarginLoss_backward_kernelILi2EN3c104HalfEEEvPT0_PKS5_S8_PKlS8_iibS5_b:
	.zero		1536


//--------------------- .nv.shared._ZN2at6native51_GLOBAL__N__eebb21b7_18_MultiMarginLoss_cu_b86932df31MultiMarginLoss_backward_kernelILi1EN3c104HalfEEEvPT0_PKS5_S8_PKlS8_iibS5_b --------------------------
	.section	.nv.shared._ZN2at6native51_GLOBAL__N__eebb21b7_18_MultiMarginLoss_cu_b86932df31MultiMarginLoss_backward_kernelILi1EN3c104HalfEEEvPT0_PKS5_S8_PKlS8_iibS5_b,"aw",@nobits
	.sectionflags	@""
	.align	4
.nv.shared._ZN2at6native51_GLOBAL__N__eebb21b7_18_MultiMarginLoss_cu_b86932df31MultiMarginLoss_backward_kernelILi1EN3c104HalfEEEvPT0_PKS5_S8_PKlS8_iibS5_b:
	.zero		1536


//--------------------- .nv.shared._ZN2at6native51_GLOBAL__N__eebb21b7_18_MultiMarginLoss_cu_b86932df31MultiMarginLoss_backward_kernelILi2EfEEvPT0_PKS3_S6_PKlS6_iibS3_b --------------------------
	.section	.nv.shared._ZN2at6native51_GLOBAL__N__eebb21b7_18_MultiMarginLoss_cu_b86932df31MultiMarginLoss_backward_kernelILi2EfEEvPT0_PKS3_S6_PKlS6_iibS3_b,"aw",@nobits
	.sectionflags	@""
	.align	4
.nv.shared._ZN2at6native51_GLOBAL__N__eebb21b7_18_MultiMarginLoss_cu_b86932df31MultiMarginLoss_backward_kernelILi2EfEEvPT0_PKS3_S6_PKlS6_iibS3_b:
	.zero		1536


//--------------------- .nv.shared._ZN2at6native51_GLOBAL__N__eebb21b7_18_MultiMarginLoss_cu_b86932df31MultiMarginLoss_backward_kernelILi1EfEEvPT0_PKS3_S6_PKlS6_iibS3_b --------------------------
	.section	.nv.shared._ZN2at6native51_GLOBAL__N__eebb21b7_18_MultiMarginLoss_cu_b86932df31MultiMarginLoss_backward_kernelILi1EfEEvPT0_PKS3_S6_PKlS6_iibS3_b,"aw",@nobits
	.sectionflags	@""
	.align	4
.nv.shared._ZN2at6native51_GLOBAL__N__eebb21b7_18_MultiMarginLoss_cu_b86932df31MultiMarginLoss_backward_kernelILi1EfEEvPT0_PKS3_S6_PKlS6_iibS3_b:
	.zero		1536


//--------------------- .nv.shared._ZN2at6native51_GLOBAL__N__eebb21b7_18_MultiMarginLoss_cu_b86932df31MultiMarginLoss_backward_kernelILi2EdEEvPT0_PKS3_S6_PKlS6_iibS3_b --------------------------
	.section	.nv.shared._ZN2at6native51_GLOBAL__N__eebb21b7_18_MultiMarginLoss_cu_b86932df31MultiMarginLoss_backward_kernelILi2EdEEvPT0_PKS3_S6_PKlS6_iibS3_b,"aw",@nobits
	.sectionflags	@""
	.align	8
.nv.shared._ZN2at6native51_GLOBAL__N__eebb21b7_18_MultiMarginLoss_cu_b86932df31MultiMarginLoss_backward_kernelILi2EdEEvPT0_PKS3_S6_PKlS6_iibS3_b:
	.zero		2048


//--------------------- .nv.shared._ZN2at6native51_GLOBAL__N__eebb21b7_18_MultiMarginLoss_cu_b86932df31MultiMarginLoss_backward_kernelILi1EdEEvPT0_PKS3_S6_PKlS6_iibS3_b --------------------------
	.section	.nv.shared._ZN2at6native51_GLOBAL__N__eebb21b7_18_MultiMarginLoss_cu_b86932df31MultiMarginLoss_backward_kernelILi1EdEEvPT0_PKS3_S6_PKlS6_iibS3_b,"aw",@nobits
	.sectionflags	@""
	.align	8
.nv.shared._ZN2at6native51_GLOBAL__N__eebb21b7_18_MultiMarginLoss_cu_b86932df31MultiMarginLoss_backward_kernelILi1EdEEvPT0_PKS3_S6_PKlS6_iibS3_b:
	.zero		2048


//--------------------- .nv.shared._ZN2at6native51_GLOBAL__N__eebb21b7_18_MultiMarginLoss_cu_b86932df30MultiMarginLoss_forward_kernelILi2EN3c108BFloat16EEEvPT0_PKS5_PKlS8_iibS5_ --------------------------
	.section	.nv.shared._ZN2at6native51_GLOBAL__N__eebb21b7_18_MultiMarginLoss_cu_b86932df30MultiMarginLoss_forward_kernelILi2EN3c108BFloat16EEEvPT0_PKS5_PKlS8_iibS5_,"aw",@nobits
	.sectionflags	@""
	.align	4
.nv.shared._ZN2at6native51_GLOBAL__N__eebb21b7_18_MultiMarginLoss_cu_b86932df30MultiMarginLoss_forward_kernelILi2EN3c108BFloat16EEEvPT0_PKS5_PKlS8_iibS5_:
	.zero		1536


//--------------------- .nv.shared._ZN2at6native51_GLOBAL__N__eebb21b7_18_MultiMarginLoss_cu_b86932df30MultiMarginLoss_forward_kernelILi1EN3c108BFloat16EEEvPT0_PKS5_PKlS8_iibS5_ --------------------------
	.section	.nv.shared._ZN2at6native51_GLOBAL__N__eebb21b7_18_MultiMarginLoss_cu_b86932df30MultiMarginLoss_forward_kernelILi1EN3c108BFloat16EEEvPT0_PKS5_PKlS8_iibS5_,"aw",@nobits
	.sectionflags	@""
	.align	4
.nv.shared._ZN2at6native51_GLOBAL__N__eebb21b7_18_MultiMarginLoss_cu_b86932df30MultiMarginLoss_forward_kernelILi1EN3c108BFloat16EEEvPT0_PKS5_PKlS8_iibS5_:
	.zero		1536


//--------------------- .nv.shared._ZN2at6native51_GLOBAL__N__eebb21b7_18_MultiMarginLoss_cu_b86932df30MultiMarginLoss_forward_kernelILi2EN3c104HalfEEEvPT0_PKS5_PKlS8_iibS5_ --------------------------
	.section	.nv.shared._ZN2at6native51_GLOBAL__N__eebb21b7_18_MultiMarginLoss_cu_b86932df30MultiMarginLoss_forward_kernelILi2EN3c104HalfEEEvPT0_PKS5_PKlS8_iibS5_,"aw",@nobits
	.sectionflags	@""
	.align	4
.nv.shared._ZN2at6native51_GLOBAL__N__eebb21b7_18_MultiMarginLoss_cu_b86932df30MultiMarginLoss_forward_kernelILi2EN3c104HalfEEEvPT0_PKS5_PKlS8_iibS5_:
	.zero		1536


//--------------------- .nv.shared._ZN2at6native51_GLOBAL__N__eebb21b7_18_MultiMarginLoss_cu_b86932df30MultiMarginLoss_forward_kernelILi1EN3c104HalfEEEvPT0_PKS5_PKlS8_iibS5_ --------------------------
	.section	.nv.shared._ZN2at6native51_GLOBAL__N__eebb21b7_18_MultiMarginLoss_cu_b86932df30MultiMarginLoss_forward_kernelILi1EN3c104HalfEEEvPT0_PKS5_PKlS8_iibS5_,"aw",@nobits
	.sectionflags	@""
	.align	4
.nv.shared._ZN2at6native51_GLOBAL__N__eebb21b7_18_MultiMarginLoss_cu_b86932df30MultiMarginLoss_forward_kernelILi1EN3c104HalfEEEvPT0_PKS5_PKlS8_iibS5_:
	.zero		1536


//--------------------- .nv.shared._ZN2at6native51_GLOBAL__N__eebb21b7_18_MultiMarginLoss_cu_b86932df30MultiMarginLoss_forward_kernelILi2EfEEvPT0_PKS3_PKlS6_iibS3_ --------------------------
	.section	.nv.shared._ZN2at6native51_GLOBAL__N__eebb21b7_18_MultiMarginLoss_cu_b86932df30MultiMarginLoss_forward_kernelILi2EfEEvPT0_PKS3_PKlS6_iibS3_,"aw",@nobits
	.sectionflags	@""
	.align	4
.nv.shared._ZN2at6native51_GLOBAL__N__eebb21b7_18_MultiMarginLoss_cu_b86932df30MultiMarginLoss_forward_kernelILi2EfEEvPT0_PKS3_PKlS6_iibS3_:
	.zero		1536


//--------------------- .nv.shared._ZN2at6native51_GLOBAL__N__eebb21b7_18_MultiMarginLoss_cu_b86932df30MultiMarginLoss_forward_kernelILi1EfEEvPT0_PKS3_PKlS6_iibS3_ --------------------------
	.section	.nv.shared._ZN2at6native51_GLOBAL__N__eebb21b7_18_MultiMarginLoss_cu_b86932df30MultiMarginLoss_forward_kernelILi1EfEEvPT0_PKS3_PKlS6_iibS3_,"aw",@nobits
	.sectionflags	@""
	.align	4
.nv.shared._ZN2at6native51_GLOBAL__N__eebb21b7_18_MultiMarginLoss_cu_b86932df30MultiMarginLoss_forward_kernelILi1EfEEvPT0_PKS3_PKlS6_iibS3_:
	.zero		1536


//--------------------- .nv.shared._ZN2at6native51_GLOBAL__N__eebb21b7_18_MultiMarginLoss_cu_b86932df30MultiMarginLoss_forward_kernelILi2EdEEvPT0_PKS3_PKlS6_iibS3_ --------------------------
	.section	.nv.shared._ZN2at6native51_GLOBAL__N__eebb21b7_18_MultiMarginLoss_cu_b86932df30MultiMarginLoss_forward_kernelILi2EdEEvPT0_PKS3_PKlS6_iibS3_,"aw",@nobits
	.sectionflags	@""
	.align	8
.nv.shared._ZN2at6native51_GLOBAL__N__eebb21b7_18_MultiMarginLoss_cu_b86932df30MultiMarginLoss_forward_kernelILi2EdEEvPT0_PKS3_PKlS6_iibS3_:
	.zero		2048


//--------------------- .nv.shared._ZN2at6native51_GLOBAL__N__eebb21b7_18_MultiMarginLoss_cu_b86932df30MultiMarginLoss_forward_kernelILi1EdEEvPT0_PKS3_PKlS6_iibS3_ --------------------------
	.section	.nv.shared._ZN2at6native51_GLOBAL__N__eebb21b7_18_MultiMarginLoss_cu_b86932df30MultiMarginLoss_forward_kernelILi1EdEEvPT0_PKS3_PKlS6_iibS3_,"aw",@nobits
	.sectionflags	@""
	.align	8
.nv.shared._ZN2at6native51_GLOBAL__N__eebb21b7_18_MultiMarginLoss_cu_b86932df30MultiMarginLoss_forward_kernelILi1EdEEvPT0_PKS3_PKlS6_iibS3_:
	.zero		2048


//--------------------- .nv.constant0._ZN2at6native51_GLOBAL__N__eebb21b7_18_MultiMarginLoss_cu_b86932df31MultiMarginLoss_backward_kernelILi2EN3c108BFloat16EEEvPT0_PKS5_S8_PKlS8_iibS5_b --------------------------
	.section	.nv.constant0._ZN2at6native51_GLOBAL__N__eebb21b7_18_MultiMarginLoss_cu_b86932df31MultiMarginLoss_backward_kernelILi2EN3c108BFloat16EEEvPT0_PKS5_S8_PKlS8_iibS5_b,"a",@progbits
	.sectionflags	@""
	.align	4
.nv.constant0._ZN2at6native51_GLOBAL__N__eebb21b7_18_MultiMarginLoss_cu_b86932df31MultiMarginLoss_backward_kernelILi2EN3c108BFloat16EEEvPT0_PKS5_S8_PKlS8_iibS5_b:
	.zero		581


//--------------------- .nv.constant0._ZN2at6native51_GLOBAL__N__eebb21b7_18_MultiMarginLoss_cu_b86932df31MultiMarginLoss_backward_kernelILi1EN3c108BFloat16EEEvPT0_PKS5_S8_PKlS8_iibS5_b --------------------------
	.section	.nv.constant0._ZN2at6native51_GLOBAL__N__eebb21b7_18_MultiMarginLoss_cu_b86932df31MultiMarginLoss_backward_kernelILi1EN3c108BFloat16EEEvPT0_PKS5_S8_PKlS8_iibS5_b,"a",@progbits
	.sectionflags	@""
	.align	4
.nv.constant0._ZN2at6native51_GLOBAL__N__eebb21b7_18_MultiMarginLoss_cu_b86932df31MultiMarginLoss_backward_kernelILi1EN3c108BFloat16EEEvPT0_PKS5_S8_PKlS8_iibS5_b:
	.zero		581


//--------------------- .nv.constant0._ZN2at6native51_GLOBAL__N__eebb21b7_18_MultiMarginLoss_cu_b86932df31MultiMarginLoss_backward_kernelILi2EN3c104HalfEEEvPT0_PKS5_S8_PKlS8_iibS5_b --------------------------
	.section	.nv.constant0._ZN2at6native51_GLOBAL__N__eebb21b7_18_MultiMarginLoss_cu_b86932df31MultiMarginLoss_backward_kernelILi2EN3c104HalfEEEvPT0_PKS5_S8_PKlS8_iibS5_b,"a",@progbits
	.sectionflags	@""
	.align	4
.nv.constant0._ZN2at6native51_GLOBAL__N__eebb21b7_18_MultiMarginLoss_cu_b86932df31MultiMarginLoss_backward_kernelILi2EN3c104HalfEEEvPT0_PKS5_S8_PKlS8_iibS5_b:
	.zero		581


//--------------------- .nv.constant0._ZN2at6native51_GLOBAL__N__eebb21b7_18_MultiMarginLoss_cu_b86932df31MultiMarginLoss_backward_kernelILi1EN3c104HalfEEEvPT0_PKS5_S8_PKlS8_iibS5_b --------------------------
	.section	.nv.constant0._ZN2at6native51_GLOBAL__N__eebb21b7_18_MultiMarginLoss_cu_b86932df31MultiMarginLoss_backward_kernelILi1EN3c104HalfEEEvPT0_PKS5_S8_PKlS8_iibS5_b,"a",@progbits
	.sectionflags	@""
	.align	4
.nv.constant0._ZN2at6native51_GLOBAL__N__eebb21b7_18_MultiMarginLoss_cu_b86932df31MultiMarginLoss_backward_kernelILi1EN3c104HalfEEEvPT0_PKS5_S8_PKlS8_iibS5_b:
	.zero		581


//--------------------- .nv.constant0._ZN2at6native51_GLOBAL__N__eebb21b7_18_MultiMarginLoss_cu_b86932df31MultiMarginLoss_backward_kernelILi2EfEEvPT0_PKS3_S6_PKlS6_iibS3_b --------------------------
	.section	.nv.constant0._ZN2at6native51_GLOBAL__N__eebb21b7_18_MultiMarginLoss_cu_b86932df31MultiMarginLoss_backward_kernelILi2EfEEvPT0_PKS3_S6_PKlS6_iibS3_b,"a",@progbits
	.sectionflags	@""
	.align	4
.nv.constant0._ZN2at6native51_GLOBAL__N__eebb21b7_18_MultiMarginLoss_cu_b86932df31MultiMarginLoss_backward_kernelILi2EfEEvPT0_PKS3_S6_PKlS6_iibS3_b:
	.zero		585


//--------------------- .nv.constant0._ZN2at6native51_GLOBAL__N__eebb21b7_18_MultiMarginLoss_cu_b86932df31MultiMarginLoss_backward_kernelILi1EfEEvPT0_PKS3_S6_PKlS6_iibS3_b --------------------------
	.section	.nv.constant0._ZN2at6native51_GLOBAL__N__eebb21b7_18_MultiMarginLoss_cu_b86932df31MultiMarginLoss_backward_kernelILi1EfEEvPT0_PKS3_S6_PKlS6_iibS3_b,"a",@progbits
	.sectionflags	@""
	.align	4
.nv.constant0._ZN2at6native51_GLOBAL__N__eebb21b7_18_MultiMarginLoss_cu_b86932df31MultiMarginLoss_backward_kernelILi1EfEEvPT0_PKS3_S6_PKlS6_iibS3_b:
	.zero		585


//--------------------- .nv.constant0._ZN2at6native51_GLOBAL__N__eebb21b7_18_MultiMarginLoss_cu_b86932df31MultiMarginLoss_backward_kernelILi2EdEEvPT0_PKS3_S6_PKlS6_iibS3_b --------------------------
	.section	.nv.constant0._ZN2at6native51_GLOBAL__N__eebb21b7_18_MultiMarginLoss_cu_b86932df31MultiMarginLoss_backward_kernelILi2EdEEvPT0_PKS3_S6_PKlS6_iibS3_b,"a",@progbits
	.sectionflags	@""
	.align	4
.nv.constant0._ZN2at6native51_GLOBAL__N__eebb21b7_18_MultiMarginLoss_cu_b86932df31MultiMarginLoss_backward_kernelILi2EdEEvPT0_PKS3_S6_PKlS6_iibS3_b:
	.zero		593


//--------------------- .nv.constant0._ZN2at6native51_GLOBAL__N__eebb21b7_18_MultiMarginLoss_cu_b86932df31MultiMarginLoss_backward_kernelILi1EdEEvPT0_PKS3_S6_PKlS6_iibS3_b --------------------------
	.section	.nv.constant0._ZN2at6native51_GLOBAL__N__eebb21b7_18_MultiMarginLoss_cu_b86932df31MultiMarginLoss_backward_kernelILi1EdEEvPT0_PKS3_S6_PKlS6_iibS3_b,"a",@progbits
	.sectionflags	@""
	.align	4
.nv.constant0._ZN2at6native51_GLOBAL__N__eebb21b7_18_MultiMarginLoss_cu_b86932df31MultiMarginLoss_backward_kernelILi1EdEEvPT0_PKS3_S6_PKlS6_iibS3_b:
	.zero		593


//--------------------- .nv.constant0._ZN2at6native51_GLOBAL__N__eebb21b7_18_MultiMarginLoss_cu_b86932df30MultiMarginLoss_forward_kernelILi2EN3c108BFloat16EEEvPT0_PKS5_PKlS8_iibS5_ --------------------------
	.section	.nv.constant0._ZN2at6native51_GLOBAL__N__eebb21b7_18_MultiMarginLoss_cu_b86932df30MultiMarginLoss_forward_kernelILi2EN3c108BFloat16EEEvPT0_PKS5_PKlS8_iibS5_,"a",@progbits
	.sectionflags	@""
	.align	4
.nv.constant0._ZN2at6native51_GLOBAL__N__eebb21b7_18_MultiMarginLoss_cu_b86932df30MultiMarginLoss_forward_kernelILi2EN3c108BFloat16EEEvPT0_PKS5_PKlS8_iibS5_:
	.zero		572


//--------------------- .nv.constant0._ZN2at6native51_GLOBAL__N__eebb21b7_18_MultiMarginLoss_cu_b86932df30MultiMarginLoss_forward_kernelILi1EN3c108BFloat16EEEvPT0_PKS5_PKlS8_iibS5_ --------------------------
	.section	.nv.constant0._ZN2at6native51_GLOBAL__N__eebb21b7_18_MultiMarginLoss_cu_b86932df30MultiMarginLoss_forward_kernelILi1EN3c108BFloat16EEEvPT0_PKS5_PKlS8_iibS5_,"a",@progbits
	.sectionflags	@""
	.align	4
.nv.constant0._ZN2at6native51_GLOBAL__N__eebb21b7_18_MultiMarginLoss_cu_b86932df30MultiMarginLoss_forward_kernelILi1EN3c108BFloat16EEEvPT0_PKS5_PKlS8_iibS5_:
	.zero		572


//--------------------- .nv.constant0._ZN2at6native51_GLOBAL__N__eebb21b7_18_MultiMarginLoss_cu_b86932df30MultiMarginLoss_forward_kernelILi2EN3c104HalfEEEvPT0_PKS5_PKlS8_iibS5_ --------------------------
	.section	.nv.constant0._ZN2at6native51_GLOBAL__N__eebb21b7_18_MultiMarginLoss_cu_b86932df30MultiMarginLoss_forward_kernelILi2EN3c104HalfEEEvPT0_PKS5_PKlS8_iibS5_,"a",@progbits
	.sectionflags	@""
	.align	4
.nv.constant0._ZN2at6native51_GLOBAL__N__eebb21b7_18_MultiMarginLoss_cu_b86932df30MultiMarginLoss_forward_kernelILi2EN3c104HalfEEEvPT0_PKS5_PKlS8_iibS5_:
	.zero		572


//--------------------- .nv.constant0._ZN2at6native51_GLOBAL__N__eebb21b7_18_MultiMarginLoss_cu_b86932df30MultiMarginLoss_forward_kernelILi1EN3c104HalfEEEvPT0_PKS5_PKlS8_iibS5_ --------------------------
	.section	.nv.constant0._ZN2at6native51_GLOBAL__N__eebb21b7_18_MultiMarginLoss_cu_b86932df30MultiMarginLoss_forward_kernelILi1EN3c104HalfEEEvPT0_PKS5_PKlS8_iibS5_,"a",@progbits
	.sectionflags	@""
	.align	4
.nv.constant0._ZN2at6native51_GLOBAL__N__eebb21b7_18_MultiMarginLoss_cu_b86932df30MultiMarginLoss_forward_kernelILi1EN3c104HalfEEEvPT0_PKS5_PKlS8_iibS5_:
	.zero		572


//--------------------- .nv.constant0._ZN2at6native51_GLOBAL__N__eebb21b7_18_MultiMarginLoss_cu_b86932df30MultiMarginLoss_forward_kernelILi2EfEEvPT0_PKS3_PKlS6_iibS3_ --------------------------
	.section	.nv.constant0._ZN2at6native51_GLOBAL__N__eebb21b7_18_MultiMarginLoss_cu_b86932df30MultiMarginLoss_forward_kernelILi2EfEEvPT0_PKS3_PKlS6_iibS3_,"a",@progbits
	.sectionflags	@""
	.align	4
.nv.constant0._ZN2at6native51_GLOBAL__N__eebb21b7_18_MultiMarginLoss_cu_b86932df30MultiMarginLoss_forward_kernelILi2EfEEvPT0_PKS3_PKlS6_iibS3_:
	.zero		576


//--------------------- .nv.constant0._ZN2at6native51_GLOBAL__N__eebb21b7_18_MultiMarginLoss_cu_b86932df30MultiMarginLoss_forward_kernelILi1EfEEvPT0_PKS3_PKlS6_iibS3_ --------------------------
	.section	.nv.constant0._ZN2at6native51_GLOBAL__N__eebb21b7_18_MultiMarginLoss_cu_b86932df30MultiMarginLoss_forward_kernelILi1EfEEvPT0_PKS3_PKlS6_iibS3_,"a",@progbits
	.sectionflags	@""
	.align	4
.nv.constant0._ZN2at6native51_GLOBAL__N__eebb21b7_18_MultiMarginLoss_cu_b86932df30MultiMarginLoss_forward_kernelILi1EfEEvPT0_PKS3_PKlS6_iibS3_:
	.zero		576


//--------------------- .nv.constant0._ZN2at6native51_GLOBAL__N__eebb21b7_18_MultiMarginLoss_cu_b86932df30MultiMarginLoss_forward_kernelILi2EdEEvPT0_PKS3_PKlS6_iibS3_ --------------------------
	.section	.nv.constant0._ZN2at6native51_GLOBAL__N__eebb21b7_18_MultiMarginLoss_cu_b86932df30MultiMarginLoss_forward_kernelILi2EdEEvPT0_PKS3_PKlS6_iibS3_,"a",@progbits
	.sectionflags	@""
	.align	4
.nv.constant0._ZN2at6native51_GLOBAL__N__eebb21b7_18_MultiMarginLoss_cu_b86932df30MultiMarginLoss_forward_kernelILi2EdEEvPT0_PKS3_PKlS6_iibS3_:
	.zero		584


//--------------------- .nv.constant0._ZN2at6native51_GLOBAL__N__eebb21b7_18_MultiMarginLoss_cu_b86932df30MultiMarginLoss_forward_kernelILi1EdEEvPT0_PKS3_PKlS6_iibS3_ --------------------------
	.section	.nv.constant0._ZN2at6native51_GLOBAL__N__eebb21b7_18_MultiMarginLoss_cu_b86932df30MultiMarginLoss_forward_kernelILi1EdEEvPT0_PKS3_PKlS6_iibS3_,"a",@progbits
	.sectionflags	@""
	.align	4
.nv.constant0._ZN2at6native51_GLOBAL__N__eebb21b7_18_MultiMarginLoss_cu_b86932df30MultiMarginLoss_forward_kernelILi1EdEEvPT0_PKS3_PKlS6_iibS3_:
	.zero		584


//--------------------- SYMBOLS --------------------------

	.type		.nv.reservedSmem.offset0,@object
	.size		.nv.reservedSmem.offset0,0x4
	.type		__assertfail,@function
